	.target	sm_80

	.elftype	@"ET_EXEC"


//--------------------- .note.nv.tkinfo           --------------------------
	.section	.note.nv.tkinfo,"",@"SHT_NOTE"
	.sectionflags	@"SHF_NOTE_NV_TKINFO"
	.tkinfo
        /*0018*/ 	.word	0x00000002
        /*0030*/ 	.string	""
        /*0030*/ 	.string	"ptxas"
        /*0030*/ 	.string	"Cuda compilation tools, release 13.0, V13.0.88"
        /*0030*/ 	.string	"Build cuda_13.0.r13.0/compiler.36424714_0"
        /*0030*/ 	.string	"-v  -suppress-debug-info  -lineinfo  -arch sm_80 "



//--------------------- .note.nv.cuinfo           --------------------------
	.section	.note.nv.cuinfo,"",@"SHT_NOTE"
	.sectionflags	@"SHF_NOTE_NV_CUINFO"
        /*0018*/ 	.short	0x0002
        /*001a*/ 	.short	0x0050
        /*001c*/ 	.short	0x0082
	.zero		2


//--------------------- .nv.info                  --------------------------
	.section	.nv.info,"",@"SHT_CUDA_INFO"
	.align	4


	//----- nvinfo : EIATTR_REGCOUNT
	.align		4
        /*0000*/ 	.byte	0x04, 0x2f
        /*0002*/ 	.short	(.L_1 - .L_0)
	.align		4
.L_0:
        /*0004*/ 	.word	index@(matmul_kernel)
        /*0008*/ 	.word	0x00000020


	//----- nvinfo : EIATTR_FRAME_SIZE
	.align		4
.L_1:
        /*000c*/ 	.byte	0x04, 0x11
        /*000e*/ 	.short	(.L_3 - .L_2)
	.align		4
.L_2:
        /*0010*/ 	.word	index@(matmul_kernel)
        /*0014*/ 	.word	0x00006300


	//----- nvinfo : EIATTR_MIN_STACK_SIZE
	.align		4
.L_3:
        /*0018*/ 	.byte	0x04, 0x12
        /*001a*/ 	.short	(.L_5 - .L_4)
	.align		4
.L_4:
        /*001c*/ 	.word	index@(matmul_kernel)
        /*0020*/ 	.word	0x00006300
.L_5:


//--------------------- .nv.info.matmul_kernel    --------------------------
	.section	.nv.info.matmul_kernel,"",@"SHT_CUDA_INFO"
	.sectionflags	@""
	.align	4


	//----- nvinfo : EIATTR_CUDA_API_VERSION
	.align		4
        /*0000*/ 	.byte	0x04, 0x37
        /*0002*/ 	.short	(.L_7 - .L_6)
.L_6:
        /*0004*/ 	.word	0x00000082


	//----- nvinfo : EIATTR_SW2861232_WAR
	.align		4
.L_7:
        /*0008*/ 	.byte	0x01, 0x35
	.zero		2


	//----- nvinfo : EIATTR_PARAM_CBANK
	.align		4
        /*000c*/ 	.byte	0x04, 0x0a
        /*000e*/ 	.short	(.L_9 - .L_8)
	.align		4
.L_8:
        /*0010*/ 	.word	index@(.nv.constant0.matmul_kernel)
        /*0014*/ 	.short	0x0160
        /*0016*/ 	.short	0x0050


	//----- nvinfo : EIATTR_CBANK_PARAM_SIZE
	.align		4
.L_9:
        /*0018*/ 	.byte	0x03, 0x19
        /*001a*/ 	.short	0x0050


	//----- nvinfo : EIATTR_KPARAM_INFO
	.align		4
        /*001c*/ 	.byte	0x04, 0x17
        /*001e*/ 	.short	(.L_11 - .L_10)
.L_10:
        /*0020*/ 	.word	0x00000000
        /*0024*/ 	.short	0x000d
        /*0026*/ 	.short	0x0048
        /*0028*/ 	.byte	0x00, 0xf4, 0x21, 0x00


	//----- nvinfo : EIATTR_KPARAM_INFO
	.align		4
.L_11:
        /*002c*/ 	.byte	0x04, 0x17
        /*002e*/ 	.short	(.L_13 - .L_12)
.L_12:
        /*0030*/ 	.word	0x00000000
        /*0034*/ 	.short	0x000c
        /*0036*/ 	.short	0x0040
        /*0038*/ 	.byte	0x00, 0xf4, 0x21, 0x00


	//----- nvinfo : EIATTR_KPARAM_INFO
	.align		4
.L_13:
        /*003c*/ 	.byte	0x04, 0x17
        /*003e*/ 	.short	(.L_15 - .L_14)
.L_14:
        /*0040*/ 	.word	0x00000000
        /*0044*/ 	.short	0x000b
        /*0046*/ 	.short	0x0038
        /*0048*/ 	.byte	0x00, 0xf0, 0x11, 0x00


	//----- nvinfo : EIATTR_KPARAM_INFO
	.align		4
.L_15:
        /*004c*/ 	.byte	0x04, 0x17
        /*004e*/ 	.short	(.L_17 - .L_16)
.L_16:
        /*0050*/ 	.word	0x00000000
        /*0054*/ 	.short	0x000a
        /*0056*/ 	.short	0x0034
        /*0058*/ 	.byte	0x00, 0xf0, 0x11, 0x00


	//----- nvinfo : EIATTR_KPARAM_INFO
	.align		4
.L_17:
        /*005c*/ 	.byte	0x04, 0x17
        /*005e*/ 	.short	(.L_19 - .L_18)
.L_18:
        /*0060*/ 	.word	0x00000000
        /*0064*/ 	.short	0x0009
        /*0066*/ 	.short	0x0030
        /*0068*/ 	.byte	0x00, 0xf0, 0x11, 0x00


	//----- nvinfo : EIATTR_KPARAM_INFO
	.align		4
.L_19:
        /*006c*/ 	.byte	0x04, 0x17
        /*006e*/ 	.short	(.L_21 - .L_20)
.L_20:
        /*0070*/ 	.word	0x00000000
        /*0074*/ 	.short	0x0008
        /*0076*/ 	.short	0x002c
        /*0078*/ 	.byte	0x00, 0xf0, 0x11, 0x00


	//----- nvinfo : EIATTR_KPARAM_INFO
	.align		4
.L_21:
        /*007c*/ 	.byte	0x04, 0x17
        /*007e*/ 	.short	(.L_23 - .L_22)
.L_22:
        /*0080*/ 	.word	0x00000000
        /*0084*/ 	.short	0x0007
        /*0086*/ 	.short	0x0028
        /*0088*/ 	.byte	0x00, 0xf0, 0x11, 0x00


	//----- nvinfo : EIATTR_KPARAM_INFO
	.align		4
.L_23:
        /*008c*/ 	.byte	0x04, 0x17
        /*008e*/ 	.short	(.L_25 - .L_24)
.L_24:
        /*0090*/ 	.word	0x00000000
        /*0094*/ 	.short	0x0006
        /*0096*/ 	.short	0x0024
        /*0098*/ 	.byte	0x00, 0xf0, 0x11, 0x00


	//----- nvinfo : EIATTR_KPARAM_INFO
	.align		4
.L_25:
        /*009c*/ 	.byte	0x04, 0x17
        /*009e*/ 	.short	(.L_27 - .L_26)
.L_26:
        /*00a0*/ 	.word	0x00000000
        /*00a4*/ 	.short	0x0005
        /*00a6*/ 	.short	0x0020
        /*00a8*/ 	.byte	0x00, 0xf0, 0x11, 0x00


	//----- nvinfo : EIATTR_KPARAM_INFO
	.align		4
.L_27:
        /*00ac*/ 	.byte	0x04, 0x17
        /*00ae*/ 	.short	(.L_29 - .L_28)
.L_28:
        /*00b0*/ 	.word	0x00000000
        /*00b4*/ 	.short	0x0004
        /*00b6*/ 	.short	0x001c
        /*00b8*/ 	.byte	0x00, 0xf0, 0x11, 0x00


	//----- nvinfo : EIATTR_KPARAM_INFO
	.align		4
.L_29:
        /*00bc*/ 	.byte	0x04, 0x17
        /*00be*/ 	.short	(.L_31 - .L_30)
.L_30:
        /*00c0*/ 	.word	0x00000000
        /*00c4*/ 	.short	0x0003
        /*00c6*/ 	.short	0x0018
        /*00c8*/ 	.byte	0x00, 0xf0, 0x11, 0x00


	//----- nvinfo : EIATTR_KPARAM_INFO
	.align		4
.L_31:
        /*00cc*/ 	.byte	0x04, 0x17
        /*00ce*/ 	.short	(.L_33 - .L_32)
.L_32:
        /*00d0*/ 	.word	0x00000000
        /*00d4*/ 	.short	0x0002
        /*00d6*/ 	.short	0x0010
        /*00d8*/ 	.byte	0x00, 0xf4, 0x21, 0x00


	//----- nvinfo : EIATTR_KPARAM_INFO
	.align		4
.L_33:
        /*00dc*/ 	.byte	0x04, 0x17
        /*00de*/ 	.short	(.L_35 - .L_34)
.L_34:
        /*00e0*/ 	.word	0x00000000
        /*00e4*/ 	.short	0x0001
        /*00e6*/ 	.short	0x0008
        /*00e8*/ 	.byte	0x00, 0xf4, 0x21, 0x00


	//----- nvinfo : EIATTR_KPARAM_INFO
	.align		4
.L_35:
        /*00ec*/ 	.byte	0x04, 0x17
        /*00ee*/ 	.short	(.L_37 - .L_36)
.L_36:
        /*00f0*/ 	.word	0x00000000
        /*00f4*/ 	.short	0x0000
        /*00f6*/ 	.short	0x0000
        /*00f8*/ 	.byte	0x00, 0xf4, 0x21, 0x00


	//----- nvinfo : EIATTR_MAXREG_COUNT
	.align		4
.L_37:
        /*00fc*/ 	.byte	0x03, 0x1b
        /*00fe*/ 	.short	0x0080


	//----- nvinfo : EIATTR_NUM_BARRIERS
	.align		4
        /*0100*/ 	.byte	0x02, 0x4c
        /*0102*/ 	.byte	0x01
	.zero		1


	//----- nvinfo : EIATTR_ANNOTATIONS
	.align		4
        /*0104*/ 	.byte	0x04, 0x55
        /*0106*/ 	.short	(.L_39 - .L_38)


	//   ....[0]....
.L_38:
        /*0108*/ 	.word	0x00000001
        /*010c*/ 	.byte	0x70, 0x00, 0x00, 0x00, 0x01, 0x00, 0x00, 0x00, 0xc0, 0x00, 0x00, 0x00, 0x01, 0x00, 0x00, 0x00
        /* <DEDUP_REMOVED lines=706> */
        /*2d3c*/ 	.byte	0xf0, 0xdf, 0x00, 0x00, 0x01, 0x00, 0x00, 0x00, 0x00, 0xe0, 0x00, 0x00


	//----- nvinfo : EIATTR_MERCURY_ISA_VERSION
	.align		4
.L_39:
        /*2d48*/ 	.byte	0x03, 0x5f
        /*2d4a*/ 	.short	0x0000


	//----- nvinfo : EIATTR_EXIT_INSTR_OFFSETS
	.align		4
        /*2d4c*/ 	.byte	0x04, 0x1c
        /*2d4e*/ 	.short	(.L_41 - .L_40)


	//   ....[0]....
.L_40:
        /*2d50*/ 	.word	0x00076b90


	//   ....[1]....
        /*2d54*/ 	.word	0x00076bc0


	//----- nvinfo : EIATTR_REQNTID
	.align		4
.L_41:
        /*2d58*/ 	.byte	0x04, 0x10
        /*2d5a*/ 	.short	(.L_43 - .L_42)
.L_42:
        /*2d5c*/ 	.word	0x00000200
        /*2d60*/ 	.word	0x00000001
        /*2d64*/ 	.word	0x00000001
.L_43:


//--------------------- .nv.callgraph             --------------------------
	.section	.nv.callgraph,"",@"SHT_CUDA_CALLGRAPH"
	.align	4
	.sectionentsize	8
	.align		4
        /*0000*/ 	.word	0x00000000
	.align		4
        /*0004*/ 	.word	0xffffffff
	.align		4
        /*0008*/ 	.word	0x00000000
	.align		4
        /*000c*/ 	.word	0xfffffffe
	.align		4
        /*0010*/ 	.word	0x00000000
	.align		4
        /*0014*/ 	.word	0xfffffffd
	.align		4
        /*0018*/ 	.word	0x00000000
	.align		4
        /*001c*/ 	.word	0xfffffffc


//--------------------- .nv.rel.action            --------------------------
	.section	.nv.rel.action,"",@"SHT_CUDA_RELOCINFO"
	.align	8
	.sectionentsize	8
        /*0000*/ 	.byte	0x73, 0x00, 0x00, 0x00, 0x00, 0x00, 0x00, 0x00, 0x00, 0x00, 0x00, 0x11, 0x25, 0x00, 0x05, 0x36


//--------------------- .nv.constant0.matmul_kernel --------------------------
	.section	.nv.constant0.matmul_kernel,"a",@progbits
	.sectionflags	@""
	.align	4
.nv.constant0.matmul_kernel:
	.zero		432


//--------------------- .text.matmul_kernel       --------------------------
	.section	.text.matmul_kernel,"ax",@progbits
	.sectioninfo	@"SHI_REGISTERS=32"
	.align	128
        .global         matmul_kernel
        .type           matmul_kernel,@function
        .size           matmul_kernel,(.L_x_4 - matmul_kernel)
        .other          matmul_kernel,@"STO_CUDA_ENTRY STV_DEFAULT"
matmul_kernel:
.text.matmul_kernel:
[----:B------:R-:W-:-:S04]  /*0000*/  IMAD.MOV.U32 R1, RZ, RZ, c[0x0][0x28] ;  /* 0x00000a00ff017624 */ /* 0x000fc800078e00ff */
[----:B------:R-:W-:Y:S01]  /*0010*/  IMAD.MOV.U32 R6, RZ, RZ, 0x1ff ;  /* 0x000001ffff067424 */ /* 0x000fe200078e00ff */
[----:B------:R-:W-:Y:S01]  /*0020*/  IADD3 R1, R1, -0x6300, RZ ;  /* 0xffff9d0001017810 */ /* 0x000fe20007ffe0ff */
[----:B------:R-:W0:Y:S01]  /*0030*/  S2R R29, SR_TID.X ;  /* 0x00000000001d7919 */ /* 0x000e220000002100 */
[----:B------:R-:W-:Y:S01]  /*0040*/  IMAD.MOV.U32 R28, RZ, RZ, c[0x0][0x180] ;  /* 0x00006000ff1c7624 */ /* 0x000fe200078e00ff */
[----:B------:R-:W-:Y:S01]  /*0050*/  ULDC.64 UR6, c[0x0][0x118] ;  /* 0x0000460000067ab9 */ /* 0x000fe20000000a00 */
[----:B------:R-:W-:Y:S01]  /*0060*/  IADD3 R0, R6, c[0x0][0x17c], RZ ;  /* 0x00005f0006007a10 */ /* 0x000fe20007ffe0ff */
[----:B------:R1:W-:Y:S01]  /*0070*/  STL [R1+0xf0], RZ ;  /* 0x0000f0ff01007387 */ /* 0x0003e20000100800 */
[----:B------:R-:W-:Y:S01]  /*0080*/  CS2R R12, SRZ ;  /* 0x00000000000c7805 */ /* 0x000fe2000001ff00 */
[----:B------:R-:W-:Y:S01]  /*0090*/  IADD3 R28, R28, 0x7f, RZ ;  /* 0x0000007f1c1c7810 */ /* 0x000fe20007ffe0ff */
[----:B------:R-:W-:Y:S01]  /*00a0*/  CS2R R14, SRZ ;  /* 0x00000000000e7805 */ /* 0x000fe2000001ff00 */
[----:B------:R-:W-:Y:S01]  /*00b0*/  SHF.R.S32.HI R3, RZ, 0x1f, R0 ;  /* 0x0000001fff037819 */ /* 0x000fe20000011400 */
[----:B------:R1:W-:Y:S01]  /*00c0*/  STL [R1+0xf4], RZ ;  /* 0x0000f4ff01007387 */ /* 0x0003e20000100800 */
[----:B------:R-:W-:Y:S01]  /*00d0*/  CS2R R16, SRZ ;  /* 0x0000000000107805 */ /* 0x000fe2000001ff00 */
[----:B------:R-:W-:Y:S01]  /*00e0*/  CS2R R18, SRZ ;  /* 0x0000000000127805 */ /* 0x000fe2000001ff00 */
[----:B------:R-:W-:Y:S01]  /*00f0*/  LEA.HI R3, R3, R0, RZ, 0x9 ;  /* 0x0000000003037211 */ /* 0x000fe200078f48ff */
[----:B------:R1:W-:Y:S01]  /*0100*/  STL [R1+0xf8], RZ ;  /* 0x0000f8ff01007387 */ /* 0x0003e20000100800 */
[----:B------:R-:W-:Y:S01]  /*0110*/  CS2R R20, SRZ ;  /* 0x0000000000147805 */ /* 0x000fe2000001ff00 */
[----:B------:R-:W-:Y:S01]  /*0120*/  CS2R R22, SRZ ;  /* 0x0000000000167805 */ /* 0x000fe2000001ff00 */
[----:B------:R-:W-:Y:S01]  /*0130*/  SHF.R.S32.HI R0, RZ, 0x9, R3 ;  /* 0x00000009ff007819 */ /* 0x000fe20000011403 */
[----:B------:R1:W-:Y:S01]  /*0140*/  STL [R1+0xfc], RZ ;  /* 0x0000fcff01007387 */ /* 0x0003e20000100800 */
[----:B------:R-:W-:Y:S01]  /*0150*/  CS2R R24, SRZ ;  /* 0x0000000000187805 */ /* 0x000fe2000001ff00 */
[----:B------:R-:W-:-:S02]  /*0160*/  CS2R R26, SRZ ;  /* 0x00000000001a7805 */ /* 0x000fc4000001ff00 */
[----:B------:R-:W-:Y:S01]  /*0170*/  IMAD.SHL.U32 R0, R0, 0x8, RZ ;  /* 0x0000000800007824 */ /* 0x000fe200078e00ff */
[----:B------:R-:W2:Y:S04]  /*0180*/  S2R R3, SR_CTAID.X ;  /* 0x0000000000037919 */ /* 0x000ea80000002500 */
[-C--:B------:R-:W-:Y:S01]  /*0190*/  IABS R7, R0.reuse ;  /* 0x0000000000077213 */ /* 0x080fe20000000000 */
[----:B------:R1:W-:Y:S01]  /*01a0*/  STL [R1+0xe0], RZ ;  /* 0x0000e0ff01007387 */ /* 0x0003e20000100800 */
[----:B------:R-:W-:Y:S02]  /*01b0*/  IABS R11, R0 ;  /* 0x00000000000b7213 */ /* 0x000fe40000000000 */
[----:B------:R-:W3:Y:S01]  /*01c0*/  I2F.RP R2, R7 ;  /* 0x0000000700027306 */ /* 0x000ee20000209400 */
[----:B------:R1:W-:Y:S04]  /*01d0*/  STL [R1+0xe4], RZ ;  /* 0x0000e4ff01007387 */ /* 0x0003e80000100800 */
[----:B------:R1:W-:Y:S04]  /*01e0*/  STL [R1+0xe8], RZ ;  /* 0x0000e8ff01007387 */ /* 0x0003e80000100800 */
[----:B------:R1:W-:Y:S04]  /*01f0*/  STL [R1+0xec], RZ ;  /* 0x0000ecff01007387 */ /* 0x0003e80000100800 */
[----:B------:R1:W-:Y:S01]  /*0200*/  STL [R1+0xd0], RZ ;  /* 0x0000d0ff01007387 */ /* 0x0003e20000100800 */
[----:B---3--:R-:W3:Y:S01]  /*0210*/  MUFU.RCP R2, R2 ;  /* 0x0000000200027308 */ /* 0x008ee20000001000 */
[----:B--2---:R-:W-:-:S02]  /*0220*/  IABS R10, R3 ;  /* 0x00000003000a7213 */ /* 0x004fc40000000000 */
[----:B------:R1:W-:Y:S04]  /*0230*/  STL [R1+0xd4], RZ ;  /* 0x0000d4ff01007387 */ /* 0x0003e80000100800 */
[----:B------:R1:W-:Y:S04]  /*0240*/  STL [R1+0xd8], RZ ;  /* 0x0000d8ff01007387 */ /* 0x0003e80000100800 */
[----:B------:R1:W-:Y:S04]  /*0250*/  STL [R1+0xdc], RZ ;  /* 0x0000dcff01007387 */ /* 0x0003e80000100800 */
[----:B------:R1:W-:Y:S01]  /*0260*/  STL [R1+0xc0], RZ ;  /* 0x0000c0ff01007387 */ /* 0x0003e20000100800 */
[----:B---3--:R-:W-:Y:S01]  /*0270*/  IADD3 R4, R2, 0xffffffe, RZ ;  /* 0x0ffffffe02047810 */ /* 0x008fe20007ffe0ff */
[----:B------:R-:W-:-:S02]  /*0280*/  IMAD.MOV R2, RZ, RZ, -R11 ;  /* 0x000000ffff027224 */ /* 0x000fc400078e0a0b */
[----:B------:R1:W-:Y:S01]  /*0290*/  STL [R1+0xc4], RZ ;  /* 0x0000c4ff01007387 */ /* 0x0003e20000100800 */
[----:B------:R2:W3:Y:S03]  /*02a0*/  F2I.FTZ.U32.TRUNC.NTZ R5, R4 ;  /* 0x0000000400057305 */ /* 0x0004e6000021f000 */
[----:B------:R1:W-:Y:S04]  /*02b0*/  STL [R1+0xc8], RZ ;  /* 0x0000c8ff01007387 */ /* 0x0003e80000100800 */
[----:B------:R1:W-:Y:S01]  /*02c0*/  STL [R1+0xcc], RZ ;  /* 0x0000ccff01007387 */ /* 0x0003e20000100800 */
[----:B--2---:R-:W-:-:S03]  /*02d0*/  IMAD.MOV.U32 R4, RZ, RZ, RZ ;  /* 0x000000ffff047224 */ /* 0x004fc600078e00ff */
[----:B------:R1:W-:Y:S04]  /*02e0*/  STL [R1+0xb0], RZ ;  /* 0x0000b0ff01007387 */ /* 0x0003e80000100800 */
[----:B------:R1:W-:Y:S01]  /*02f0*/  STL [R1+0xb4], RZ ;  /* 0x0000b4ff01007387 */ /* 0x0003e20000100800 */
[----:B---3--:R-:W-:-:S03]  /*0300*/  IMAD.MOV R8, RZ, RZ, -R5 ;  /* 0x000000ffff087224 */ /* 0x008fc600078e0a05 */
[----:B------:R1:W-:Y:S01]  /*0310*/  STL [R1+0xb8], RZ ;  /* 0x0000b8ff01007387 */ /* 0x0003e20000100800 */
[----:B------:R-:W-:Y:S02]  /*0320*/  IMAD R9, R8, R7, RZ ;  /* 0x0000000708097224 */ /* 0x000fe400078e02ff */
[----:B------:R-:W-:Y:S01]  /*0330*/  IMAD.MOV.U32 R8, RZ, RZ, R10 ;  /* 0x000000ffff087224 */ /* 0x000fe200078e000a */
[----:B------:R1:W-:Y:S01]  /*0340*/  STL [R1+0xbc], RZ ;  /* 0x0000bcff01007387 */ /* 0x0003e20000100800 */
[----:B------:R-:W-:-:S03]  /*0350*/  IMAD.HI.U32 R5, R5, R9, R4 ;  /* 0x0000000905057227 */ /* 0x000fc600078e0004 */
[----:B------:R1:W-:Y:S03]  /*0360*/  STL [R1+0xa0], RZ ;  /* 0x0000a0ff01007387 */ /* 0x0003e60000100800 */
[----:B------:R-:W-:Y:S01]  /*0370*/  IMAD.HI.U32 R5, R5, R8, RZ ;  /* 0x0000000805057227 */ /* 0x000fe200078e00ff */
[----:B------:R1:W-:Y:S03]  /*0380*/  STL [R1+0xa4], RZ ;  /* 0x0000a4ff01007387 */ /* 0x0003e60000100800 */
[----:B------:R-:W-:Y:S01]  /*0390*/  IMAD R2, R5, R2, R8 ;  /* 0x0000000205027224 */ /* 0x000fe200078e0208 */
[----:B------:R1:W-:Y:S04]  /*03a0*/  STL [R1+0xa8], RZ ;  /* 0x0000a8ff01007387 */ /* 0x0003e80000100800 */
[----:B------:R-:W-:Y:S01]  /*03b0*/  ISETP.GT.U32.AND P1, PT, R7, R2, PT ;  /* 0x000000020700720c */ /* 0x000fe20003f24070 */
[----:B------:R1:W-:Y:S04]  /*03c0*/  STL [R1+0xac], RZ ;  /* 0x0000acff01007387 */ /* 0x0003e80000100800 */
[----:B------:R1:W-:Y:S04]  /*03d0*/  STL [R1+0x90], RZ ;  /* 0x000090ff01007387 */ /* 0x0003e80000100800 */
[----:B------:R1:W-:Y:S04]  /*03e0*/  STL [R1+0x94], RZ ;  /* 0x000094ff01007387 */ /* 0x0003e80000100800 */
[----:B------:R-:W-:Y:S01]  /*03f0*/  @!P1 IMAD.IADD R2, R2, 0x1, -R7 ;  /* 0x0000000102029824 */ /* 0x000fe200078e0a07 */
[----:B------:R1:W-:Y:S01]  /*0400*/  STL [R1+0x98], RZ ;  /* 0x000098ff01007387 */ /* 0x0003e20000100800 */
[----:B------:R-:W-:-:S02]  /*0410*/  @!P1 IADD3 R5, R5, 0x1, RZ ;  /* 0x0000000105059810 */ /* 0x000fc40007ffe0ff */
[----:B------:R-:W-:Y:S01]  /*0420*/  ISETP.NE.AND P1, PT, R0, RZ, PT ;  /* 0x000000ff0000720c */ /* 0x000fe20003f25270 */
[----:B------:R1:W-:Y:S01]  /*0430*/  STL [R1+0x9c], RZ ;  /* 0x00009cff01007387 */ /* 0x0003e20000100800 */
[----:B------:R-:W-:Y:S02]  /*0440*/  ISETP.GE.U32.AND P0, PT, R2, R7, PT ;  /* 0x000000070200720c */ /* 0x000fe40003f06070 */
[----:B------:R-:W-:Y:S01]  /*0450*/  LOP3.LUT R2, R3, R0, RZ, 0x3c, !PT ;  /* 0x0000000003027212 */ /* 0x000fe200078e3cff */
[----:B------:R1:W-:Y:S03]  /*0460*/  STL [R1+0x80], RZ ;  /* 0x000080ff01007387 */ /* 0x0003e60000100800 */
[----:B------:R-:W-:Y:S01]  /*0470*/  ISETP.GE.AND P2, PT, R2, RZ, PT ;  /* 0x000000ff0200720c */ /* 0x000fe20003f46270 */
[----:B------:R1:W-:Y:S01]  /*0480*/  STL [R1+0x84], RZ ;  /* 0x000084ff01007387 */ /* 0x0003e20000100800 */
[----:B------:R-:W-:-:S03]  /*0490*/  IADD3 R2, R6, c[0x0][0x178], RZ ;  /* 0x00005e0006027a10 */ /* 0x000fc60007ffe0ff */
[----:B------:R1:W-:Y:S02]  /*04a0*/  STL [R1+0x88], RZ ;  /* 0x000088ff01007387 */ /* 0x0003e40000100800 */
[----:B------:R-:W-:Y:S02]  /*04b0*/  @P0 IADD3 R5, R5, 0x1, RZ ;  /* 0x0000000105050810 */ /* 0x000fe40007ffe0ff */
[----:B------:R1:W-:Y:S03]  /*04c0*/  STL [R1+0x8c], RZ ;  /* 0x00008cff01007387 */ /* 0x0003e60000100800 */
[----:B------:R-:W-:Y:S01]  /*04d0*/  IMAD.MOV.U32 R4, RZ, RZ, R5 ;  /* 0x000000ffff047224 */ /* 0x000fe200078e0005 */
[----:B------:R1:W-:Y:S01]  /*04e0*/  STL [R1+0x70], RZ ;  /* 0x000070ff01007387 */ /* 0x0003e20000100800 */
[----:B------:R-:W-:Y:S02]  /*04f0*/  SHF.R.S32.HI R5, RZ, 0x1f, R2 ;  /* 0x0000001fff057819 */ /* 0x000fe40000011402 */
[----:B------:R-:W-:Y:S01]  /*0500*/  @!P2 IMAD.MOV R4, RZ, RZ, -R4 ;  /* 0x000000ffff04a224 */ /* 0x000fe200078e0a04 */
[----:B------:R1:W-:Y:S01]  /*0510*/  STL [R1+0x74], RZ ;  /* 0x000074ff01007387 */ /* 0x0003e20000100800 */
[----:B------:R-:W-:-:S02]  /*0520*/  @!P1 LOP3.LUT R4, RZ, R0, RZ, 0x33, !PT ;  /* 0x00000000ff049212 */ /* 0x000fc400078e33ff */
[----:B------:R-:W-:Y:S01]  /*0530*/  LEA.HI R5, R5, R2, RZ, 0x9 ;  /* 0x0000000205057211 */ /* 0x000fe200078f48ff */
[----:B------:R1:W-:Y:S02]  /*0540*/  STL [R1+0x78], RZ ;  /* 0x000078ff01007387 */ /* 0x0003e40000100800 */
[----:B------:R-:W-:Y:S02]  /*0550*/  IMAD.SHL.U32 R2, R4, 0x8, RZ ;  /* 0x0000000804027824 */ /* 0x000fe400078e00ff */
[----:B------:R1:W-:Y:S01]  /*0560*/  STL [R1+0x7c], RZ ;  /* 0x00007cff01007387 */ /* 0x0003e20000100800 */
[----:B------:R-:W-:Y:S02]  /*0570*/  IMAD.MOV R4, RZ, RZ, -R4 ;  /* 0x000000ffff047224 */ /* 0x000fe400078e0a04 */
[----:B------:R-:W-:Y:S01]  /*0580*/  LEA.HI.SX32 R5, R5, -R2, 0x17 ;  /* 0x8000000205057211 */ /* 0x000fe200078fbaff */
[----:B------:R1:W-:Y:S01]  /*0590*/  STL [R1+0x60], RZ ;  /* 0x000060ff01007387 */ /* 0x0003e20000100800 */
[----:B------:R-:W-:-:S02]  /*05a0*/  IMAD R9, R0, R4, R3 ;  /* 0x0000000400097224 */ /* 0x000fc400078e0203 */
[----:B------:R-:W-:Y:S01]  /*05b0*/  IMNMX R10, R5, 0x8, PT ;  /* 0x00000008050a7817 */ /* 0x000fe20003800200 */
[----:B------:R1:W-:Y:S01]  /*05c0*/  STL [R1+0x64], RZ ;  /* 0x000064ff01007387 */ /* 0x0003e20000100800 */
[----:B------:R-:W-:Y:S02]  /*05d0*/  IMAD.MOV.U32 R4, RZ, RZ, RZ ;  /* 0x000000ffff047224 */ /* 0x000fe400078e00ff */
[-C--:B------:R-:W-:Y:S01]  /*05e0*/  IABS R8, R10.reuse ;  /* 0x0000000a00087213 */ /* 0x080fe20000000000 */
[----:B------:R1:W-:Y:S01]  /*05f0*/  STL [R1+0x68], RZ ;  /* 0x000068ff01007387 */ /* 0x0003e20000100800 */
[----:B------:R-:W-:Y:S02]  /*0600*/  IABS R0, R10 ;  /* 0x0000000a00007213 */ /* 0x000fe40000000000 */
[----:B------:R-:W2:Y:S01]  /*0610*/  I2F.RP R6, R8 ;  /* 0x0000000800067306 */ /* 0x000ea20000209400 */
[----:B------:R1:W-:Y:S04]  /*0620*/  STL [R1+0x6c], RZ ;  /* 0x00006cff01007387 */ /* 0x0003e80000100800 */
[----:B------:R1:W-:Y:S04]  /*0630*/  STL [R1+0x50], RZ ;  /* 0x000050ff01007387 */ /* 0x0003e80000100800 */
[----:B------:R1:W-:Y:S04]  /*0640*/  STL [R1+0x54], RZ ;  /* 0x000054ff01007387 */ /* 0x0003e80000100800 */
[----:B------:R1:W-:Y:S01]  /*0650*/  STL [R1+0x58], RZ ;  /* 0x000058ff01007387 */ /* 0x0003e20000100800 */
[----:B--2---:R-:W2:Y:S03]  /*0660*/  MUFU.RCP R6, R6 ;  /* 0x0000000600067308 */ /* 0x004ea60000001000 */
[----:B------:R1:W-:Y:S04]  /*0670*/  STL [R1+0x5c], RZ ;  /* 0x00005cff01007387 */ /* 0x0003e80000100800 */
[----:B------:R1:W-:Y:S04]  /*0680*/  STL [R1+0x40], RZ ;  /* 0x000040ff01007387 */ /* 0x0003e80000100800 */
[----:B------:R1:W-:Y:S04]  /*0690*/  STL [R1+0x44], RZ ;  /* 0x000044ff01007387 */ /* 0x0003e80000100800 */
[----:B------:R1:W-:Y:S01]  /*06a0*/  STL [R1+0x48], RZ ;  /* 0x000048ff01007387 */ /* 0x0003e20000100800 */
[----:B--2---:R-:W-:-:S03]  /*06b0*/  IADD3 R5, R6, 0xffffffe, RZ ;  /* 0x0ffffffe06057810 */ /* 0x004fc60007ffe0ff */
[----:B------:R1:W-:Y:S04]  /*06c0*/  STL [R1+0x4c], RZ ;  /* 0x00004cff01007387 */ /* 0x0003e80000100800 */
[----:B------:R1:W-:Y:S01]  /*06d0*/  STL [R1+0x30], RZ ;  /* 0x000030ff01007387 */ /* 0x0003e20000100800 */
[----:B------:R-:W2:Y:S03]  /*06e0*/  F2I.FTZ.U32.TRUNC.NTZ R5, R5 ;  /* 0x0000000500057305 */ /* 0x000ea6000021f000 */
[----:B------:R1:W-:Y:S04]  /*06f0*/  STL [R1+0x34], RZ ;  /* 0x000034ff01007387 */ /* 0x0003e80000100800 */
[----:B------:R1:W-:Y:S04]  /*0700*/  STL [R1+0x38], RZ ;  /* 0x000038ff01007387 */ /* 0x0003e80000100800 */
[----:B------:R1:W-:Y:S04]  /*0710*/  STL [R1+0x3c], RZ ;  /* 0x00003cff01007387 */ /* 0x0003e80000100800 */
[----:B------:R1:W-:Y:S01]  /*0720*/  STL [R1+0x20], RZ ;  /* 0x000020ff01007387 */ /* 0x0003e20000100800 */
[----:B--2---:R-:W-:-:S03]  /*0730*/  IMAD.MOV R7, RZ, RZ, -R5 ;  /* 0x000000ffff077224 */ /* 0x004fc600078e0a05 */
[----:B------:R1:W-:Y:S01]  /*0740*/  STL [R1+0x24], RZ ;  /* 0x000024ff01007387 */ /* 0x0003e20000100800 */
[----:B------:R-:W-:Y:S01]  /*0750*/  IMAD.MOV.U32 R3, RZ, RZ, R7 ;  /* 0x000000ffff037224 */ /* 0x000fe200078e0007 */
[----:B------:R-:W-:Y:S02]  /*0760*/  IABS R7, R9 ;  /* 0x0000000900077213 */ /* 0x000fe40000000000 */
[----:B------:R1:W-:Y:S01]  /*0770*/  STL [R1+0x28], RZ ;  /* 0x000028ff01007387 */ /* 0x0003e20000100800 */
[----:B------:R-:W-:-:S03]  /*0780*/  IMAD R3, R3, R8, RZ ;  /* 0x0000000803037224 */ /* 0x000fc600078e02ff */
[----:B------:R1:W-:Y:S01]  /*0790*/  STL [R1+0x2c], RZ ;  /* 0x00002cff01007387 */ /* 0x0003e20000100800 */
[----:B------:R-:W-:-:S03]  /*07a0*/  IMAD.HI.U32 R4, R5, R3, R4 ;  /* 0x0000000305047227 */ /* 0x000fc600078e0004 */
[----:B------:R1:W-:Y:S01]  /*07b0*/  STL [R1+0x10], RZ ;  /* 0x000010ff01007387 */ /* 0x0003e20000100800 */
[----:B------:R-:W-:Y:S02]  /*07c0*/  IMAD.MOV R3, RZ, RZ, -R0 ;  /* 0x000000ffff037224 */ /* 0x000fe400078e0a00 */
[----:B------:R-:W-:Y:S01]  /*07d0*/  IMAD.HI.U32 R0, R4, R7, RZ ;  /* 0x0000000704007227 */ /* 0x000fe200078e00ff */
[----:B------:R1:W-:Y:S01]  /*07e0*/  STL [R1+0x14], RZ ;  /* 0x000014ff01007387 */ /* 0x0003e20000100800 */
[----:B------:R-:W-:Y:S02]  /*07f0*/  CS2R R4, SRZ ;  /* 0x0000000000047805 */ /* 0x000fe4000001ff00 */
[----:B------:R-:W-:Y:S01]  /*0800*/  IMAD R3, R0, R3, R7 ;  /* 0x0000000300037224 */ /* 0x000fe200078e0207 */
[----:B------:R1:W-:Y:S01]  /*0810*/  STL [R1+0x18], RZ ;  /* 0x000018ff01007387 */ /* 0x0003e20000100800 */
[----:B------:R-:W-:-:S03]  /*0820*/  CS2R R6, SRZ ;  /* 0x0000000000067805 */ /* 0x000fc6000001ff00 */
[----:B------:R1:W-:Y:S01]  /*0830*/  STL [R1+0x1c], RZ ;  /* 0x00001cff01007387 */ /* 0x0003e20000100800 */
[----:B------:R-:W-:-:S03]  /*0840*/  ISETP.GT.U32.AND P1, PT, R8, R3, PT ;  /* 0x000000030800720c */ /* 0x000fc60003f24070 */
[----:B------:R1:W-:Y:S04]  /*0850*/  STL [R1], RZ ;  /* 0x000000ff01007387 */ /* 0x0003e80000100800 */
[----:B------:R1:W-:Y:S04]  /*0860*/  STL [R1+0x4], RZ ;  /* 0x000004ff01007387 */ /* 0x0003e80000100800 */
[----:B------:R1:W-:Y:S02]  /*0870*/  STL [R1+0x8], RZ ;  /* 0x000008ff01007387 */ /* 0x0003e40000100800 */
[----:B------:R-:W-:Y:S01]  /*0880*/  @!P1 IMAD.IADD R3, R3, 0x1, -R8 ;  /* 0x0000000103039824 */ /* 0x000fe200078e0a08 */
[----:B------:R-:W-:Y:S01]  /*0890*/  @!P1 IADD3 R0, R0, 0x1, RZ ;  /* 0x0000000100009810 */ /* 0x000fe20007ffe0ff */
[----:B------:R1:W-:Y:S01]  /*08a0*/  STL [R1+0xc], RZ ;  /* 0x00000cff01007387 */ /* 0x0003e20000100800 */
[----:B------:R-:W-:-:S02]  /*08b0*/  ISETP.NE.AND P1, PT, R10, RZ, PT ;  /* 0x000000ff0a00720c */ /* 0x000fc40003f25270 */
[----:B------:R-:W-:Y:S01]  /*08c0*/  ISETP.GE.U32.AND P0, PT, R3, R8, PT ;  /* 0x000000080300720c */ /* 0x000fe20003f06070 */
[----:B------:R1:W-:Y:S01]  /*08d0*/  STL [R1+0x100], RZ ;  /* 0x000100ff01007387 */ /* 0x0003e20000100800 */
[----:B------:R-:W-:-:S03]  /*08e0*/  LOP3.LUT R3, R9, R10, RZ, 0x3c, !PT ;  /* 0x0000000a09037212 */ /* 0x000fc600078e3cff */
[----:B------:R1:W-:Y:S01]  /*08f0*/  STL [R1+0x104], RZ ;  /* 0x000104ff01007387 */ /* 0x0003e20000100800 */
[----:B------:R-:W-:-:S03]  /*0900*/  ISETP.GE.AND P2, PT, R3, RZ, PT ;  /* 0x000000ff0300720c */ /* 0x000fc60003f46270 */
[----:B------:R1:W-:Y:S04]  /*0910*/  STL [R1+0x108], RZ ;  /* 0x000108ff01007387 */ /* 0x0003e80000100800 */
[----:B------:R1:W-:Y:S01]  /*0920*/  STL [R1+0x10c], RZ ;  /* 0x00010cff01007387 */ /* 0x0003e20000100800 */
[----:B------:R-:W-:Y:S02]  /*0930*/  @P0 IADD3 R0, R0, 0x1, RZ ;  /* 0x0000000100000810 */ /* 0x000fe40007ffe0ff */
[----:B------:R-:W-:Y:S01]  /*0940*/  ISETP.GE.AND P0, PT, R28, 0x80, PT ;  /* 0x000000801c00780c */ /* 0x000fe20003f06270 */
[----:B------:R1:W-:Y:S02]  /*0950*/  STL [R1+0x110], RZ ;  /* 0x000110ff01007387 */ /* 0x0003e40000100800 */
[----:B------:R-:W-:Y:S01]  /*0960*/  @!P2 IMAD.MOV R0, RZ, RZ, -R0 ;  /* 0x000000ffff00a224 */ /* 0x000fe200078e0a00 */
[----:B------:R-:W-:Y:S01]  /*0970*/  @!P1 LOP3.LUT R0, RZ, R10, RZ, 0x33, !PT ;  /* 0x0000000aff009212 */ /* 0x000fe200078e33ff */
[----:B------:R1:W-:Y:S04]  /*0980*/  STL [R1+0x114], RZ ;  /* 0x000114ff01007387 */ /* 0x0003e80000100800 */
[----:B------:R1:W-:Y:S01]  /*0990*/  STL [R1+0x118], RZ ;  /* 0x000118ff01007387 */ /* 0x0003e20000100800 */
[----:B------:R-:W-:-:S02]  /*09a0*/  IMAD.MOV R3, RZ, RZ, -R0 ;  /* 0x000000ffff037224 */ /* 0x000fc400078e0a00 */
[----:B------:R-:W-:Y:S01]  /*09b0*/  IMAD.SHL.U32 R0, R0, 0x200, RZ ;  /* 0x0000020000007824 */ /* 0x000fe200078e00ff */
[----:B------:R1:W-:Y:S01]  /*09c0*/  STL [R1+0x11c], RZ ;  /* 0x00011cff01007387 */ /* 0x0003e20000100800 */
[----:B------:R-:W-:Y:S02]  /*09d0*/  IMAD R3, R10, R3, R9 ;  /* 0x000000030a037224 */ /* 0x000fe400078e0209 */
[----:B------:R-:W-:Y:S01]  /*09e0*/  CS2R R8, SRZ ;  /* 0x0000000000087805 */ /* 0x000fe2000001ff00 */
[----:B------:R1:W-:Y:S01]  /*09f0*/  STL [R1+0x120], RZ ;  /* 0x000120ff01007387 */ /* 0x0003e20000100800 */
[----:B------:R-:W-:Y:S01]  /*0a00*/  IMAD.IADD R2, R2, 0x1, R3 ;  /* 0x0000000102027824 */ /* 0x000fe200078e0203 */
[C---:B0-----:R-:W-:Y:S01]  /*0a10*/  LOP3.LUT R3, R29.reuse, 0x1ff, RZ, 0xc0, !PT ;  /* 0x000001ff1d037812 */ /* 0x041fe200078ec0ff */
[----:B------:R-:W-:Y:S01]  /*0a20*/  CS2R R10, SRZ ;  /* 0x00000000000a7805 */ /* 0x000fe2000001ff00 */
[----:B------:R1:W-:Y:S01]  /*0a30*/  STL [R1+0x124], RZ ;  /* 0x000124ff01007387 */ /* 0x0003e20000100800 */
[----:B------:R-:W-:-:S02]  /*0a40*/  LOP3.LUT R29, R29, 0x180, RZ, 0xc0, !PT ;  /* 0x000001801d1d7812 */ /* 0x000fc400078ec0ff */
[----:B------:R-:W-:Y:S01]  /*0a50*/  IMAD R2, R2, 0x200, R3 ;  /* 0x0000020002027824 */ /* 0x000fe200078e0203 */
[----:B------:R1:W-:Y:S04]  /*0a60*/  STL [R1+0x128], RZ ;  /* 0x000128ff01007387 */ /* 0x0003e80000100800 */
        /* <DEDUP_REMOVED lines=142> */
[----:B------:R1:W-:Y:S04]  /*1350*/  STL [R1+0xd70], R0 ;  /* 0x000d700001007387 */ /* 0x0003e80000100800 */
[----:B------:R1:W-:Y:S04]  /*1360*/  STL [R1+0x15a8], R2 ;  /* 0x0015a80201007387 */ /* 0x0003e80000100800 */
        /* <DEDUP_REMOVED lines=14> */
[----:B------:R1:W-:Y:S01]  /*1450*/  STL [R1+0x97c], RZ ;  /* 0x00097cff01007387 */ /* 0x0003e20000100800 */
[----:B------:R-:W-:Y:S05]  /*1460*/  @!P0 BRA `(.L_x_0) ;  /* 0x00064e1000008947 */ /* 0x000fea0003800000 */
[----:B------:R-:W-:Y:S01]  /*1470*/  IMAD.MOV.U32 R27, RZ, RZ, R0 ;  /* 0x000000ffff1b7224 */ /* 0x000fe200078e0000 */
[----:B-1----:R-:W-:Y:S01]  /*1480*/  IABS R0, c[0x0][0x178] ;  /* 0x00005e0000007a13 */ /* 0x002fe20000000000 */
[----:B------:R-:W-:Y:S01]  /*1490*/  IMAD.MOV.U32 R26, RZ, RZ, R2 ;  /* 0x000000ffff1a7224 */ /* 0x000fe200078e0002 */
[----:B------:R-:W-:-:S02]  /*14a0*/  IABS R16, c[0x0][0x17c] ;  /* 0x00005f0000107a13 */ /* 0x000fc40000000000 */
[----:B------:R-:W0:Y:S01]  /*14b0*/  I2F.RP R6, R0 ;  /* 0x0000000000067306 */ /* 0x000e220000209400 */
[----:B------:R-:W-:-:S04]  /*14c0*/  LEA.HI R24, R29, R27, RZ, 0x19 ;  /* 0x0000001b1d187211 */ /* 0x000fc800078fc8ff */
[----:B------:R-:W-:Y:S02]  /*14d0*/  IABS R25, R24 ;  /* 0x0000001800197213 */ /* 0x000fe40000000000 */
[C---:B------:R-:W-:Y:S01]  /*14e0*/  IADD3 R12, R24.reuse, 0x1f4, RZ ;  /* 0x000001f4180c7810 */ /* 0x040fe20007ffe0ff */
[----:B------:R-:W1:Y:S01]  /*14f0*/  I2F.RP R7, R16 ;  /* 0x0000001000077306 */ /* 0x000e620000209400 */
[----:B------:R-:W-:Y:S02]  /*1500*/  IADD3 R10, R24, 0x1f8, RZ ;  /* 0x000001f8180a7810 */ /* 0x000fe40007ffe0ff */
[----:B------:R-:W-:Y:S02]  /*1510*/  IABS R8, R12 ;  /* 0x0000000c00087213 */ /* 0x000fe40000000000 */
[----:B------:R-:W-:Y:S02]  /*1520*/  IABS R11, R10 ;  /* 0x0000000a000b7213 */ /* 0x000fe40000000000 */
[----:B------:R-:W-:Y:S01]  /*1530*/  ISETP.GE.AND P4, PT, R10, RZ, PT ;  /* 0x000000ff0a00720c */ /* 0x000fe20003f86270 */
[----:B0-----:R-:W0:Y:S01]  /*1540*/  MUFU.RCP R6, R6 ;  /* 0x0000000600067308 */ /* 0x001e220000001000 */
[----:B------:R-:W-:-:S02]  /*1550*/  IADD3 R10, R24, 0x1f0, RZ ;  /* 0x000001f0180a7810 */ /* 0x000fc40007ffe0ff */
[----:B------:R-:W-:-:S05]  /*1560*/  ISETP.GE.AND P6, PT, R12, RZ, PT ;  /* 0x000000ff0c00720c */ /* 0x000fca0003fc6270 */
[----:B-1----:R-:W1:Y:S01]  /*1570*/  MUFU.RCP R7, R7 ;  /* 0x0000000700077308 */ /* 0x002e620000001000 */
[----:B0-----:R-:W-:Y:S02]  /*1580*/  IADD3 R4, R6, 0xffffffe, RZ ;  /* 0x0ffffffe06047810 */ /* 0x001fe40007ffe0ff */
[----:B------:R-:W-:-:S05]  /*1590*/  IABS R6, R26 ;  /* 0x0000001a00067213 */ /* 0x000fca0000000000 */
[----:B------:R0:W2:Y:S01]  /*15a0*/  F2I.FTZ.U32.TRUNC.NTZ R5, R4 ;  /* 0x0000000400057305 */ /* 0x0000a2000021f000 */
[----:B-1----:R-:W-:-:S07]  /*15b0*/  IADD3 R2, R7, 0xffffffe, RZ ;  /* 0x0ffffffe07027810 */ /* 0x002fce0007ffe0ff */
[----:B------:R1:W3:Y:S01]  /*15c0*/  F2I.FTZ.U32.TRUNC.NTZ R3, R2 ;  /* 0x0000000200037305 */ /* 0x0002e2000021f000 */
[----:B0-----:R-:W-:Y:S02]  /*15d0*/  IMAD.MOV.U32 R4, RZ, RZ, RZ ;  /* 0x000000ffff047224 */ /* 0x001fe400078e00ff */
[----:B--2---:R-:W-:Y:S02]  /*15e0*/  IMAD.MOV R9, RZ, RZ, -R5 ;  /* 0x000000ffff097224 */ /* 0x004fe400078e0a05 */
[----:B-1----:R-:W-:Y:S02]  /*15f0*/  IMAD.MOV.U32 R2, RZ, RZ, RZ ;  /* 0x000000ffff027224 */ /* 0x002fe400078e00ff */
[----:B------:R-:W-:-:S04]  /*1600*/  IMAD R9, R9, R0, RZ ;  /* 0x0000000009097224 */ /* 0x000fc800078e02ff */
[----:B------:R-:W-:Y:S01]  /*1610*/  IMAD.HI.U32 R5, R5, R9, R4 ;  /* 0x0000000905057227 */ /* 0x000fe200078e0004 */
[----:B------:R-:W-:-:S03]  /*1620*/  IADD3 R9, R24, 0x1fc, RZ ;  /* 0x000001fc18097810 */ /* 0x000fc60007ffe0ff */
[----:B---3--:R-:W-:Y:S02]  /*1630*/  IMAD.MOV R7, RZ, RZ, -R3 ;  /* 0x000000ffff077224 */ /* 0x008fe400078e0a03 */
[----:B------:R-:W-:-:S04]  /*1640*/  IMAD.HI.U32 R5, R5, R6, RZ ;  /* 0x0000000605057227 */ /* 0x000fc800078e00ff */
[----:B------:R-:W-:Y:S02]  /*1650*/  IMAD.MOV R5, RZ, RZ, -R5 ;  /* 0x000000ffff057224 */ /* 0x000fe400078e0a05 */
[----:B------:R-:W-:Y:S02]  /*1660*/  IMAD R7, R7, R16, RZ ;  /* 0x0000001007077224 */ /* 0x000fe400078e02ff */
[C---:B------:R-:W-:Y:S01]  /*1670*/  IMAD R13, R0.reuse, R5, R6 ;  /* 0x00000005000d7224 */ /* 0x040fe200078e0206 */
[----:B------:R-:W-:Y:S01]  /*1680*/  IABS R6, R9 ;  /* 0x0000000900067213 */ /* 0x000fe20000000000 */
[----:B------:R-:W-:Y:S01]  /*1690*/  IMAD.HI.U32 R3, R3, R7, R2 ;  /* 0x0000000703037227 */ /* 0x000fe200078e0002 */
[----:B------:R-:W-:Y:S02]  /*16a0*/  SHF.R.S32.HI R7, RZ, 0x1f, R28 ;  /* 0x0000001fff077819 */ /* 0x000fe4000001141c */
[----:B------:R-:W-:Y:S02]  /*16b0*/  ISETP.GT.U32.AND P0, PT, R0, R13, PT ;  /* 0x0000000d0000720c */ /* 0x000fe40003f04070 */
[----:B------:R-:W-:Y:S01]  /*16c0*/  LEA.HI R14, R7, R28, RZ, 0x7 ;  /* 0x0000001c070e7211 */ /* 0x000fe200078f38ff */
[----:B------:R-:W-:-:S04]  /*16d0*/  IMAD.HI.U32 R2, R3, R25, RZ ;  /* 0x0000001903027227 */ /* 0x000fc800078e00ff */
[----:B------:R-:W-:Y:S01]  /*16e0*/  IMAD.MOV R2, RZ, RZ, -R2 ;  /* 0x000000ffff027224 */ /* 0x000fe200078e0a02 */
[----:B------:R0:W-:Y:S01]  /*16f0*/  STL [R1+0x2c4], R14 ;  /* 0x0002c40e01007387 */ /* 0x0001e20000100800 */
[----:B------:R-:W-:-:S04]  /*1700*/  IMAD.HI.U32 R5, R3, R8, RZ ;  /* 0x0000000803057227 */ /* 0x000fc800078e00ff */
[C---:B------:R-:W-:Y:S02]  /*1710*/  IMAD R25, R16.reuse, R2, R25 ;  /* 0x0000000210197224 */ /* 0x040fe400078e0219 */
[----:B------:R-:W-:Y:S01]  /*1720*/  @!P0 IMAD.IADD R13, R13, 0x1, -R0 ;  /* 0x000000010d0d8824 */ /* 0x000fe200078e0a00 */
[----:B------:R-:W-:Y:S01]  /*1730*/  ISETP.GE.AND P0, PT, R9, RZ, PT ;  /* 0x000000ff0900720c */ /* 0x000fe20003f06270 */
[----:B------:R-:W-:Y:S01]  /*1740*/  IMAD.HI.U32 R2, R3, R6, RZ ;  /* 0x0000000603027227 */ /* 0x000fe200078e00ff */
[----:B------:R-:W-:Y:S02]  /*1750*/  ISETP.GT.U32.AND P2, PT, R16, R25, PT ;  /* 0x000000191000720c */ /* 0x000fe40003f44070 */
[----:B------:R-:W-:Y:S01]  /*1760*/  ISETP.GT.U32.AND P1, PT, R0, R13, PT ;  /* 0x0000000d0000720c */ /* 0x000fe20003f24070 */
[----:B------:R-:W-:Y:S01]  /*1770*/  IMAD.MOV R7, RZ, RZ, -R2 ;  /* 0x000000ffff077224 */ /* 0x000fe200078e0a02 */
[----:B0-----:R-:W-:Y:S01]  /*1780*/  IADD3 R14, R24, 0x1ec, RZ ;  /* 0x000001ec180e7810 */ /* 0x001fe20007ffe0ff */
[----:B------:R-:W-:-:S02]  /*1790*/  IMAD.MOV R9, RZ, RZ, -R5 ;  /* 0x000000ffff097224 */ /* 0x000fc400078e0a05 */
[----:B------:R-:W-:Y:S01]  /*17a0*/  IMAD R5, R16, R7, R6 ;  /* 0x0000000710057224 */ /* 0x000fe200078e0206 */
[----:B------:R-:W-:Y:S01]  /*17b0*/  IADD3 R6, R24, 0x1e4, RZ ;  /* 0x000001e418067810 */ /* 0x000fe20007ffe0ff */
[----:B------:R-:W-:-:S04]  /*17c0*/  IMAD.HI.U32 R4, R3, R11, RZ ;  /* 0x0000000b03047227 */ /* 0x000fc800078e00ff */
[----:B------:R-:W-:Y:S01]  /*17d0*/  @!P2 IMAD.IADD R25, R25, 0x1, -R16 ;  /* 0x000000011919a824 */ /* 0x000fe200078e0a10 */
[----:B------:R-:W-:Y:S01]  /*17e0*/  ISETP.GE.AND P2, PT, R24, RZ, PT ;  /* 0x000000ff1800720c */ /* 0x000fe20003f46270 */
[----:B------:R-:W-:Y:S01]  /*17f0*/  @!P1 IMAD.IADD R13, R13, 0x1, -R0 ;  /* 0x000000010d0d9824 */ /* 0x000fe200078e0a00 */
[C---:B------:R-:W-:Y:S01]  /*1800*/  ISETP.GT.U32.AND P1, PT, R16.reuse, R5, PT ;  /* 0x000000051000720c */ /* 0x040fe20003f24070 */
[C---:B------:R-:W-:Y:S01]  /*1810*/  IMAD R7, R16.reuse, R9, R8 ;  /* 0x0000000910077224 */ /* 0x040fe200078e0208 */
[----:B------:R-:W-:Y:S01]  /*1820*/  ISETP.GT.U32.AND P3, PT, R16, R25, PT ;  /* 0x000000191000720c */ /* 0x000fe20003f64070 */
[----:B------:R-:W-:Y:S01]  /*1830*/  IMAD.MOV R4, RZ, RZ, -R4 ;  /* 0x000000ffff047224 */ /* 0x000fe200078e0a04 */
[----:B------:R0:W-:Y:S01]  /*1840*/  STL [R1+0x2c0], R13 ;  /* 0x0002c00d01007387 */ /* 0x0001e20000100800 */
[----:B------:R-:W-:Y:S02]  /*1850*/  IADD3 R8, R24, 0x1e8, RZ ;  /* 0x000001e818087810 */ /* 0x000fe40007ffe0ff */
[----:B------:R-:W-:Y:S01]  /*1860*/  IMAD R11, R16, R4, R11 ;  /* 0x00000004100b7224 */ /* 0x000fe200078e020b */
[----:B------:R-:W-:-:S02]  /*1870*/  IABS R4, R6 ;  /* 0x0000000600047213 */ /* 0x000fc40000000000 */
[----:B------:R-:W-:Y:S02]  /*1880*/  IABS R2, R8 ;  /* 0x0000000800027213 */ /* 0x000fe40000000000 */
[C---:B------:R-:W-:Y:S01]  /*1890*/  ISETP.GT.U32.AND P5, PT, R16.reuse, R11, PT ;  /* 0x0000000b1000720c */ /* 0x040fe20003fa4070 */
[--C-:B------:R-:W-:Y:S01]  /*18a0*/  @!P1 IMAD.IADD R5, R5, 0x1, -R16.reuse ;  /* 0x0000000105059824 */ /* 0x100fe200078e0a10 */
[----:B0-----:R-:W-:Y:S01]  /*18b0*/  IABS R13, R10 ;  /* 0x0000000a000d7213 */ /* 0x001fe20000000000 */
[----:B------:R-:W-:Y:S01]  /*18c0*/  @!P3 IMAD.IADD R25, R25, 0x1, -R16 ;  /* 0x000000011919b824 */ /* 0x000fe200078e0a10 */
[C---:B------:R-:W-:Y:S02]  /*18d0*/  ISETP.GT.U32.AND P1, PT, R16.reuse, R7, PT ;  /* 0x000000071000720c */ /* 0x040fe40003f24070 */
[----:B------:R-:W-:Y:S01]  /*18e0*/  ISETP.GT.U32.AND P3, PT, R16, R5, PT ;  /* 0x000000051000720c */ /* 0x000fe20003f64070 */
[----:B------:R-:W-:Y:S01]  /*18f0*/  IMAD.HI.U32 R0, R3, R13, RZ ;  /* 0x0000000d03007227 */ /* 0x000fe200078e00ff */
[----:B------:R-:W-:-:S03]  /*1900*/  IABS R9, R14 ;  /* 0x0000000e00097213 */ /* 0x000fc60000000000 */
[----:B------:R-:W-:Y:S02]  /*1910*/  IMAD.MOV R0, RZ, RZ, -R0 ;  /* 0x000000ffff007224 */ /* 0x000fe400078e0a00 */
[--C-:B------:R-:W-:Y:S02]  /*1920*/  @!P5 IMAD.IADD R11, R11, 0x1, -R16.reuse ;  /* 0x000000010b0bd824 */ /* 0x100fe400078e0a10 */
[C---:B------:R-:W-:Y:S02]  /*1930*/  IMAD R13, R16.reuse, R0, R13 ;  /* 0x00000000100d7224 */ /* 0x040fe400078e020d */
[--C-:B------:R-:W-:Y:S01]  /*1940*/  @!P1 IMAD.IADD R7, R7, 0x1, -R16.reuse ;  /* 0x0000000107079824 */ /* 0x100fe200078e0a10 */
[C---:B------:R-:W-:Y:S01]  /*1950*/  ISETP.GT.U32.AND P5, PT, R16.reuse, R11, PT ;  /* 0x0000000b1000720c */ /* 0x040fe20003fa4070 */
[----:B------:R-:W-:Y:S01]  /*1960*/  @!P3 IMAD.IADD R5, R5, 0x1, -R16 ;  /* 0x000000010505b824 */ /* 0x000fe200078e0a10 */
[C---:B------:R-:W-:Y:S01]  /*1970*/  ISETP.GT.U32.AND P3, PT, R16.reuse, R13, PT ;  /* 0x0000000d1000720c */ /* 0x040fe20003f64070 */
[----:B------:R-:W-:Y:S01]  /*1980*/  @!P2 IMAD.MOV R25, RZ, RZ, -R25 ;  /* 0x000000ffff19a224 */ /* 0x000fe200078e0a19 */
[----:B------:R-:W-:Y:S01]  /*1990*/  ISETP.GT.U32.AND P1, PT, R16, R7, PT ;  /* 0x000000071000720c */ /* 0x000fe20003f24070 */
[----:B------:R-:W-:Y:S01]  /*19a0*/  IMAD.MOV.U32 R0, RZ, RZ, R4 ;  /* 0x000000ffff007224 */ /* 0x000fe200078e0004 */
[----:B------:R-:W-:Y:S01]  /*19b0*/  ISETP.GE.AND P2, PT, R10, RZ, PT ;  /* 0x000000ff0a00720c */ /* 0x000fe20003f46270 */
[----:B------:R-:W-:-:S04]  /*19c0*/  IMAD.HI.U32 R10, R3, R2, RZ ;  /* 0x00000002030a7227 */ /* 0x000fc800078e00ff */
[----:B------:R-:W-:-:S04]  /*19d0*/  IMAD.HI.U32 R4, R3, R9, RZ ;  /* 0x0000000903047227 */ /* 0x000fc800078e00ff */
[----:B------:R-:W-:-:S04]  /*19e0*/  IMAD.HI.U32 R12, R3, R0, RZ ;  /* 0x00000000030c7227 */ /* 0x000fc800078e00ff */
[----:B------:R-:W-:Y:S01]  /*19f0*/  IMAD.MOV R15, RZ, RZ, -R10 ;  /* 0x000000ffff0f7224 */ /* 0x000fe200078e0a0a */
[----:B------:R-:W-:Y:S01]  /*1a00*/  IADD3 R10, R24, 0x1e0, RZ ;  /* 0x000001e0180a7810 */ /* 0x000fe20007ffe0ff */
[----:B------:R-:W-:Y:S02]  /*1a10*/  @!P3 IMAD.IADD R13, R13, 0x1, -R16 ;  /* 0x000000010d0db824 */ /* 0x000fe400078e0a10 */
[----:B------:R-:W-:Y:S02]  /*1a20*/  IMAD.MOV R4, RZ, RZ, -R4 ;  /* 0x000000ffff047224 */ /* 0x000fe400078e0a04 */
[----:B------:R-:W-:Y:S01]  /*1a30*/  IMAD.MOV R17, RZ, RZ, -R12 ;  /* 0x000000ffff117224 */ /* 0x000fe200078e0a0c */
[C---:B------:R-:W-:Y:S01]  /*1a40*/  ISETP.GT.U32.AND P3, PT, R16.reuse, R13, PT ;  /* 0x0000000d1000720c */ /* 0x040fe20003f64070 */
[----:B------:R-:W-:Y:S02]  /*1a50*/  IMAD R2, R16, R15, R2 ;  /* 0x0000000f10027224 */ /* 0x000fe400078e0202 */
[----:B------:R-:W-:-:S02]  /*1a60*/  @!P1 IMAD.IADD R7, R7, 0x1, -R16 ;  /* 0x0000000107079824 */ /* 0x000fc400078e0a10 */
[----:B------:R-:W-:Y:S01]  /*1a70*/  IMAD.MOV.U32 R18, RZ, RZ, R5 ;  /* 0x000000ffff127224 */ /* 0x000fe200078e0005 */
[C---:B------:R-:W-:Y:S01]  /*1a80*/  ISETP.GT.U32.AND P1, PT, R16.reuse, R2, PT ;  /* 0x000000021000720c */ /* 0x040fe20003f24070 */
[C---:B------:R-:W-:Y:S01]  /*1a90*/  IMAD R9, R16.reuse, R4, R9 ;  /* 0x0000000410097224 */ /* 0x040fe200078e0209 */
[----:B------:R-:W-:Y:S01]  /*1aa0*/  IABS R4, R10 ;  /* 0x0000000a00047213 */ /* 0x000fe20000000000 */
[----:B------:R-:W-:Y:S02]  /*1ab0*/  IMAD R5, R16, R17, R0 ;  /* 0x0000001110057224 */ /* 0x000fe400078e0200 */
[----:B------:R-:W-:Y:S02]  /*1ac0*/  IMAD.MOV.U32 R12, RZ, RZ, R7 ;  /* 0x000000ffff0c7224 */ /* 0x000fe400078e0007 */
[----:B------:R-:W-:Y:S01]  /*1ad0*/  @!P5 IMAD.IADD R11, R11, 0x1, -R16 ;  /* 0x000000010b0bd824 */ /* 0x000fe200078e0a10 */
[----:B------:R-:W-:Y:S01]  /*1ae0*/  ISETP.GE.AND P5, PT, R14, RZ, PT ;  /* 0x000000ff0e00720c */ /* 0x000fe20003fa6270 */
[----:B------:R-:W-:Y:S01]  /*1af0*/  @!P0 IMAD.MOV R18, RZ, RZ, -R18 ;  /* 0x000000ffff128224 */ /* 0x000fe200078e0a12 */
[C---:B------:R-:W-:Y:S01]  /*1b00*/  ISETP.GT.U32.AND P0, PT, R16.reuse, R9, PT ;  /* 0x000000091000720c */ /* 0x040fe20003f04070 */
[----:B------:R-:W-:Y:S01]  /*1b10*/  @!P6 IMAD.MOV R12, RZ, RZ, -R12 ;  /* 0x000000ffff0ce224 */ /* 0x000fe200078e0a0c */
[----:B------:R-:W-:Y:S01]  /*1b20*/  ISETP.GT.U32.AND P6, PT, R16, R5, PT ;  /* 0x000000051000720c */ /* 0x000fe20003fc4070 */
[----:B------:R-:W-:Y:S01]  /*1b30*/  IMAD.MOV.U32 R0, RZ, RZ, R11 ;  /* 0x000000ffff007224 */ /* 0x000fe200078e000b */
[----:B------:R-:W-:Y:S01]  /*1b40*/  STL [R1+0x10], R18 ;  /* 0x0000101201007387 */ /* 0x000fe20000100800 */
[----:B------:R-:W-:Y:S01]  /*1b50*/  @!P3 IMAD.IADD R13, R13, 0x1, -R16 ;  /* 0x000000010d0db824 */ /* 0x000fe200078e0a10 */
[----:B------:R-:W-:Y:S01]  /*1b60*/  ISETP.GE.AND P3, PT, R6, RZ, PT ;  /* 0x000000ff0600720c */ /* 0x000fe20003f66270 */
[----:B------:R-:W-:Y:S01]  /*1b70*/  @!P4 IMAD.MOV R0, RZ, RZ, -R0 ;  /* 0x000000ffff00c224 */ /* 0x000fe200078e0a00 */
[----:B------:R-:W-:Y:S01]  /*1b80*/  ISETP.GE.AND P4, PT, R8, RZ, PT ;  /* 0x000000ff0800720c */ /* 0x000fe20003f86270 */
[--C-:B------:R-:W-:Y:S01]  /*1b90*/  @!P1 IMAD.IADD R2, R2, 0x1, -R16.reuse ;  /* 0x0000000102029824 */ /* 0x100fe200078e0a10 */
[----:B------:R-:W-:Y:S01]  /*1ba0*/  IADD3 R8, R24, 0x1dc, RZ ;  /* 0x000001dc18087810 */ /* 0x000fe20007ffe0ff */
[----:B------:R-:W-:Y:S01]  /*1bb0*/  IMAD.MOV.U32 R11, RZ, RZ, R13 ;  /* 0x000000ffff0b7224 */ /* 0x000fe200078e000d */
[----:B------:R0:W-:Y:S01]  /*1bc0*/  STL [R1+0xc], R0 ;  /* 0x00000c0001007387 */ /* 0x0001e20000100800 */
[--C-:B------:R-:W-:Y:S01]  /*1bd0*/  @!P0 IMAD.IADD R9, R9, 0x1, -R16.reuse ;  /* 0x0000000109098824 */ /* 0x100fe200078e0a10 */
[----:B------:R-:W-:Y:S01]  /*1be0*/  IABS R14, R8 ;  /* 0x00000008000e7213 */ /* 0x000fe20000000000 */
[----:B------:R-:W-:Y:S01]  /*1bf0*/  @!P6 IMAD.IADD R5, R5, 0x1, -R16 ;  /* 0x000000010505e824 */ /* 0x000fe200078e0a10 */
[C---:B------:R-:W-:Y:S01]  /*1c00*/  ISETP.GT.U32.AND P6, PT, R16.reuse, R2, PT ;  /* 0x000000021000720c */ /* 0x040fe20003fc4070 */
[----:B------:R-:W-:Y:S01]  /*1c10*/  @!P2 IMAD.MOV R11, RZ, RZ, -R11 ;  /* 0x000000ffff0ba224 */ /* 0x000fe200078e0a0b */
[----:B------:R1:W-:Y:S01]  /*1c20*/  STL [R1+0x8], R12 ;  /* 0x0000080c01007387 */ /* 0x0003e20000100800 */
[----:B------:R-:W-:-:S02]  /*1c30*/  ISETP.GT.U32.AND P1, PT, R16, R9, PT ;  /* 0x000000091000720c */ /* 0x000fc40003f24070 */
[----:B------:R-:W-:Y:S01]  /*1c40*/  ISETP.GT.U32.AND P2, PT, R16, R5, PT ;  /* 0x000000051000720c */ /* 0x000fe20003f44070 */
[C---:B0-----:R-:W-:Y:S01]  /*1c50*/  IMAD.HI.U32 R0, R3.reuse, R4, RZ ;  /* 0x0000000403007227 */ /* 0x041fe200078e00ff */
[----:B------:R0:W-:Y:S01]  /*1c60*/  STL [R1+0x4], R11 ;  /* 0x0000040b01007387 */ /* 0x0001e20000100800 */
[----:B------:R-:W-:Y:S02]  /*1c70*/  IADD3 R6, R24, 0x1d4, RZ ;  /* 0x000001d418067810 */ /* 0x000fe40007ffe0ff */
[----:B------:R-:W-:Y:S01]  /*1c80*/  IMAD.MOV R7, RZ, RZ, -R0 ;  /* 0x000000ffff077224 */ /* 0x000fe200078e0a00 */
[----:B------:R-:W-:Y:S01]  /*1c90*/  ISETP.GE.AND P0, PT, R10, RZ, PT ;  /* 0x000000ff0a00720c */ /* 0x000fe20003f06270 */
[----:B------:R-:W-:Y:S01]  /*1ca0*/  IMAD.HI.U32 R0, R3, R14, RZ ;  /* 0x0000000e03007227 */ /* 0x000fe200078e00ff */
[----:B-1----:R-:W-:-:S03]  /*1cb0*/  IABS R12, R6 ;  /* 0x00000006000c7213 */ /* 0x002fc60000000000 */
[----:B------:R-:W-:Y:S01]  /*1cc0*/  IMAD R7, R16, R7, R4 ;  /* 0x0000000710077224 */ /* 0x000fe200078e0204 */
[C---:B------:R-:W-:Y:S01]  /*1cd0*/  IADD3 R4, R24.reuse, 0x1d8, RZ ;  /* 0x000001d818047810 */ /* 0x040fe20007ffe0ff */
[----:B0-----:R-:W-:Y:S01]  /*1ce0*/  IMAD.MOV R11, RZ, RZ, -R0 ;  /* 0x000000ffff0b7224 */ /* 0x001fe200078e0a00 */
[----:B------:R-:W-:Y:S01]  /*1cf0*/  IADD3 R0, R24, 0x1d0, RZ ;  /* 0x000001d018007810 */ /* 0x000fe20007ffe0ff */
[----:B------:R-:W-:Y:S01]  /*1d00*/  @!P6 IMAD.IADD R2, R2, 0x1, -R16 ;  /* 0x000000010202e824 */ /* 0x000fe200078e0a10 */
[----:B------:R-:W-:Y:S01]  /*1d10*/  IABS R13, R4 ;  /* 0x00000004000d7213 */ /* 0x000fe20000000000 */
[C---:B------:R-:W-:Y:S01]  /*1d20*/  IMAD R14, R16.reuse, R11, R14 ;  /* 0x0000000b100e7224 */ /* 0x040fe200078e020e */
[----:B------:R-:W-:Y:S01]  /*1d30*/  IABS R11, R0 ;  /* 0x00000000000b7213 */ /* 0x000fe20000000000 */
[--C-:B------:R-:W-:Y:S01]  /*1d40*/  @!P1 IMAD.IADD R9, R9, 0x1, -R16.reuse ;  /* 0x0000000109099824 */ /* 0x100fe200078e0a10 */
[C---:B------:R-:W-:Y:S01]  /*1d50*/  ISETP.GT.U32.AND P1, PT, R16.reuse, R7, PT ;  /* 0x000000071000720c */ /* 0x040fe20003f24070 */
[----:B------:R-:W-:Y:S01]  /*1d60*/  @!P2 IMAD.IADD R5, R5, 0x1, -R16 ;  /* 0x000000010505a824 */ /* 0x000fe200078e0a10 */
[----:B------:R-:W-:Y:S01]  /*1d70*/  ISETP.GT.U32.AND P6, PT, R16, R14, PT ;  /* 0x0000000e1000720c */ /* 0x000fe20003fc4070 */
[----:B------:R-:W-:Y:S01]  /*1d80*/  IMAD.HI.U32 R10, R3, R12, RZ ;  /* 0x0000000c030a7227 */ /* 0x000fe200078e00ff */
[----:B------:R-:W-:-:S03]  /*1d90*/  ISETP.GE.AND P2, PT, R8, RZ, PT ;  /* 0x000000ff0800720c */ /* 0x000fc60003f46270 */
[----:B------:R-:W-:-:S04]  /*1da0*/  IMAD.HI.U32 R8, R3, R13, RZ ;  /* 0x0000000d03087227 */ /* 0x000fc800078e00ff */
[----:B------:R-:W-:Y:S02]  /*1db0*/  IMAD.MOV R8, RZ, RZ, -R8 ;  /* 0x000000ffff087224 */ /* 0x000fe400078e0a08 */
[--C-:B------:R-:W-:Y:S01]  /*1dc0*/  @!P1 IMAD.IADD R7, R7, 0x1, -R16.reuse ;  /* 0x0000000107079824 */ /* 0x100fe200078e0a10 */
[----:B------:R-:W-:Y:S01]  /*1dd0*/  ISETP.GE.AND P1, PT, R4, RZ, PT ;  /* 0x000000ff0400720c */ /* 0x000fe20003f26270 */
[----:B------:R-:W-:Y:S02]  /*1de0*/  @!P6 IMAD.IADD R14, R14, 0x1, -R16 ;  /* 0x000000010e0ee824 */ /* 0x000fe400078e0a10 */
[----:B------:R-:W-:Y:S02]  /*1df0*/  IMAD.MOV.U32 R15, RZ, RZ, R9 ;  /* 0x000000ffff0f7224 */ /* 0x000fe400078e0009 */
[----:B------:R-:W-:Y:S01]  /*1e00*/  IMAD.HI.U32 R4, R3, R11, RZ ;  /* 0x0000000b03047227 */ /* 0x000fe200078e00ff */
[----:B------:R-:W-:-:S03]  /*1e10*/  ISETP.GT.U32.AND P6, PT, R16, R14, PT ;  /* 0x0000000e1000720c */ /* 0x000fc60003fc4070 */
[----:B------:R-:W-:Y:S01]  /*1e20*/  IMAD.MOV R9, RZ, RZ, -R10 ;  /* 0x000000ffff097224 */ /* 0x000fe200078e0a0a */
[----:B------:R-:W-:Y:S01]  /*1e30*/  IADD3 R10, R24, 0x1cc, RZ ;  /* 0x000001cc180a7810 */ /* 0x000fe20007ffe0ff */
[C---:B------:R-:W-:Y:S02]  /*1e40*/  IMAD R13, R16.reuse, R8, R13 ;  /* 0x00000008100d7224 */ /* 0x040fe400078e020d */
[----:B------:R-:W-:Y:S01]  /*1e50*/  @!P5 IMAD.MOV R15, RZ, RZ, -R15 ;  /* 0x000000ffff0fd224 */ /* 0x000fe200078e0a0f */
[C---:B------:R-:W-:Y:S01]  /*1e60*/  ISETP.GT.U32.AND P5, PT, R16.reuse, R7, PT ;  /* 0x000000071000720c */ /* 0x040fe20003fa4070 */
[----:B------:R-:W-:Y:S02]  /*1e70*/  IMAD.MOV R4, RZ, RZ, -R4 ;  /* 0x000000ffff047224 */ /* 0x000fe400078e0a04 */
[C---:B------:R-:W-:Y:S01]  /*1e80*/  IMAD R12, R16.reuse, R9, R12 ;  /* 0x00000009100c7224 */ /* 0x040fe200078e020c */
[----:B------:R-:W-:Y:S01]  /*1e90*/  STL [R1], R15 ;  /* 0x0000000f01007387 */ /* 0x000fe20000100800 */
[----:B------:R-:W-:Y:S01]  /*1ea0*/  @!P4 IMAD.MOV R2, RZ, RZ, -R2 ;  /* 0x000000ffff02c224 */ /* 0x000fe200078e0a02 */
[C---:B------:R-:W-:Y:S01]  /*1eb0*/  ISETP.GT.U32.AND P4, PT, R16.reuse, R13, PT ;  /* 0x0000000d1000720c */ /* 0x040fe20003f84070 */
[----:B------:R-:W-:-:S02]  /*1ec0*/  IMAD R11, R16, R4, R11 ;  /* 0x00000004100b7224 */ /* 0x000fc400078e020b */
[----:B------:R-:W-:Y:S01]  /*1ed0*/  @!P3 IMAD.MOV R5, RZ, RZ, -R5 ;  /* 0x000000ffff05b224 */ /* 0x000fe200078e0a05 */
[----:B------:R-:W-:Y:S01]  /*1ee0*/  ISETP.GT.U32.AND P3, PT, R16, R12, PT ;  /* 0x0000000c1000720c */ /* 0x000fe20003f64070 */
[--C-:B------:R-:W-:Y:S01]  /*1ef0*/  @!P6 IMAD.IADD R14, R14, 0x1, -R16.reuse ;  /* 0x000000010e0ee824 */ /* 0x100fe200078e0a10 */
[----:B------:R-:W-:Y:S01]  /*1f00*/  ISETP.GT.U32.AND P6, PT, R16, R11, PT ;  /* 0x0000000b1000720c */ /* 0x000fe20003fc4070 */
[--C-:B------:R-:W-:Y:S01]  /*1f10*/  @!P5 IMAD.IADD R7, R7, 0x1, -R16.reuse ;  /* 0x000000010707d824 */ /* 0x100fe200078e0a10 */
[----:B------:R-:W-:Y:S01]  /*1f20*/  ISETP.GE.AND P5, PT, R6, RZ, PT ;  /* 0x000000ff0600720c */ /* 0x000fe20003fa6270 */
[----:B------:R0:W-:Y:S01]  /*1f30*/  STL [R1+0x74], R5 ;  /* 0x0000740501007387 */ /* 0x0001e20000100800 */
[----:B------:R-:W-:Y:S01]  /*1f40*/  IADD3 R6, R24, 0x1c8, RZ ;  /* 0x000001c818067810 */ /* 0x000fe20007ffe0ff */
[----:B------:R-:W-:Y:S02]  /*1f50*/  IMAD.MOV.U32 R8, RZ, RZ, R7 ;  /* 0x000000ffff087224 */ /* 0x000fe400078e0007 */
[----:B------:R-:W-:Y:S01]  /*1f60*/  @!P4 IMAD.IADD R13, R13, 0x1, -R16 ;  /* 0x000000010d0dc824 */ /* 0x000fe200078e0a10 */
[----:B------:R-:W-:Y:S01]  /*1f70*/  IABS R9, R6 ;  /* 0x0000000600097213 */ /* 0x000fe20000000000 */
[----:B------:R-:W-:Y:S01]  /*1f80*/  @!P0 IMAD.MOV R8, RZ, RZ, -R8 ;  /* 0x000000ffff088224 */ /* 0x000fe200078e0a08 */
[----:B------:R-:W-:Y:S01]  /*1f90*/  ISETP.GE.AND P4, PT, R0, RZ, PT ;  /* 0x000000ff0000720c */ /* 0x000fe20003f86270 */
[--C-:B------:R-:W-:Y:S01]  /*1fa0*/  @!P3 IMAD.IADD R12, R12, 0x1, -R16.reuse ;  /* 0x000000010c0cb824 */ /* 0x100fe200078e0a10 */
[C---:B------:R-:W-:Y:S01]  /*1fb0*/  ISETP.GT.U32.AND P3, PT, R16.reuse, R13, PT ;  /* 0x0000000d1000720c */ /* 0x040fe20003f64070 */
[----:B------:R-:W-:Y:S01]  /*1fc0*/  @!P6 IMAD.IADD R11, R11, 0x1, -R16 ;  /* 0x000000010b0be824 */ /* 0x000fe200078e0a10 */
[----:B0-----:R-:W-:Y:S01]  /*1fd0*/  IABS R5, R10 ;  /* 0x0000000a00057213 */ /* 0x001fe20000000000 */
[C---:B------:R-:W-:Y:S01]  /*1fe0*/  IMAD.HI.U32 R7, R3.reuse, R9, RZ ;  /* 0x0000000903077227 */ /* 0x040fe200078e00ff */
[C---:B------:R-:W-:Y:S01]  /*1ff0*/  ISETP.GT.U32.AND P6, PT, R16.reuse, R12, PT ;  /* 0x0000000c1000720c */ /* 0x040fe20003fc4070 */
[----:B------:R0:W-:Y:S01]  /*2000*/  STL [R1+0x78], R8 ;  /* 0x0000780801007387 */ /* 0x0001e20000100800 */
[----:B------:R-:W-:Y:S01]  /*2010*/  ISETP.GT.U32.AND P0, PT, R16, R11, PT ;  /* 0x0000000b1000720c */ /* 0x000fe20003f04070 */
[----:B------:R-:W-:Y:S01]  /*2020*/  IMAD.HI.U32 R4, R3, R5, RZ ;  /* 0x0000000503047227 */ /* 0x000fe200078e00ff */
[----:B------:R-:W-:-:S03]  /*2030*/  IADD3 R0, R24, 0x1c4, RZ ;  /* 0x000001c418007810 */ /* 0x000fc60007ffe0ff */
[----:B------:R-:W-:Y:S01]  /*2040*/  IMAD.MOV R4, RZ, RZ, -R4 ;  /* 0x000000ffff047224 */ /* 0x000fe200078e0a04 */
[----:B------:R-:W-:Y:S01]  /*2050*/  IABS R15, R0 ;  /* 0x00000000000f7213 */ /* 0x000fe20000000000 */
[----:B------:R-:W-:Y:S02]  /*2060*/  IMAD.MOV R7, RZ, RZ, -R7 ;  /* 0x000000ffff077224 */ /* 0x000fe400078e0a07 */
[----:B------:R-:W-:Y:S01]  /*2070*/  IMAD R5, R16, R4, R5 ;  /* 0x0000000410057224 */ /* 0x000fe200078e0205 */
[----:B------:R-:W-:Y:S01]  /*2080*/  IADD3 R4, R24, 0x1c0, RZ ;  /* 0x000001c018047810 */ /* 0x000fe20007ffe0ff */
[--C-:B------:R-:W-:Y:S02]  /*2090*/  @!P3 IMAD.IADD R13, R13, 0x1, -R16.reuse ;  /* 0x000000010d0db824 */ /* 0x100fe400078e0a10 */
[C---:B------:R-:W-:Y:S01]  /*20a0*/  IMAD R9, R16.reuse, R7, R9 ;  /* 0x0000000710097224 */ /* 0x040fe200078e0209 */
[----:B------:R-:W-:Y:S01]  /*20b0*/  ISETP.GT.U32.AND P3, PT, R16, R5, PT ;  /* 0x000000051000720c */ /* 0x000fe20003f64070 */
[----:B------:R-:W-:Y:S01]  /*20c0*/  @!P6 IMAD.IADD R12, R12, 0x1, -R16 ;  /* 0x000000010c0ce824 */ /* 0x000fe200078e0a10 */
[----:B0-----:R-:W-:Y:S01]  /*20d0*/  IABS R8, R4 ;  /* 0x0000000400087213 */ /* 0x001fe20000000000 */
[----:B------:R-:W-:Y:S01]  /*20e0*/  IMAD.HI.U32 R18, R3, R15, RZ ;  /* 0x0000000f03127227 */ /* 0x000fe200078e00ff */
[----:B------:R-:W-:-:S02]  /*20f0*/  ISETP.GT.U32.AND P6, PT, R16, R9, PT ;  /* 0x000000091000720c */ /* 0x000fc40003fc4070 */
[----:B------:R-:W-:Y:S01]  /*2100*/  IADD3 R7, R24, 0x1bc, RZ ;  /* 0x000001bc18077810 */ /* 0x000fe20007ffe0ff */
[----:B------:R-:W-:Y:S01]  /*2110*/  @!P0 IMAD.IADD R11, R11, 0x1, -R16 ;  /* 0x000000010b0b8824 */ /* 0x000fe200078e0a10 */
[----:B------:R-:W-:Y:S01]  /*2120*/  ISETP.GE.AND P0, PT, R10, RZ, PT ;  /* 0x000000ff0a00720c */ /* 0x000fe20003f06270 */
[----:B------:R-:W-:Y:S01]  /*2130*/  IMAD.MOV R18, RZ, RZ, -R18 ;  /* 0x000000ffff127224 */ /* 0x000fe200078e0a12 */
[----:B------:R-:W-:Y:S01]  /*2140*/  IABS R17, R7 ;  /* 0x0000000700117213 */ /* 0x000fe20000000000 */
[----:B------:R-:W-:-:S04]  /*2150*/  IMAD.HI.U32 R10, R3, R8, RZ ;  /* 0x00000008030a7227 */ /* 0x000fc800078e00ff */
[--C-:B------:R-:W-:Y:S01]  /*2160*/  @!P3 IMAD.IADD R5, R5, 0x1, -R16.reuse ;  /* 0x000000010505b824 */ /* 0x100fe200078e0a10 */
[----:B------:R-:W-:Y:S01]  /*2170*/  ISETP.GE.AND P3, PT, R6, RZ, PT ;  /* 0x000000ff0600720c */ /* 0x000fe20003f66270 */
[----:B------:R-:W-:Y:S02]  /*2180*/  @!P6 IMAD.IADD R9, R9, 0x1, -R16 ;  /* 0x000000010909e824 */ /* 0x000fe400078e0a10 */
[----:B------:R-:W-:Y:S01]  /*2190*/  IMAD.MOV.U32 R19, RZ, RZ, R13 ;  /* 0x000000ffff137224 */ /* 0x000fe200078e000d */
[C---:B------:R-:W-:Y:S01]  /*21a0*/  ISETP.GT.U32.AND P6, PT, R16.reuse, R5, PT ;  /* 0x000000051000720c */ /* 0x040fe20003fc4070 */
[----:B------:R-:W-:Y:S02]  /*21b0*/  IMAD.MOV.U32 R13, RZ, RZ, R12 ;  /* 0x000000ffff0d7224 */ /* 0x000fe400078e000c */
[----:B------:R-:W-:Y:S02]  /*21c0*/  IMAD R6, R16, R18, R15 ;  /* 0x0000001210067224 */ /* 0x000fe400078e020f */
[----:B------:R-:W-:-:S02]  /*21d0*/  IMAD.MOV R10, RZ, RZ, -R10 ;  /* 0x000000ffff0a7224 */ /* 0x000fc400078e0a0a */
[----:B------:R-:W-:Y:S01]  /*21e0*/  @!P5 IMAD.MOV R13, RZ, RZ, -R13 ;  /* 0x000000ffff0dd224 */ /* 0x000fe200078e0a0d */
[----:B------:R-:W-:Y:S01]  /*21f0*/  ISETP.GE.AND P5, PT, R0, RZ, PT ;  /* 0x000000ff0000720c */ /* 0x000fe20003fa6270 */
[----:B------:R-:W-:Y:S01]  /*2200*/  @!P1 IMAD.MOV R19, RZ, RZ, -R19 ;  /* 0x000000ffff139224 */ /* 0x000fe200078e0a13 */
[C---:B------:R-:W-:Y:S01]  /*2210*/  ISETP.GT.U32.AND P1, PT, R16.reuse, R6, PT ;  /* 0x000000061000720c */ /* 0x040fe20003f24070 */
[C---:B------:R-:W-:Y:S02]  /*2220*/  IMAD R0, R16.reuse, R10, R8 ;  /* 0x0000000a10007224 */ /* 0x040fe400078e0208 */
[----:B------:R-:W-:Y:S02]  /*2230*/  @!P6 IMAD.IADD R5, R5, 0x1, -R16 ;  /* 0x000000010505e824 */ /* 0x000fe400078e0a10 */
[----:B------:R-:W-:Y:S01]  /*2240*/  IMAD.MOV.U32 R12, RZ, RZ, R11 ;  /* 0x000000ffff0c7224 */ /* 0x000fe200078e000b */
[C---:B------:R-:W-:Y:S01]  /*2250*/  ISETP.GT.U32.AND P6, PT, R16.reuse, R0, PT ;  /* 0x000000001000720c */ /* 0x040fe20003fc4070 */
[----:B------:R-:W-:Y:S01]  /*2260*/  @!P2 IMAD.MOV R14, RZ, RZ, -R14 ;  /* 0x000000ffff0ea224 */ /* 0x000fe200078e0a0e */
[----:B------:R-:W-:Y:S01]  /*2270*/  ISETP.GT.U32.AND P2, PT, R16, R9, PT ;  /* 0x000000091000720c */ /* 0x000fe20003f44070 */
[----:B------:R-:W-:Y:S01]  /*2280*/  @!P4 IMAD.MOV R12, RZ, RZ, -R12 ;  /* 0x000000ffff0cc224 */ /* 0x000fe200078e0a0c */
[----:B------:R-:W-:Y:S01]  /*2290*/  ISETP.GE.AND P4, PT, R4, RZ, PT ;  /* 0x000000ff0400720c */ /* 0x000fe20003f86270 */
[C---:B------:R-:W-:Y:S01]  /*22a0*/  IMAD.HI.U32 R11, R3.reuse, R17, RZ ;  /* 0x00000011030b7227 */ /* 0x040fe200078e00ff */
[----:B------:R-:W-:Y:S01]  /*22b0*/  IADD3 R4, R24, 0x1b8, RZ ;  /* 0x000001b818047810 */ /* 0x000fe20007ffe0ff */
[----:B------:R0:W-:Y:S02]  /*22c0*/  STL [R1+0x98], R14 ;  /* 0x0000980e01007387 */ /* 0x0001e40000100800 */
[----:B------:R-:W-:Y:S01]  /*22d0*/  IMAD.MOV R8, RZ, RZ, -R11 ;  /* 0x000000ffff087224 */ /* 0x000fe200078e0a0b */
[----:B------:R-:W-:Y:S01]  /*22e0*/  IABS R11, R4 ;  /* 0x00000004000b7213 */ /* 0x000fe20000000000 */
[--C-:B------:R-:W-:Y:S01]  /*22f0*/  @!P1 IMAD.IADD R6, R6, 0x1, -R16.reuse ;  /* 0x0000000106069824 */ /* 0x100fe200078e0a10 */
[----:B------:R-:W-:Y:S01]  /*2300*/  ISETP.GE.AND P1, PT, R4, RZ, PT ;  /* 0x000000ff0400720c */ /* 0x000fe20003f26270 */
[--C-:B------:R-:W-:Y:S01]  /*2310*/  @!P6 IMAD.IADD R0, R0, 0x1, -R16.reuse ;  /* 0x000000010000e824 */ /* 0x100fe200078e0a10 */
[----:B------:R-:W-:Y:S01]  /*2320*/  IADD3 R4, R24, 0x1b4, RZ ;  /* 0x000001b418047810 */ /* 0x000fe20007ffe0ff */
[----:B------:R-:W-:Y:S01]  /*2330*/  IMAD.MOV.U32 R10, RZ, RZ, R5 ;  /* 0x000000ffff0a7224 */ /* 0x000fe200078e0005 */
[C---:B------:R-:W-:Y:S01]  /*2340*/  ISETP.GT.U32.AND P6, PT, R16.reuse, R6, PT ;  /* 0x000000061000720c */ /* 0x040fe20003fc4070 */
[----:B------:R-:W-:Y:S01]  /*2350*/  IMAD.HI.U32 R5, R3, R11, RZ ;  /* 0x0000000b03057227 */ /* 0x000fe200078e00ff */
[----:B------:R-:W-:Y:S03]  /*2360*/  STL [R1+0xa8], R19 ;  /* 0x0000a81301007387 */ /* 0x000fe60000100800 */
[--C-:B------:R-:W-:Y:S01]  /*2370*/  @!P2 IMAD.IADD R9, R9, 0x1, -R16.reuse ;  /* 0x000000010909a824 */ /* 0x100fe200078e0a10 */
[----:B------:R-:W-:Y:S01]  /*2380*/  ISETP.GE.AND P2, PT, R7, RZ, PT ;  /* 0x000000ff0700720c */ /* 0x000fe20003f46270 */
[----:B------:R-:W-:Y:S01]  /*2390*/  IMAD R17, R16, R8, R17 ;  /* 0x0000000810117224 */ /* 0x000fe200078e0211 */
[----:B------:R-:W-:Y:S01]  /*23a0*/  IADD3 R7, R24, 0x1b0, RZ ;  /* 0x000001b018077810 */ /* 0x000fe20007ffe0ff */
[----:B------:R-:W-:Y:S01]  /*23b0*/  IMAD.MOV R5, RZ, RZ, -R5 ;  /* 0x000000ffff057224 */ /* 0x000fe200078e0a05 */
[----:B------:R-:W-:Y:S01]  /*23c0*/  STL [R1+0x1a8], R13 ;  /* 0x0001a80d01007387 */ /* 0x000fe20000100800 */
[----:B------:R-:W-:Y:S01]  /*23d0*/  @!P3 IMAD.MOV R9, RZ, RZ, -R9 ;  /* 0x000000ffff09b224 */ /* 0x000fe200078e0a09 */
[C---:B------:R-:W-:Y:S01]  /*23e0*/  ISETP.GT.U32.AND P3, PT, R16.reuse, R17, PT ;  /* 0x000000111000720c */ /* 0x040fe20003f64070 */
[----:B------:R-:W-:Y:S01]  /*23f0*/  IMAD R11, R16, R5, R11 ;  /* 0x00000005100b7224 */ /* 0x000fe200078e020b */
[----:B------:R1:W-:Y:S01]  /*2400*/  STL [R1+0x1ac], R12 ;  /* 0x0001ac0c01007387 */ /* 0x0003e20000100800 */
[----:B------:R-:W-:Y:S01]  /*2410*/  @!P6 IMAD.IADD R6, R6, 0x1, -R16 ;  /* 0x000000010606e824 */ /* 0x000fe200078e0a10 */
[----:B0-----:R-:W-:Y:S01]  /*2420*/  IABS R14, R7 ;  /* 0x00000007000e7213 */ /* 0x001fe20000000000 */
[----:B------:R-:W-:Y:S01]  /*2430*/  @!P0 IMAD.MOV R10, RZ, RZ, -R10 ;  /* 0x000000ffff0a8224 */ /* 0x000fe200078e0a0a */
[----:B------:R-:W-:-:S02]  /*2440*/  ISETP.GT.U32.AND P6, PT, R16, R11, PT ;  /* 0x0000000b1000720c */ /* 0x000fc40003fc4070 */
[----:B------:R-:W-:Y:S01]  /*2450*/  ISETP.GT.U32.AND P0, PT, R16, R0, PT ;  /* 0x000000001000720c */ /* 0x000fe20003f04070 */
[----:B------:R-:W-:Y:S01]  /*2460*/  IMAD.HI.U32 R5, R3, R14, RZ ;  /* 0x0000000e03057227 */ /* 0x000fe200078e00ff */
[----:B------:R-:W-:Y:S01]  /*2470*/  STL [R1+0x1b8], R10 ;  /* 0x0001b80a01007387 */ /* 0x000fe20000100800 */
[----:B------:R-:W-:Y:S02]  /*2480*/  IADD3 R8, R24, 0x1ac, RZ ;  /* 0x000001ac18087810 */ /* 0x000fe40007ffe0ff */
[----:B-1----:R-:W-:Y:S01]  /*2490*/  IABS R12, R4 ;  /* 0x00000004000c7213 */ /* 0x002fe20000000000 */
[--C-:B------:R-:W-:Y:S01]  /*24a0*/  @!P3 IMAD.IADD R17, R17, 0x1, -R16.reuse ;  /* 0x000000011111b824 */ /* 0x100fe200078e0a10 */
[----:B------:R0:W-:Y:S01]  /*24b0*/  STL [R1+0x1bc], R9 ;  /* 0x0001bc0901007387 */ /* 0x0001e20000100800 */
[----:B------:R-:W-:Y:S01]  /*24c0*/  IMAD.MOV R5, RZ, RZ, -R5 ;  /* 0x000000ffff057224 */ /* 0x000fe200078e0a05 */
[----:B------:R-:W-:Y:S02]  /*24d0*/  IABS R13, R8 ;  /* 0x00000008000d7213 */ /* 0x000fe40000000000 */
[--C-:B------:R-:W-:Y:S01]  /*24e0*/  @!P6 IMAD.IADD R11, R11, 0x1, -R16.reuse ;  /* 0x000000010b0be824 */ /* 0x100fe200078e0a10 */
[----:B------:R-:W-:Y:S01]  /*24f0*/  ISETP.GT.U32.AND P6, PT, R16, R17, PT ;  /* 0x000000111000720c */ /* 0x000fe20003fc4070 */
[----:B------:R-:W-:Y:S01]  /*2500*/  @!P0 IMAD.IADD R0, R0, 0x1, -R16 ;  /* 0x0000000100008824 */ /* 0x000fe200078e0a10 */
[----:B------:R-:W-:Y:S01]  /*2510*/  ISETP.GE.AND P0, PT, R4, RZ, PT ;  /* 0x000000ff0400720c */ /* 0x000fe20003f06270 */
[----:B------:R-:W-:Y:S01]  /*2520*/  IMAD R14, R16, R5, R14 ;  /* 0x00000005100e7224 */ /* 0x000fe200078e020e */
[----:B------:R-:W-:Y:S01]  /*2530*/  ISETP.GE.AND P3, PT, R7, RZ, PT ;  /* 0x000000ff0700720c */ /* 0x000fe20003f66270 */
[----:B0-----:R-:W-:-:S04]  /*2540*/  IMAD.HI.U32 R9, R3, R12, RZ ;  /* 0x0000000c03097227 */ /* 0x001fc800078e00ff */
[----:B------:R-:W-:Y:S02]  /*2550*/  IMAD.MOV R9, RZ, RZ, -R9 ;  /* 0x000000ffff097224 */ /* 0x000fe400078e0a09 */
[----:B------:R-:W-:Y:S01]  /*2560*/  IMAD.MOV.U32 R5, RZ, RZ, R0 ;  /* 0x000000ffff057224 */ /* 0x000fe200078e0000 */
[----:B------:R-:W-:Y:S01]  /*2570*/  IADD3 R0, R24, 0x1a0, RZ ;  /* 0x000001a018007810 */ /* 0x000fe20007ffe0ff */
[----:B------:R-:W-:Y:S02]  /*2580*/  IMAD R12, R16, R9, R12 ;  /* 0x00000009100c7224 */ /* 0x000fe400078e020c */
[----:B------:R-:W-:Y:S01]  /*2590*/  IMAD.MOV.U32 R10, RZ, RZ, R6 ;  /* 0x000000ffff0a7224 */ /* 0x000fe200078e0006 */
[----:B------:R-:W-:Y:S01]  /*25a0*/  IADD3 R6, R24, 0x1a4, RZ ;  /* 0x000001a418067810 */ /* 0x000fe20007ffe0ff */
[----:B------:R-:W-:Y:S01]  /*25b0*/  @!P4 IMAD.MOV R5, RZ, RZ, -R5 ;  /* 0x000000ffff05c224 */ /* 0x000fe200078e0a05 */
[C---:B------:R-:W-:Y:S01]  /*25c0*/  ISETP.GT.U32.AND P4, PT, R16.reuse, R12, PT ;  /* 0x0000000c1000720c */ /* 0x040fe20003f84070 */
[----:B------:R-:W-:Y:S01]  /*25d0*/  @!P5 IMAD.MOV R10, RZ, RZ, -R10 ;  /* 0x000000ffff0ad224 */ /* 0x000fe200078e0a0a */
[----:B------:R-:W-:Y:S01]  /*25e0*/  ISETP.GT.U32.AND P5, PT, R16, R11, PT ;  /* 0x0000000b1000720c */ /* 0x000fe20003fa4070 */
[----:B------:R-:W-:Y:S01]  /*25f0*/  IMAD.HI.U32 R4, R3, R13, RZ ;  /* 0x0000000d03047227 */ /* 0x000fe200078e00ff */
[----:B------:R-:W-:-:S02]  /*2600*/  IABS R9, R0 ;  /* 0x0000000000097213 */ /* 0x000fc40000000000 */
[----:B------:R-:W-:Y:S01]  /*2610*/  IABS R7, R6 ;  /* 0x0000000600077213 */ /* 0x000fe20000000000 */
[----:B------:R-:W-:Y:S01]  /*2620*/  @!P6 IMAD.IADD R17, R17, 0x1, -R16 ;  /* 0x000000011111e824 */ /* 0x000fe200078e0a10 */
[C---:B------:R-:W-:Y:S01]  /*2630*/  ISETP.GT.U32.AND P6, PT, R16.reuse, R14, PT ;  /* 0x0000000e1000720c */ /* 0x040fe20003fc4070 */
[----:B------:R-:W-:Y:S01]  /*2640*/  IMAD.MOV R4, RZ, RZ, -R4 ;  /* 0x000000ffff047224 */ /* 0x000fe200078e0a04 */
[----:B------:R0:W-:Y:S01]  /*2650*/  STL [R1+0x1b0], R10 ;  /* 0x0001b00a01007387 */ /* 0x0001e20000100800 */
[----:B------:R-:W-:Y:S02]  /*2660*/  IMAD.MOV.U32 R20, RZ, RZ, R17 ;  /* 0x000000ffff147224 */ /* 0x000fe400078e0011 */
[----:B------:R-:W-:Y:S01]  /*2670*/  IMAD R13, R16, R4, R13 ;  /* 0x00000004100d7224 */ /* 0x000fe200078e020d */
[----:B------:R-:W-:Y:S01]  /*2680*/  IADD3 R4, R24, 0x1a8, RZ ;  /* 0x000001a818047810 */ /* 0x000fe20007ffe0ff */
[--C-:B------:R-:W-:Y:S01]  /*2690*/  @!P4 IMAD.IADD R12, R12, 0x1, -R16.reuse ;  /* 0x000000010c0cc824 */ /* 0x100fe200078e0a10 */
[----:B------:R-:W-:Y:S01]  /*26a0*/  ISETP.GE.AND P4, PT, R8, RZ, PT ;  /* 0x000000ff0800720c */ /* 0x000fe20003f86270 */
[--C-:B------:R-:W-:Y:S01]  /*26b0*/  @!P5 IMAD.IADD R11, R11, 0x1, -R16.reuse ;  /* 0x000000010b0bd824 */ /* 0x100fe200078e0a10 */
[----:B------:R-:W-:Y:S01]  /*26c0*/  IABS R15, R4 ;  /* 0x00000004000f7213 */ /* 0x000fe20000000000 */
[----:B------:R-:W-:Y:S01]  /*26d0*/  IMAD.MOV.U32 R8, RZ, RZ, R9 ;  /* 0x000000ffff087224 */ /* 0x000fe200078e0009 */
[----:B------:R-:W-:Y:S01]  /*26e0*/  ISETP.GT.U32.AND P5, PT, R16, R13, PT ;  /* 0x0000000d1000720c */ /* 0x000fe20003fa4070 */
[----:B------:R-:W-:Y:S01]  /*26f0*/  @!P6 IMAD.IADD R14, R14, 0x1, -R16 ;  /* 0x000000010e0ee824 */ /* 0x000fe200078e0a10 */
[----:B------:R-:W-:Y:S01]  /*2700*/  ISETP.GT.U32.AND P6, PT, R16, R12, PT ;  /* 0x0000000c1000720c */ /* 0x000fe20003fc4070 */
[C---:B------:R-:W-:Y:S01]  /*2710*/  IMAD.HI.U32 R18, R3.reuse, R15, RZ ;  /* 0x0000000f03127227 */ /* 0x040fe200078e00ff */
[----:B0-----:R-:W-:Y:S01]  /*2720*/  IADD3 R10, R24, 0x19c, RZ ;  /* 0x0000019c180a7810 */ /* 0x001fe20007ffe0ff */
[----:B------:R0:W-:Y:S02]  /*2730*/  STL [R1+0x1b4], R5 ;  /* 0x0001b40501007387 */ /* 0x0001e40000100800 */
[----:B------:R-:W-:-:S04]  /*2740*/  IMAD.HI.U32 R9, R3, R7, RZ ;  /* 0x0000000703097227 */ /* 0x000fc800078e00ff */
[----:B------:R-:W-:Y:S02]  /*2750*/  IMAD.MOV R18, RZ, RZ, -R18 ;  /* 0x000000ffff127224 */ /* 0x000fe400078e0a12 */
[----:B------:R-:W-:Y:S02]  /*2760*/  IMAD.MOV R17, RZ, RZ, -R9 ;  /* 0x000000ffff117224 */ /* 0x000fe400078e0a09 */
[C---:B------:R-:W-:Y:S01]  /*2770*/  IMAD R9, R16.reuse, R18, R15 ;  /* 0x0000001210097224 */ /* 0x040fe200078e020f */
[----:B0-----:R-:W-:Y:S01]  /*2780*/  IABS R5, R10 ;  /* 0x0000000a00057213 */ /* 0x001fe20000000000 */
[--C-:B------:R-:W-:Y:S01]  /*2790*/  @!P5 IMAD.IADD R13, R13, 0x1, -R16.reuse ;  /* 0x000000010d0dd824 */ /* 0x100fe200078e0a10 */
[----:B------:R-:W-:Y:S01]  /*27a0*/  ISETP.GT.U32.AND P5, PT, R16, R14, PT ;  /* 0x0000000e1000720c */ /* 0x000fe20003fa4070 */
[----:B------:R-:W-:Y:S01]  /*27b0*/  @!P6 IMAD.IADD R12, R12, 0x1, -R16 ;  /* 0x000000010c0ce824 */ /* 0x000fe200078e0a10 */
[C---:B------:R-:W-:Y:S01]  /*27c0*/  ISETP.GT.U32.AND P6, PT, R16.reuse, R9, PT ;  /* 0x000000091000720c */ /* 0x040fe20003fc4070 */
[----:B------:R-:W-:Y:S01]  /*27d0*/  @!P2 IMAD.MOV R20, RZ, RZ, -R20 ;  /* 0x000000ffff14a224 */ /* 0x000fe200078e0a14 */
[----:B------:R-:W-:Y:S01]  /*27e0*/  ISETP.GT.U32.AND P2, PT, R16, R13, PT ;  /* 0x0000000d1000720c */ /* 0x000fe20003f44070 */
[----:B------:R-:W-:Y:S01]  /*27f0*/  IMAD.MOV.U32 R19, RZ, RZ, R11 ;  /* 0x000000ffff137224 */ /* 0x000fe200078e000b */
[----:B------:R-:W-:Y:S01]  /*2800*/  IADD3 R18, R24, 0x180, RZ ;  /* 0x0000018018127810 */ /* 0x000fe20007ffe0ff */
[----:B------:R-:W-:Y:S01]  /*2810*/  IMAD R7, R16, R17, R7 ;  /* 0x0000001110077224 */ /* 0x000fe200078e0207 */
[----:B------:R-:W-:Y:S01]  /*2820*/  STL [R1+0x1a4], R20 ;  /* 0x0001a41401007387 */ /* 0x000fe20000100800 */
[----:B------:R-:W-:Y:S01]  /*2830*/  @!P1 IMAD.MOV R19, RZ, RZ, -R19 ;  /* 0x000000ffff139224 */ /* 0x000fe200078e0a13 */
[----:B------:R-:W-:Y:S01]  /*2840*/  ISETP.GE.AND P1, PT, R4, RZ, PT ;  /* 0x000000ff0400720c */ /* 0x000fe20003f26270 */
[----:B------:R-:W-:Y:S01]  /*2850*/  IMAD.HI.U32 R17, R3, R8, RZ ;  /* 0x0000000803117227 */ /* 0x000fe200078e00ff */
[----:B------:R-:W-:-:S02]  /*2860*/  IADD3 R4, R24, 0x198, RZ ;  /* 0x0000019818047810 */ /* 0x000fc40007ffe0ff */
[----:B------:R0:W-:Y:S01]  /*2870*/  STL [R1+0xc8], R19 ;  /* 0x0000c81301007387 */ /* 0x0001e20000100800 */
[----:B------:R-:W-:Y:S01]  /*2880*/  IMAD.HI.U32 R15, R3, R5, RZ ;  /* 0x00000005030f7227 */ /* 0x000fe200078e00ff */
[----:B------:R-:W-:-:S03]  /*2890*/  IABS R11, R4 ;  /* 0x00000004000b7213 */ /* 0x000fc60000000000 */
[----:B------:R-:W-:Y:S02]  /*28a0*/  IMAD.MOV R17, RZ, RZ, -R17 ;  /* 0x000000ffff117224 */ /* 0x000fe400078e0a11 */
[----:B------:R-:W-:Y:S02]  /*28b0*/  IMAD.MOV R15, RZ, RZ, -R15 ;  /* 0x000000ffff0f7224 */ /* 0x000fe400078e0a0f */
[--C-:B------:R-:W-:Y:S01]  /*28c0*/  @!P5 IMAD.IADD R14, R14, 0x1, -R16.reuse ;  /* 0x000000010e0ed824 */ /* 0x100fe200078e0a10 */
[----:B------:R-:W-:Y:S01]  /*28d0*/  ISETP.GT.U32.AND P5, PT, R16, R7, PT ;  /* 0x000000071000720c */ /* 0x000fe20003fa4070 */
[----:B------:R-:W-:Y:S02]  /*28e0*/  @!P6 IMAD.IADD R9, R9, 0x1, -R16 ;  /* 0x000000010909e824 */ /* 0x000fe400078e0a10 */
[----:B0-----:R-:W-:Y:S02]  /*28f0*/  IMAD.MOV.U32 R19, RZ, RZ, R12 ;  /* 0x000000ffff137224 */ /* 0x001fe400078e000c */
[----:B------:R-:W-:Y:S01]  /*2900*/  @!P2 IMAD.IADD R13, R13, 0x1, -R16 ;  /* 0x000000010d0da824 */ /* 0x000fe200078e0a10 */
[----:B------:R-:W-:Y:S01]  /*2910*/  ISETP.GE.AND P2, PT, R6, RZ, PT ;  /* 0x000000ff0600720c */ /* 0x000fe20003f46270 */
[----:B------:R-:W-:Y:S01]  /*2920*/  IMAD R6, R16, R17, R8 ;  /* 0x0000001110067224 */ /* 0x000fe200078e0208 */
[----:B------:R-:W-:Y:S01]  /*2930*/  IADD3 R8, R24, 0x194, RZ ;  /* 0x0000019418087810 */ /* 0x000fe20007ffe0ff */
[----:B------:R-:W-:-:S02]  /*2940*/  IMAD R5, R16, R15, R5 ;  /* 0x0000000f10057224 */ /* 0x000fc400078e0205 */
[----:B------:R-:W-:Y:S01]  /*2950*/  @!P0 IMAD.MOV R19, RZ, RZ, -R19 ;  /* 0x000000ffff138224 */ /* 0x000fe200078e0a13 */
[C---:B------:R-:W-:Y:S01]  /*2960*/  ISETP.GT.U32.AND P0, PT, R16.reuse, R9, PT ;  /* 0x000000091000720c */ /* 0x040fe20003f04070 */
[----:B------:R-:W-:Y:S01]  /*2970*/  IMAD.MOV.U32 R17, RZ, RZ, R14 ;  /* 0x000000ffff117224 */ /* 0x000fe200078e000e */
[C---:B------:R-:W-:Y:S01]  /*2980*/  ISETP.GT.U32.AND P6, PT, R16.reuse, R6, PT ;  /* 0x000000061000720c */ /* 0x040fe20003fc4070 */
[----:B------:R-:W-:Y:S01]  /*2990*/  @!P5 IMAD.IADD R7, R7, 0x1, -R16 ;  /* 0x000000010707d824 */ /* 0x000fe200078e0a10 */
[----:B------:R-:W-:Y:S01]  /*29a0*/  STL [R1+0xe0], R19 ;  /* 0x0000e01301007387 */ /* 0x000fe20000100800 */
[----:B------:R-:W-:Y:S01]  /*29b0*/  @!P3 IMAD.MOV R17, RZ, RZ, -R17 ;  /* 0x000000ffff11b224 */ /* 0x000fe200078e0a11 */
[C---:B------:R-:W-:Y:S01]  /*29c0*/  ISETP.GT.U32.AND P3, PT, R16.reuse, R5, PT ;  /* 0x000000051000720c */ /* 0x040fe20003f64070 */
[----:B------:R-:W-:Y:S01]  /*29d0*/  @!P4 IMAD.MOV R13, RZ, RZ, -R13 ;  /* 0x000000ffff0dc224 */ /* 0x000fe200078e0a0d */
[----:B------:R-:W-:Y:S01]  /*29e0*/  ISETP.GT.U32.AND P5, PT, R16, R7, PT ;  /* 0x000000071000720c */ /* 0x000fe20003fa4070 */
[----:B------:R-:W-:Y:S01]  /*29f0*/  IMAD.HI.U32 R15, R3, R11, RZ ;  /* 0x0000000b030f7227 */ /* 0x000fe200078e00ff */
[----:B------:R-:W-:Y:S01]  /*2a00*/  STL [R1+0xe8], R17 ;  /* 0x0000e81101007387 */ /* 0x000fe20000100800 */
[----:B------:R-:W-:-:S02]  /*2a10*/  IABS R12, R8 ;  /* 0x00000008000c7213 */ /* 0x000fc40000000000 */
[--C-:B------:R-:W-:Y:S01]  /*2a20*/  @!P0 IMAD.IADD R9, R9, 0x1, -R16.reuse ;  /* 0x0000000109098824 */ /* 0x100fe200078e0a10 */
[----:B------:R0:W-:Y:S01]  /*2a30*/  STL [R1+0xf0], R13 ;  /* 0x0000f00d01007387 */ /* 0x0001e20000100800 */
[----:B------:R-:W-:Y:S01]  /*2a40*/  IMAD.MOV R14, RZ, RZ, -R15 ;  /* 0x000000ffff0e7224 */ /* 0x000fe200078e0a0f */
[----:B------:R-:W-:Y:S01]  /*2a50*/  ISETP.GE.AND P4, PT, R0, RZ, PT ;  /* 0x000000ff0000720c */ /* 0x000fe20003f86270 */
[--C-:B------:R-:W-:Y:S01]  /*2a60*/  @!P6 IMAD.IADD R6, R6, 0x1, -R16.reuse ;  /* 0x000000010606e824 */ /* 0x100fe200078e0a10 */
[----:B------:R-:W-:Y:S01]  /*2a70*/  ISETP.GE.AND P0, PT, R10, RZ, PT ;  /* 0x000000ff0a00720c */ /* 0x000fe20003f06270 */
[----:B------:R-:W-:Y:S01]  /*2a80*/  @!P3 IMAD.IADD R5, R5, 0x1, -R16 ;  /* 0x000000010505b824 */ /* 0x000fe200078e0a10 */
[----:B------:R-:W-:Y:S01]  /*2a90*/  ISETP.GE.AND P3, PT, R4, RZ, PT ;  /* 0x000000ff0400720c */ /* 0x000fe20003f66270 */
[C---:B------:R-:W-:Y:S01]  /*2aa0*/  IMAD R0, R16.reuse, R14, R11 ;  /* 0x0000000e10007224 */ /* 0x040fe200078e020b */
[----:B------:R-:W-:Y:S01]  /*2ab0*/  ISETP.GT.U32.AND P6, PT, R16, R6, PT ;  /* 0x000000061000720c */ /* 0x000fe20003fc4070 */
[----:B------:R-:W-:Y:S01]  /*2ac0*/  IMAD.HI.U32 R10, R3, R12, RZ ;  /* 0x0000000c030a7227 */ /* 0x000fe200078e00ff */
[----:B------:R-:W-:-:S03]  /*2ad0*/  IADD3 R11, R24, 0x190, RZ ;  /* 0x00000190180b7810 */ /* 0x000fc60007ffe0ff */
[----:B0-----:R-:W-:Y:S01]  /*2ae0*/  IMAD.MOV.U32 R13, RZ, RZ, R9 ;  /* 0x000000ffff0d7224 */ /* 0x001fe200078e0009 */
[----:B------:R-:W-:Y:S01]  /*2af0*/  IABS R17, R11 ;  /* 0x0000000b00117213 */ /* 0x000fe20000000000 */
[----:B------:R-:W-:Y:S01]  /*2b00*/  @!P5 IMAD.IADD R7, R7, 0x1, -R16 ;  /* 0x000000010707d824 */ /* 0x000fe200078e0a10 */
[C---:B------:R-:W-:Y:S01]  /*2b10*/  ISETP.GT.U32.AND P5, PT, R16.reuse, R0, PT ;  /* 0x000000001000720c */ /* 0x040fe20003fa4070 */
[----:B------:R-:W-:Y:S01]  /*2b20*/  @!P1 IMAD.MOV R13, RZ, RZ, -R13 ;  /* 0x000000ffff0d9224 */ /* 0x000fe200078e0a0d */
[----:B------:R-:W-:Y:S01]  /*2b30*/  ISETP.GT.U32.AND P1, PT, R16, R5, PT ;  /* 0x000000051000720c */ /* 0x000fe20003f24070 */
[----:B------:R-:W-:Y:S01]  /*2b40*/  IMAD.MOV R10, RZ, RZ, -R10 ;  /* 0x000000ffff0a7224 */ /* 0x000fe200078e0a0a */
[----:B------:R-:W-:Y:S01]  /*2b50*/  IADD3 R9, R24, 0x188, RZ ;  /* 0x0000018818097810 */ /* 0x000fe20007ffe0ff */
[----:B------:R-:W-:Y:S01]  /*2b60*/  @!P2 IMAD.MOV R7, RZ, RZ, -R7 ;  /* 0x000000ffff07a224 */ /* 0x000fe200078e0a07 */
[----:B------:R-:W-:Y:S01]  /*2b70*/  STL [R1+0x124], R13 ;  /* 0x0001240d01007387 */ /* 0x000fe20000100800 */
[----:B------:R-:W-:Y:S01]  /*2b80*/  IMAD R4, R16, R10, R12 ;  /* 0x0000000a10047224 */ /* 0x000fe200078e020c */
[----:B------:R-:W-:Y:S01]  /*2b90*/  IADD3 R10, R24, 0x18c, RZ ;  /* 0x0000018c180a7810 */ /* 0x000fe20007ffe0ff */
[----:B------:R-:W-:Y:S01]  /*2ba0*/  @!P6 IMAD.IADD R6, R6, 0x1, -R16 ;  /* 0x000000010606e824 */ /* 0x000fe200078e0a10 */
[----:B------:R0:W-:Y:S01]  /*2bb0*/  STL [R1+0x190], R7 ;  /* 0x0001900701007387 */ /* 0x0001e20000100800 */
[----:B------:R-:W-:-:S02]  /*2bc0*/  ISETP.GE.AND P6, PT, R8, RZ, PT ;  /* 0x000000ff0800720c */ /* 0x000fc40003fc6270 */
[--C-:B------:R-:W-:Y:S01]  /*2bd0*/  @!P5 IMAD.IADD R0, R0, 0x1, -R16.reuse ;  /* 0x000000010000d824 */ /* 0x100fe200078e0a10 */
[----:B------:R-:W-:Y:S01]  /*2be0*/  ISETP.GE.AND P2, PT, R11, RZ, PT ;  /* 0x000000ff0b00720c */ /* 0x000fe20003f46270 */
[----:B------:R-:W-:Y:S01]  /*2bf0*/  @!P1 IMAD.IADD R5, R5, 0x1, -R16 ;  /* 0x0000000105059824 */ /* 0x000fe200078e0a10 */
[C---:B------:R-:W-:Y:S01]  /*2c00*/  ISETP.GT.U32.AND P1, PT, R16.reuse, R4, PT ;  /* 0x000000041000720c */ /* 0x040fe20003f24070 */
[----:B------:R-:W-:Y:S01]  /*2c10*/  @!P4 IMAD.MOV R6, RZ, RZ, -R6 ;  /* 0x000000ffff06c224 */ /* 0x000fe200078e0a06 */
[----:B------:R-:W-:Y:S01]  /*2c20*/  ISETP.GT.U32.AND P5, PT, R16, R0, PT ;  /* 0x000000001000720c */ /* 0x000fe20003fa4070 */
[----:B0-----:R-:W-:Y:S01]  /*2c30*/  IMAD.MOV.U32 R7, RZ, RZ, R5 ;  /* 0x000000ffff077224 */ /* 0x001fe200078e0005 */
[----:B------:R-:W-:Y:S02]  /*2c40*/  ISETP.GE.AND P4, PT, R10, RZ, PT ;  /* 0x000000ff0a00720c */ /* 0x000fe40003f86270 */
[----:B------:R0:W-:Y:S01]  /*2c50*/  STL [R1+0x194], R6 ;  /* 0x0001940601007387 */ /* 0x0001e20000100800 */
[----:B------:R-:W-:Y:S01]  /*2c60*/  IABS R10, R10 ;  /* 0x0000000a000a7213 */ /* 0x000fe20000000000 */
[----:B------:R-:W-:Y:S01]  /*2c70*/  @!P0 IMAD.MOV R7, RZ, RZ, -R7 ;  /* 0x000000ffff078224 */ /* 0x000fe200078e0a07 */
[----:B------:R-:W-:-:S02]  /*2c80*/  ISETP.GE.AND P0, PT, R9, RZ, PT ;  /* 0x000000ff0900720c */ /* 0x000fc40003f06270 */
[----:B------:R-:W-:Y:S02]  /*2c90*/  IABS R9, R9 ;  /* 0x0000000900097213 */ /* 0x000fe40000000000 */
[--C-:B------:R-:W-:Y:S01]  /*2ca0*/  @!P1 IMAD.IADD R4, R4, 0x1, -R16.reuse ;  /* 0x0000000104049824 */ /* 0x100fe200078e0a10 */
[----:B------:R1:W-:Y:S01]  /*2cb0*/  STL [R1+0x1a0], R7 ;  /* 0x0001a00701007387 */ /* 0x0003e20000100800 */
[----:B------:R-:W-:Y:S01]  /*2cc0*/  @!P5 IMAD.IADD R0, R0, 0x1, -R16 ;  /* 0x000000010000d824 */ /* 0x000fe200078e0a10 */
[----:B------:R-:W-:Y:S01]  /*2cd0*/  IADD3 R8, R24, 0x184, RZ ;  /* 0x0000018418087810 */ /* 0x000fe20007ffe0ff */
[C---:B0-----:R-:W-:Y:S01]  /*2ce0*/  IMAD.HI.U32 R6, R3.reuse, R10, RZ ;  /* 0x0000000a03067227 */ /* 0x041fe200078e00ff */
[----:B------:R-:W-:Y:S02]  /*2cf0*/  ISETP.GT.U32.AND P1, PT, R16, R4, PT ;  /* 0x000000041000720c */ /* 0x000fe40003f24070 */
[----:B------:R-:W-:Y:S01]  /*2d00*/  ISETP.GE.AND P5, PT, R8, RZ, PT ;  /* 0x000000ff0800720c */ /* 0x000fe20003fa6270 */
[----:B------:R-:W-:Y:S01]  /*2d10*/  IMAD.HI.U32 R5, R3, R9, RZ ;  /* 0x0000000903057227 */ /* 0x000fe200078e00ff */
[----:B------:R-:W-:-:S02]  /*2d20*/  IABS R8, R8 ;  /* 0x0000000800087213 */ /* 0x000fc40000000000 */
[----:B------:R-:W-:Y:S01]  /*2d30*/  IADD3 R13, R24, 0x17c, RZ ;  /* 0x0000017c180d7810 */ /* 0x000fe20007ffe0ff */
[----:B-1----:R-:W-:-:S03]  /*2d40*/  IMAD.HI.U32 R7, R3, R17, RZ ;  /* 0x0000001103077227 */ /* 0x002fc600078e00ff */
[----:B------:R-:W-:Y:S01]  /*2d50*/  IABS R15, R13 ;  /* 0x0000000d000f7213 */ /* 0x000fe20000000000 */
[----:B------:R-:W-:Y:S02]  /*2d60*/  IMAD.MOV R7, RZ, RZ, -R7 ;  /* 0x000000ffff077224 */ /* 0x000fe400078e0a07 */
[----:B------:R-:W-:Y:S02]  /*2d70*/  IMAD.MOV.U32 R11, RZ, RZ, R0 ;  /* 0x000000ffff0b7224 */ /* 0x000fe400078e0000 */
[C---:B------:R-:W-:Y:S02]  /*2d80*/  IMAD R17, R16.reuse, R7, R17 ;  /* 0x0000000710117224 */ /* 0x040fe400078e0211 */
[----:B------:R-:W-:Y:S02]  /*2d90*/  IMAD.MOV R6, RZ, RZ, -R6 ;  /* 0x000000ffff067224 */ /* 0x000fe400078e0a06 */
[----:B------:R-:W-:Y:S02]  /*2da0*/  IMAD.MOV R5, RZ, RZ, -R5 ;  /* 0x000000ffff057224 */ /* 0x000fe400078e0a05 */
[----:B------:R-:W-:Y:S01]  /*2db0*/  @!P3 IMAD.MOV R11, RZ, RZ, -R11 ;  /* 0x000000ffff0bb224 */ /* 0x000fe200078e0a0b */
[----:B------:R-:W-:Y:S01]  /*2dc0*/  ISETP.GT.U32.AND P3, PT, R16, R17, PT ;  /* 0x000000111000720c */ /* 0x000fe20003f64070 */
[----:B------:R-:W-:-:S02]  /*2dd0*/  @!P1 IMAD.IADD R4, R4, 0x1, -R16 ;  /* 0x0000000104049824 */ /* 0x000fc400078e0a10 */
[C---:B------:R-:W-:Y:S01]  /*2de0*/  IMAD R10, R16.reuse, R6, R10 ;  /* 0x00000006100a7224 */ /* 0x040fe200078e020a */
[----:B------:R0:W-:Y:S01]  /*2df0*/  STL [R1+0x198], R11 ;  /* 0x0001980b01007387 */ /* 0x0001e20000100800 */
[C---:B------:R-:W-:Y:S02]  /*2e00*/  IMAD R9, R16.reuse, R5, R9 ;  /* 0x0000000510097224 */ /* 0x040fe400078e0209 */
[----:B------:R-:W-:Y:S01]  /*2e10*/  IMAD.MOV.U32 R7, RZ, RZ, R4 ;  /* 0x000000ffff077224 */ /* 0x000fe200078e0004 */
[----:B------:R-:W-:Y:S01]  /*2e20*/  ISETP.GT.U32.AND P1, PT, R16, R10, PT ;  /* 0x0000000a1000720c */ /* 0x000fe20003f24070 */
[----:B------:R-:W-:Y:S01]  /*2e30*/  IMAD.HI.U32 R0, R3, R8, RZ ;  /* 0x0000000803007227 */ /* 0x000fe200078e00ff */
[----:B------:R-:W-:-:S03]  /*2e40*/  IABS R4, R18 ;  /* 0x0000001200047213 */ /* 0x000fc60000000000 */
[----:B------:R-:W-:Y:S01]  /*2e50*/  @!P6 IMAD.MOV R7, RZ, RZ, -R7 ;  /* 0x000000ffff07e224 */ /* 0x000fe200078e0a07 */
[C---:B------:R-:W-:Y:S01]  /*2e60*/  ISETP.GT.U32.AND P6, PT, R16.reuse, R9, PT ;  /* 0x000000091000720c */ /* 0x040fe20003fc4070 */
[----:B------:R-:W-:Y:S02]  /*2e70*/  @!P3 IMAD.IADD R17, R17, 0x1, -R16 ;  /* 0x000000011111b824 */ /* 0x000fe400078e0a10 */
[----:B------:R-:W-:Y:S01]  /*2e80*/  IMAD.MOV R0, RZ, RZ, -R0 ;  /* 0x000000ffff007224 */ /* 0x000fe200078e0a00 */
[----:B------:R1:W-:Y:S01]  /*2e90*/  STL [R1+0x19c], R7 ;  /* 0x00019c0701007387 */ /* 0x0003e20000100800 */
[----:B0-----:R-:W-:Y:S01]  /*2ea0*/  IMAD.HI.U32 R11, R3, R4, RZ ;  /* 0x00000004030b7227 */ /* 0x001fe200078e00ff */
[----:B------:R-:W-:-:S03]  /*2eb0*/  ISETP.GT.U32.AND P3, PT, R16, R17, PT ;  /* 0x000000111000720c */ /* 0x000fc60003f64070 */
[----:B------:R-:W-:Y:S02]  /*2ec0*/  @!P1 IMAD.IADD R10, R10, 0x1, -R16 ;  /* 0x000000010a0a9824 */ /* 0x000fe400078e0a10 */
[----:B------:R-:W-:Y:S01]  /*2ed0*/  IMAD R8, R16, R0, R8 ;  /* 0x0000000010087224 */ /* 0x000fe200078e0208 */
[----:B------:R-:W-:Y:S01]  /*2ee0*/  IADD3 R0, R24, 0x178, RZ ;  /* 0x0000017818007810 */ /* 0x000fe20007ffe0ff */
[--C-:B------:R-:W-:Y:S01]  /*2ef0*/  @!P6 IMAD.IADD R9, R9, 0x1, -R16.reuse ;  /* 0x000000010909e824 */ /* 0x100fe200078e0a10 */
[----:B------:R-:W-:Y:S01]  /*2f00*/  ISETP.GT.U32.AND P1, PT, R16, R10, PT ;  /* 0x0000000a1000720c */ /* 0x000fe20003f24070 */
[----:B------:R-:W-:Y:S01]  /*2f10*/  IMAD.HI.U32 R5, R3, R15, RZ ;  /* 0x0000000f03057227 */ /* 0x000fe200078e00ff */
[----:B-1----:R-:W-:Y:S02]  /*2f20*/  IADD3 R7, R24, 0x174, RZ ;  /* 0x0000017418077810 */ /* 0x002fe40007ffe0ff */
[C---:B------:R-:W-:Y:S01]  /*2f30*/  ISETP.GT.U32.AND P6, PT, R16.reuse, R9, PT ;  /* 0x000000091000720c */ /* 0x040fe20003fc4070 */
[----:B------:R-:W-:Y:S01]  /*2f40*/  IMAD.MOV R11, RZ, RZ, -R11 ;  /* 0x000000ffff0b7224 */ /* 0x000fe200078e0a0b */
[----:B------:R-:W-:Y:S01]  /*2f50*/  IABS R6, R0 ;  /* 0x0000000000067213 */ /* 0x000fe20000000000 */
[----:B------:R-:W-:Y:S01]  /*2f60*/  IMAD.MOV R5, RZ, RZ, -R5 ;  /* 0x000000ffff057224 */ /* 0x000fe200078e0a05 */
[----:B------:R-:W-:Y:S01]  /*2f70*/  IABS R14, R7 ;  /* 0x00000007000e7213 */ /* 0x000fe20000000000 */
[----:B------:R-:W-:Y:S01]  /*2f80*/  @!P3 IMAD.IADD R17, R17, 0x1, -R16 ;  /* 0x000000011111b824 */ /* 0x000fe200078e0a10 */
[C---:B------:R-:W-:Y:S01]  /*2f90*/  ISETP.GT.U32.AND P3, PT, R16.reuse, R8, PT ;  /* 0x000000081000720c */ /* 0x040fe20003f64070 */
[----:B------:R-:W-:-:S02]  /*2fa0*/  IMAD R4, R16, R11, R4 ;  /* 0x0000000b10047224 */ /* 0x000fc400078e0204 */
[----:B------:R-:W-:Y:S01]  /*2fb0*/  IMAD R15, R16, R5, R15 ;  /* 0x00000005100f7224 */ /* 0x000fe200078e020f */
[----:B------:R-:W-:Y:S01]  /*2fc0*/  IADD3 R5, R24, 0x170, RZ ;  /* 0x0000017018057810 */ /* 0x000fe20007ffe0ff */
[--C-:B------:R-:W-:Y:S01]  /*2fd0*/  @!P1 IMAD.IADD R10, R10, 0x1, -R16.reuse ;  /* 0x000000010a0a9824 */ /* 0x100fe200078e0a10 */
[C---:B------:R-:W-:Y:S01]  /*2fe0*/  ISETP.GT.U32.AND P1, PT, R16.reuse, R4, PT ;  /* 0x000000041000720c */ /* 0x040fe20003f24070 */
[----:B------:R-:W-:Y:S01]  /*2ff0*/  @!P6 IMAD.IADD R9, R9, 0x1, -R16 ;  /* 0x000000010909e824 */ /* 0x000fe200078e0a10 */
[----:B------:R-:W-:Y:S01]  /*3000*/  ISETP.GT.U32.AND P6, PT, R16, R15, PT ;  /* 0x0000000f1000720c */ /* 0x000fe20003fc4070 */
[----:B------:R-:W-:Y:S01]  /*3010*/  IMAD.MOV.U32 R19, RZ, RZ, R17 ;  /* 0x000000ffff137224 */ /* 0x000fe200078e0011 */
[----:B------:R-:W-:Y:S01]  /*3020*/  IABS R17, R5 ;  /* 0x0000000500117213 */ /* 0x000fe20000000000 */
[----:B------:R-:W-:-:S04]  /*3030*/  IMAD.HI.U32 R12, R3, R6, RZ ;  /* 0x00000006030c7227 */ /* 0x000fc800078e00ff */
[--C-:B------:R-:W-:Y:S02]  /*3040*/  @!P3 IMAD.IADD R8, R8, 0x1, -R16.reuse ;  /* 0x000000010808b824 */ /* 0x100fe400078e0a10 */
[----:B------:R-:W-:Y:S01]  /*3050*/  @!P2 IMAD.MOV R19, RZ, RZ, -R19 ;  /* 0x000000ffff13a224 */ /* 0x000fe200078e0a13 */
[----:B------:R-:W-:Y:S01]  /*3060*/  ISETP.GE.AND P2, PT, R18, RZ, PT ;  /* 0x000000ff1200720c */ /* 0x000fe20003f46270 */
[--C-:B------:R-:W-:Y:S01]  /*3070*/  @!P1 IMAD.IADD R4, R4, 0x1, -R16.reuse ;  /* 0x0000000104049824 */ /* 0x100fe200078e0a10 */
[C---:B------:R-:W-:Y:S01]  /*3080*/  ISETP.GT.U32.AND P3, PT, R16.reuse, R8, PT ;  /* 0x000000081000720c */ /* 0x040fe20003f64070 */
[----:B------:R-:W-:Y:S01]  /*3090*/  @!P6 IMAD.IADD R15, R15, 0x1, -R16 ;  /* 0x000000010f0fe824 */ /* 0x000fe200078e0a10 */
[----:B------:R0:W-:Y:S01]  /*30a0*/  STL [R1+0x18c], R19 ;  /* 0x00018c1301007387 */ /* 0x0001e20000100800 */
[----:B------:R-:W-:Y:S01]  /*30b0*/  ISETP.GE.AND P1, PT, R13, RZ, PT ;  /* 0x000000ff0d00720c */ /* 0x000fe20003f26270 */
[----:B------:R-:W-:Y:S01]  /*30c0*/  IMAD.MOV.U32 R13, RZ, RZ, R17 ;  /* 0x000000ffff0d7224 */ /* 0x000fe200078e0011 */
[----:B------:R-:W-:Y:S01]  /*30d0*/  ISETP.GT.U32.AND P6, PT, R16, R4, PT ;  /* 0x000000041000720c */ /* 0x000fe20003fc4070 */
[----:B------:R-:W-:-:S04]  /*30e0*/  IMAD.HI.U32 R11, R3, R14, RZ ;  /* 0x0000000e030b7227 */ /* 0x000fc800078e00ff */
[----:B------:R-:W-:Y:S02]  /*30f0*/  IMAD.MOV R12, RZ, RZ, -R12 ;  /* 0x000000ffff0c7224 */ /* 0x000fe400078e0a0c */
[----:B0-----:R-:W-:Y:S02]  /*3100*/  IMAD.MOV.U32 R19, RZ, RZ, R10 ;  /* 0x000000ffff137224 */ /* 0x001fe400078e000a */
[----:B------:R-:W-:-:S04]  /*3110*/  IMAD.HI.U32 R10, R3, R13, RZ ;  /* 0x0000000d030a7227 */ /* 0x000fc800078e00ff */
[----:B------:R-:W-:Y:S01]  /*3120*/  @!P4 IMAD.MOV R19, RZ, RZ, -R19 ;  /* 0x000000ffff13c224 */ /* 0x000fe200078e0a13 */
[C---:B------:R-:W-:Y:S01]  /*3130*/  ISETP.GT.U32.AND P4, PT, R16.reuse, R15, PT ;  /* 0x0000000f1000720c */ /* 0x040fe20003f84070 */
[----:B------:R-:W-:Y:S02]  /*3140*/  IMAD.MOV R11, RZ, RZ, -R11 ;  /* 0x000000ffff0b7224 */ /* 0x000fe400078e0a0b */
[----:B------:R-:W-:Y:S01]  /*3150*/  IMAD R6, R16, R12, R6 ;  /* 0x0000000c10067224 */ /* 0x000fe200078e0206 */
[----:B------:R-:W-:Y:S01]  /*3160*/  STL [R1+0x188], R19 ;  /* 0x0001881301007387 */ /* 0x000fe20000100800 */
[----:B------:R-:W-:Y:S01]  /*3170*/  @!P3 IMAD.IADD R8, R8, 0x1, -R16 ;  /* 0x000000010808b824 */ /* 0x000fe200078e0a10 */
[----:B------:R-:W-:Y:S01]  /*3180*/  IADD3 R12, R24, 0x164, RZ ;  /* 0x00000164180c7810 */ /* 0x000fe20007ffe0ff */
[----:B------:R-:W-:Y:S01]  /*3190*/  IMAD.MOV R10, RZ, RZ, -R10 ;  /* 0x000000ffff0a7224 */ /* 0x000fe200078e0a0a */
[C---:B------:R-:W-:Y:S01]  /*31a0*/  ISETP.GT.U32.AND P3, PT, R16.reuse, R6, PT ;  /* 0x000000061000720c */ /* 0x040fe20003f64070 */
[----:B------:R-:W-:-:S02]  /*31b0*/  IMAD R14, R16, R11, R14 ;  /* 0x0000000b100e7224 */ /* 0x000fc400078e020e */
[----:B------:R-:W-:Y:S02]  /*31c0*/  IMAD.MOV.U32 R11, RZ, RZ, R8 ;  /* 0x000000ffff0b7224 */ /* 0x000fe400078e0008 */
[C---:B------:R-:W-:Y:S02]  /*31d0*/  IMAD R13, R16.reuse, R10, R13 ;  /* 0x0000000a100d7224 */ /* 0x040fe400078e020d */
[----:B------:R-:W-:Y:S01]  /*31e0*/  @!P5 IMAD.MOV R11, RZ, RZ, -R11 ;  /* 0x000000ffff0bd224 */ /* 0x000fe200078e0a0b */
[C---:B------:R-:W-:Y:S01]  /*31f0*/  ISETP.GT.U32.AND P5, PT, R16.reuse, R14, PT ;  /* 0x0000000e1000720c */ /* 0x040fe20003fa4070 */
[--C-:B------:R-:W-:Y:S01]  /*3200*/  @!P4 IMAD.IADD R15, R15, 0x1, -R16.reuse ;  /* 0x000000010f0fc824 */ /* 0x100fe200078e0a10 */
[----:B------:R-:W-:Y:S01]  /*3210*/  ISETP.GT.U32.AND P4, PT, R16, R13, PT ;  /* 0x0000000d1000720c */ /* 0x000fe20003f84070 */
[----:B------:R-:W-:Y:S01]  /*3220*/  @!P0 IMAD.MOV R9, RZ, RZ, -R9 ;  /* 0x000000ffff098224 */ /* 0x000fe200078e0a09 */
[----:B------:R-:W-:Y:S01]  /*3230*/  ISETP.GE.AND P0, PT, R0, RZ, PT ;  /* 0x000000ff0000720c */ /* 0x000fe20003f06270 */
[--C-:B------:R-:W-:Y:S01]  /*3240*/  @!P3 IMAD.IADD R6, R6, 0x1, -R16.reuse ;  /* 0x000000010606b824 */ /* 0x100fe200078e0a10 */
[----:B------:R-:W-:Y:S01]  /*3250*/  IADD3 R0, R24, 0x16c, RZ ;  /* 0x0000016c18007810 */ /* 0x000fe20007ffe0ff */
[----:B------:R-:W-:Y:S01]  /*3260*/  @!P6 IMAD.IADD R4, R4, 0x1, -R16 ;  /* 0x000000010404e824 */ /* 0x000fe200078e0a10 */
[----:B------:R0:W-:Y:S01]  /*3270*/  STL [R1+0x158], R9 ;  /* 0x0001580901007387 */ /* 0x0001e20000100800 */
[----:B------:R-:W-:Y:S01]  /*3280*/  ISETP.GE.AND P3, PT, R5, RZ, PT ;  /* 0x000000ff0500720c */ /* 0x000fe20003f66270 */
[----:B------:R-:W-:Y:S01]  /*3290*/  @!P1 IMAD.MOV R15, RZ, RZ, -R15 ;  /* 0x000000ffff0f9224 */ /* 0x000fe200078e0a0f */
[----:B------:R-:W-:Y:S01]  /*32a0*/  IABS R8, R0 ;  /* 0x0000000000087213 */ /* 0x000fe20000000000 */
[----:B------:R-:W-:Y:S01]  /*32b0*/  IMAD.MOV.U32 R10, RZ, RZ, R4 ;  /* 0x000000ffff0a7224 */ /* 0x000fe200078e0004 */
[----:B------:R-:W-:Y:S01]  /*32c0*/  ISETP.GE.AND P6, PT, R7, RZ, PT ;  /* 0x000000ff0700720c */ /* 0x000fe20003fc6270 */
[--C-:B------:R-:W-:Y:S01]  /*32d0*/  @!P5 IMAD.IADD R14, R14, 0x1, -R16.reuse ;  /* 0x000000010e0ed824 */ /* 0x100fe200078e0a10 */
[----:B------:R-:W-:Y:S01]  /*32e0*/  ISETP.GT.U32.AND P5, PT, R16, R6, PT ;  /* 0x000000061000720c */ /* 0x000fe20003fa4070 */
[----:B------:R-:W-:Y:S01]  /*32f0*/  @!P4 IMAD.IADD R13, R13, 0x1, -R16 ;  /* 0x000000010d0dc824 */ /* 0x000fe200078e0a10 */
[----:B------:R1:W-:Y:S01]  /*3300*/  STL [R1+0x180], R11 ;  /* 0x0001800b01007387 */ /* 0x0003e20000100800 */
[----:B0-----:R-:W-:Y:S01]  /*3310*/  IADD3 R9, R24, 0x168, RZ ;  /* 0x0000016818097810 */ /* 0x001fe20007ffe0ff */
[----:B------:R-:W-:-:S02]  /*3320*/  IMAD.HI.U32 R7, R3, R8, RZ ;  /* 0x0000000803077227 */ /* 0x000fc400078e00ff */
[C---:B------:R-:W-:Y:S02]  /*3330*/  ISETP.GT.U32.AND P4, PT, R16.reuse, R13, PT ;  /* 0x0000000d1000720c */ /* 0x040fe40003f84070 */
[----:B------:R-:W-:Y:S01]  /*3340*/  IABS R5, R9 ;  /* 0x0000000900057213 */ /* 0x000fe20000000000 */
[----:B------:R-:W-:Y:S02]  /*3350*/  IMAD.MOV R7, RZ, RZ, -R7 ;  /* 0x000000ffff077224 */ /* 0x000fe400078e0a07 */
[----:B------:R-:W-:Y:S01]  /*3360*/  @!P2 IMAD.MOV R10, RZ, RZ, -R10 ;  /* 0x000000ffff0aa224 */ /* 0x000fe200078e0a0a */
[----:B------:R-:W-:Y:S01]  /*3370*/  ISETP.GT.U32.AND P2, PT, R16, R14, PT ;  /* 0x0000000e1000720c */ /* 0x000fe20003f44070 */
[----:B------:R-:W-:Y:S01]  /*3380*/  IMAD.HI.U32 R4, R3, R5, RZ ;  /* 0x0000000503047227 */ /* 0x000fe200078e00ff */
[----:B-1----:R-:W-:Y:S02]  /*3390*/  IADD3 R11, R24, 0x160, RZ ;  /* 0x00000160180b7810 */ /* 0x002fe40007ffe0ff */
[----:B------:R0:W-:Y:S01]  /*33a0*/  STL [R1+0x184], R10 ;  /* 0x0001840a01007387 */ /* 0x0001e20000100800 */
[----:B------:R-:W-:Y:S01]  /*33b0*/  IMAD R8, R16, R7, R8 ;  /* 0x0000000710087224 */ /* 0x000fe200078e0208 */
[----:B------:R-:W-:Y:S01]  /*33c0*/  IABS R18, R11 ;  /* 0x0000000b00127213 */ /* 0x000fe20000000000 */
[----:B------:R-:W-:Y:S01]  /*33d0*/  IMAD.MOV R4, RZ, RZ, -R4 ;  /* 0x000000ffff047224 */ /* 0x000fe200078e0a04 */
[----:B------:R1:W-:Y:S01]  /*33e0*/  STL [R1+0x160], R15 ;  /* 0x0001600f01007387 */ /* 0x0003e20000100800 */
[----:B------:R-:W-:Y:S01]  /*33f0*/  @!P5 IMAD.IADD R6, R6, 0x1, -R16 ;  /* 0x000000010606d824 */ /* 0x000fe200078e0a10 */
[C---:B------:R-:W-:Y:S01]  /*3400*/  ISETP.GT.U32.AND P5, PT, R16.reuse, R8, PT ;  /* 0x000000081000720c */ /* 0x040fe20003fa4070 */
[----:B------:R-:W-:-:S02]  /*3410*/  IMAD R5, R16, R4, R5 ;  /* 0x0000000410057224 */ /* 0x000fc400078e0205 */
[--C-:B------:R-:W-:Y:S01]  /*3420*/  @!P4 IMAD.IADD R13, R13, 0x1, -R16.reuse ;  /* 0x000000010d0dc824 */ /* 0x100fe200078e0a10 */
[----:B0-----:R-:W-:Y:S01]  /*3430*/  IABS R10, R12 ;  /* 0x0000000c000a7213 */ /* 0x001fe20000000000 */
[----:B------:R-:W-:Y:S01]  /*3440*/  @!P2 IMAD.IADD R14, R14, 0x1, -R16 ;  /* 0x000000010e0ea824 */ /* 0x000fe200078e0a10 */
[----:B------:R-:W-:Y:S01]  /*3450*/  ISETP.GT.U32.AND P4, PT, R16, R5, PT ;  /* 0x000000051000720c */ /* 0x000fe20003f84070 */
[C---:B------:R-:W-:Y:S01]  /*3460*/  IMAD.HI.U32 R7, R3.reuse, R18, RZ ;  /* 0x0000001203077227 */ /* 0x040fe200078e00ff */
[----:B------:R-:W-:Y:S02]  /*3470*/  ISETP.GE.AND P2, PT, R0, RZ, PT ;  /* 0x000000ff0000720c */ /* 0x000fe40003f46270 */
[----:B------:R-:W-:Y:S01]  /*3480*/  IADD3 R0, R24, 0x15c, RZ ;  /* 0x0000015c18007810 */ /* 0x000fe20007ffe0ff */
[----:B------:R-:W-:-:S04]  /*3490*/  IMAD.HI.U32 R4, R3, R10, RZ ;  /* 0x0000000a03047227 */ /* 0x000fc800078e00ff */
[----:B------:R-:W-:Y:S01]  /*34a0*/  @!P5 IMAD.IADD R8, R8, 0x1, -R16 ;  /* 0x000000010808d824 */ /* 0x000fe200078e0a10 */
[----:B------:R-:W-:Y:S01]  /*34b0*/  ISETP.GE.AND P5, PT, R9, RZ, PT ;  /* 0x000000ff0900720c */ /* 0x000fe20003fa6270 */
[----:B------:R-:W-:Y:S01]  /*34c0*/  IMAD.MOV R4, RZ, RZ, -R4 ;  /* 0x000000ffff047224 */ /* 0x000fe200078e0a04 */
[----:B------:R-:W-:Y:S01]  /*34d0*/  IADD3 R9, R24, 0x158, RZ ;  /* 0x0000015818097810 */ /* 0x000fe20007ffe0ff */
[----:B------:R-:W-:Y:S01]  /*34e0*/  @!P4 IMAD.IADD R5, R5, 0x1, -R16 ;  /* 0x000000010505c824 */ /* 0x000fe200078e0a10 */
[C---:B------:R-:W-:Y:S01]  /*34f0*/  ISETP.GT.U32.AND P4, PT, R16.reuse, R8, PT ;  /* 0x000000081000720c */ /* 0x040fe20003f84070 */
[----:B------:R-:W-:Y:S02]  /*3500*/  IMAD.MOV.U32 R17, RZ, RZ, R6 ;  /* 0x000000ffff117224 */ /* 0x000fe400078e0006 */
[----:B------:R-:W-:Y:S02]  /*3510*/  IMAD.MOV R7, RZ, RZ, -R7 ;  /* 0x000000ffff077224 */ /* 0x000fe400078e0a07 */
[C---:B------:R-:W-:Y:S01]  /*3520*/  IMAD R10, R16.reuse, R4, R10 ;  /* 0x00000004100a7224 */ /* 0x040fe200078e020a */
[----:B------:R-:W-:Y:S01]  /*3530*/  IABS R4, R0 ;  /* 0x0000000000047213 */ /* 0x000fe20000000000 */
[----:B------:R-:W-:Y:S01]  /*3540*/  @!P0 IMAD.MOV R17, RZ, RZ, -R17 ;  /* 0x000000ffff118224 */ /* 0x000fe200078e0a11 */
[C---:B------:R-:W-:Y:S01]  /*3550*/  ISETP.GT.U32.AND P0, PT, R16.reuse, R5, PT ;  /* 0x000000051000720c */ /* 0x040fe20003f04070 */
[C---:B------:R-:W-:Y:S01]  /*3560*/  IMAD R18, R16.reuse, R7, R18 ;  /* 0x0000000710127224 */ /* 0x040fe200078e0212 */
[----:B------:R-:W-:Y:S01]  /*3570*/  IABS R7, R9 ;  /* 0x0000000900077213 */ /* 0x000fe20000000000 */
[----:B-1----:R-:W-:Y:S01]  /*3580*/  IMAD.MOV.U32 R15, RZ, RZ, R13 ;  /* 0x000000ffff0f7224 */ /* 0x002fe200078e000d */
[C---:B------:R-:W-:Y:S01]  /*3590*/  ISETP.GT.U32.AND P1, PT, R16.reuse, R10, PT ;  /* 0x0000000a1000720c */ /* 0x040fe20003f24070 */
[C---:B------:R-:W-:Y:S01]  /*35a0*/  IMAD.HI.U32 R6, R3.reuse, R4, RZ ;  /* 0x0000000403067227 */ /* 0x040fe200078e00ff */
[----:B------:R-:W-:Y:S03]  /*35b0*/  STL [R1+0x17c], R17 ;  /* 0x00017c1101007387 */ /* 0x000fe60000100800 */
[----:B------:R-:W-:Y:S01]  /*35c0*/  @!P6 IMAD.MOV R14, RZ, RZ, -R14 ;  /* 0x000000ffff0ee224 */ /* 0x000fe200078e0a0e */
[----:B------:R-:W-:Y:S01]  /*35d0*/  ISETP.GT.U32.AND P6, PT, R16, R18, PT ;  /* 0x000000121000720c */ /* 0x000fe20003fc4070 */
[----:B------:R-:W-:Y:S01]  /*35e0*/  @!P3 IMAD.MOV R15, RZ, RZ, -R15 ;  /* 0x000000ffff0fb224 */ /* 0x000fe200078e0a0f */
[----:B------:R-:W-:Y:S01]  /*35f0*/  ISETP.GE.AND P3, PT, R12, RZ, PT ;  /* 0x000000ff0c00720c */ /* 0x000fe20003f66270 */
[----:B------:R-:W-:Y:S01]  /*3600*/  IMAD.HI.U32 R13, R3, R7, RZ ;  /* 0x00000007030d7227 */ /* 0x000fe200078e00ff */
[----:B------:R-:W-:Y:S03]  /*3610*/  STL [R1+0x168], R14 ;  /* 0x0001680e01007387 */ /* 0x000fe60000100800 */
[----:B------:R-:W-:Y:S01]  /*3620*/  @!P4 IMAD.IADD R8, R8, 0x1, -R16 ;  /* 0x000000010808c824 */ /* 0x000fe200078e0a10 */
[----:B------:R0:W-:Y:S01]  /*3630*/  STL [R1+0x178], R15 ;  /* 0x0001780f01007387 */ /* 0x0001e20000100800 */
[----:B------:R-:W-:Y:S01]  /*3640*/  IMAD.MOV R6, RZ, RZ, -R6 ;  /* 0x000000ffff067224 */ /* 0x000fe200078e0a06 */
[----:B------:R-:W-:Y:S01]  /*3650*/  ISETP.GE.AND P4, PT, R11, RZ, PT ;  /* 0x000000ff0b00720c */ /* 0x000fe20003f86270 */
[----:B------:R-:W-:Y:S01]  /*3660*/  IMAD.MOV R13, RZ, RZ, -R13 ;  /* 0x000000ffff0d7224 */ /* 0x000fe200078e0a0d */
[----:B------:R-:W-:Y:S01]  /*3670*/  IADD3 R11, R24, 0x14c, RZ ;  /* 0x0000014c180b7810 */ /* 0x000fe20007ffe0ff */
[----:B------:R-:W-:Y:S01]  /*3680*/  @!P0 IMAD.IADD R5, R5, 0x1, -R16 ;  /* 0x0000000105058824 */ /* 0x000fe200078e0a10 */
[----:B------:R-:W-:Y:S01]  /*3690*/  ISETP.GE.AND P0, PT, R0, RZ, PT ;  /* 0x000000ff0000720c */ /* 0x000fe20003f06270 */
[----:B------:R-:W-:Y:S01]  /*36a0*/  IMAD R4, R16, R6, R4 ;  /* 0x0000000610047224 */ /* 0x000fe200078e0204 */
[----:B------:R-:W-:Y:S01]  /*36b0*/  IADD3 R0, R24, 0x154, RZ ;  /* 0x0000015418007810 */ /* 0x000fe20007ffe0ff */
[----:B------:R-:W-:Y:S01]  /*36c0*/  @!P1 IMAD.IADD R10, R10, 0x1, -R16 ;  /* 0x000000010a0a9824 */ /* 0x000fe200078e0a10 */
[----:B------:R-:W-:Y:S01]  /*36d0*/  IADD3 R6, R24, 0x150, RZ ;  /* 0x0000015018067810 */ /* 0x000fe20007ffe0ff */
[----:B0-----:R-:W-:Y:S01]  /*36e0*/  IMAD.MOV.U32 R15, RZ, RZ, R8 ;  /* 0x000000ffff0f7224 */ /* 0x001fe200078e0008 */
[----:B------:R-:W-:Y:S01]  /*36f0*/  IABS R8, R0 ;  /* 0x0000000000087213 */ /* 0x000fe20000000000 */
[C---:B------:R-:W-:Y:S01]  /*3700*/  IMAD R7, R16.reuse, R13, R7 ;  /* 0x0000000d10077224 */ /* 0x040fe200078e0207 */
[C---:B------:R-:W-:Y:S01]  /*3710*/  ISETP.GT.U32.AND P1, PT, R16.reuse, R10, PT ;  /* 0x0000000a1000720c */ /* 0x040fe20003f24070 */
[----:B------:R-:W-:Y:S01]  /*3720*/  IMAD.MOV.U32 R14, RZ, RZ, R5 ;  /* 0x000000ffff0e7224 */ /* 0x000fe200078e0005 */
[----:B------:R-:W-:Y:S01]  /*3730*/  IABS R5, R6 ;  /* 0x0000000600057213 */ /* 0x000fe20000000000 */
[----:B------:R-:W-:Y:S01]  /*3740*/  @!P2 IMAD.MOV R15, RZ, RZ, -R15 ;  /* 0x000000ffff0fa224 */ /* 0x000fe200078e0a0f */
[----:B------:R-:W-:Y:S01]  /*3750*/  ISETP.GT.U32.AND P2, PT, R16, R4, PT ;  /* 0x000000041000720c */ /* 0x000fe20003f44070 */
[----:B------:R-:W-:Y:S01]  /*3760*/  @!P6 IMAD.IADD R18, R18, 0x1, -R16 ;  /* 0x000000011212e824 */ /* 0x000fe200078e0a10 */
[----:B------:R-:W-:Y:S01]  /*3770*/  IABS R13, R11 ;  /* 0x0000000b000d7213 */ /* 0x000fe20000000000 */
[----:B------:R-:W-:Y:S01]  /*3780*/  @!P5 IMAD.MOV R14, RZ, RZ, -R14 ;  /* 0x000000ffff0ed224 */ /* 0x000fe200078e0a0e */
[C---:B------:R-:W-:Y:S01]  /*3790*/  ISETP.GT.U32.AND P5, PT, R16.reuse, R7, PT ;  /* 0x000000071000720c */ /* 0x040fe20003fa4070 */
[----:B------:R0:W-:Y:S01]  /*37a0*/  STL [R1+0x16c], R15 ;  /* 0x00016c0f01007387 */ /* 0x0001e20000100800 */
[----:B------:R-:W-:-:S03]  /*37b0*/  ISETP.GT.U32.AND P6, PT, R16, R18, PT ;  /* 0x000000121000720c */ /* 0x000fc60003fc4070 */
[--C-:B------:R-:W-:Y:S01]  /*37c0*/  @!P1 IMAD.IADD R10, R10, 0x1, -R16.reuse ;  /* 0x000000010a0a9824 */ /* 0x100fe200078e0a10 */
[----:B------:R-:W-:Y:S01]  /*37d0*/  ISETP.GE.AND P1, PT, R9, RZ, PT ;  /* 0x000000ff0900720c */ /* 0x000fe20003f26270 */
[----:B------:R-:W-:Y:S01]  /*37e0*/  IMAD.HI.U32 R9, R3, R8, RZ ;  /* 0x0000000803097227 */ /* 0x000fe200078e00ff */
[----:B------:R-:W-:Y:S03]  /*37f0*/  STL [R1+0x174], R14 ;  /* 0x0001740e01007387 */ /* 0x000fe60000100800 */
[--C-:B------:R-:W-:Y:S02]  /*3800*/  @!P2 IMAD.IADD R4, R4, 0x1, -R16.reuse ;  /* 0x000000010404a824 */ /* 0x100fe400078e0a10 */
[--C-:B------:R-:W-:Y:S02]  /*3810*/  @!P5 IMAD.IADD R7, R7, 0x1, -R16.reuse ;  /* 0x000000010707d824 */ /* 0x100fe400078e0a10 */
[----:B------:R-:W-:Y:S01]  /*3820*/  @!P6 IMAD.IADD R18, R18, 0x1, -R16 ;  /* 0x000000011212e824 */ /* 0x000fe200078e0a10 */
[----:B------:R-:W-:Y:S01]  /*3830*/  ISETP.GT.U32.AND P2, PT, R16, R4, PT ;  /* 0x000000041000720c */ /* 0x000fe20003f44070 */
[----:B------:R-:W-:Y:S01]  /*3840*/  IMAD.MOV R9, RZ, RZ, -R9 ;  /* 0x000000ffff097224 */ /* 0x000fe200078e0a09 */
[----:B------:R-:W-:Y:S01]  /*3850*/  ISETP.GE.AND P6, PT, R0, RZ, PT ;  /* 0x000000ff0000720c */ /* 0x000fe20003fc6270 */
[----:B------:R-:W-:Y:S01]  /*3860*/  IMAD.HI.U32 R0, R3, R5, RZ ;  /* 0x0000000503007227 */ /* 0x000fe200078e00ff */
[----:B------:R-:W-:-:S03]  /*3870*/  ISETP.GT.U32.AND P5, PT, R16, R7, PT ;  /* 0x000000071000720c */ /* 0x000fc60003fa4070 */
[----:B------:R-:W-:Y:S02]  /*3880*/  IMAD.MOV R0, RZ, RZ, -R0 ;  /* 0x000000ffff007224 */ /* 0x000fe400078e0a00 */
[----:B------:R-:W-:Y:S01]  /*3890*/  IMAD R8, R16, R9, R8 ;  /* 0x0000000910087224 */ /* 0x000fe200078e0208 */
[----:B------:R-:W-:Y:S01]  /*38a0*/  IADD3 R9, R24, 0x148, RZ ;  /* 0x0000014818097810 */ /* 0x000fe20007ffe0ff */
[----:B------:R-:W-:Y:S01]  /*38b0*/  IMAD R5, R16, R0, R5 ;  /* 0x0000000010057224 */ /* 0x000fe200078e0205 */
[----:B------:R-:W-:Y:S01]  /*38c0*/  IADD3 R0, R24, 0x140, RZ ;  /* 0x0000014018007810 */ /* 0x000fe20007ffe0ff */
[----:B------:R-:W-:Y:S01]  /*38d0*/  @!P2 IMAD.IADD R4, R4, 0x1, -R16 ;  /* 0x000000010404a824 */ /* 0x000fe200078e0a10 */
[C---:B------:R-:W-:Y:S01]  /*38e0*/  ISETP.GT.U32.AND P2, PT, R16.reuse, R8, PT ;  /* 0x000000081000720c */ /* 0x040fe20003f44070 */
[----:B------:R-:W-:Y:S01]  /*38f0*/  IMAD.MOV.U32 R12, RZ, RZ, R10 ;  /* 0x000000ffff0c7224 */ /* 0x000fe200078e000a */
[----:B0-----:R-:W-:Y:S01]  /*3900*/  IABS R15, R9 ;  /* 0x00000009000f7213 */ /* 0x001fe20000000000 */
[----:B------:R-:W-:Y:S01]  /*3910*/  @!P5 IMAD.IADD R7, R7, 0x1, -R16 ;  /* 0x000000010707d824 */ /* 0x000fe200078e0a10 */
[----:B------:R-:W-:Y:S01]  /*3920*/  ISETP.GT.U32.AND P5, PT, R16, R5, PT ;  /* 0x000000051000720c */ /* 0x000fe20003fa4070 */
[----:B------:R-:W-:Y:S01]  /*3930*/  @!P3 IMAD.MOV R12, RZ, RZ, -R12 ;  /* 0x000000ffff0cb224 */ /* 0x000fe200078e0a0c */
[----:B------:R-:W-:Y:S01]  /*3940*/  ISETP.GE.AND P3, PT, R6, RZ, PT ;  /* 0x000000ff0600720c */ /* 0x000fe20003f66270 */
[----:B------:R-:W-:Y:S01]  /*3950*/  IMAD.HI.U32 R6, R3, R13, RZ ;  /* 0x0000000d03067227 */ /* 0x000fe200078e00ff */
[----:B------:R-:W-:-:S02]  /*3960*/  IABS R10, R0 ;  /* 0x00000000000a7213 */ /* 0x000fc40000000000 */
[----:B------:R0:W-:Y:S01]  /*3970*/  STL [R1+0x170], R12 ;  /* 0x0001700c01007387 */ /* 0x0001e20000100800 */
[----:B------:R-:W-:Y:S02]  /*3980*/  IMAD.MOV R6, RZ, RZ, -R6 ;  /* 0x000000ffff067224 */ /* 0x000fe400078e0a06 */
[----:B------:R-:W-:Y:S02]  /*3990*/  @!P2 IMAD.IADD R8, R8, 0x1, -R16 ;  /* 0x000000010808a824 */ /* 0x000fe400078e0a10 */
[----:B------:R-:W-:-:S04]  /*39a0*/  IMAD.HI.U32 R19, R3, R15, RZ ;  /* 0x0000000f03137227 */ /* 0x000fc800078e00ff */
[----:B------:R-:W-:Y:S01]  /*39b0*/  @!P5 IMAD.IADD R5, R5, 0x1, -R16 ;  /* 0x000000010505d824 */ /* 0x000fe200078e0a10 */
[----:B0-----:R-:W-:Y:S01]  /*39c0*/  IADD3 R12, R24, 0x144, RZ ;  /* 0x00000144180c7810 */ /* 0x001fe20007ffe0ff */
[C---:B------:R-:W-:Y:S01]  /*39d0*/  IMAD R13, R16.reuse, R6, R13 ;  /* 0x00000006100d7224 */ /* 0x040fe200078e020d */
[C---:B------:R-:W-:Y:S01]  /*39e0*/  ISETP.GT.U32.AND P5, PT, R16.reuse, R8, PT ;  /* 0x000000081000720c */ /* 0x040fe20003fa4070 */
[----:B------:R-:W-:Y:S01]  /*39f0*/  IMAD.MOV R19, RZ, RZ, -R19 ;  /* 0x000000ffff137224 */ /* 0x000fe200078e0a13 */
[----:B------:R-:W-:Y:S01]  /*3a00*/  IABS R14, R12 ;  /* 0x0000000c000e7213 */ /* 0x000fe20000000000 */
[----:B------:R-:W-:Y:S01]  /*3a10*/  @!P4 IMAD.MOV R18, RZ, RZ, -R18 ;  /* 0x000000ffff12c224 */ /* 0x000fe200078e0a12 */
[----:B------:R-:W-:Y:S01]  /*3a20*/  ISETP.GT.U32.AND P2, PT, R16, R13, PT ;  /* 0x0000000d1000720c */ /* 0x000fe20003f44070 */
[----:B------:R-:W-:Y:S01]  /*3a30*/  IMAD.MOV.U32 R20, RZ, RZ, R4 ;  /* 0x000000ffff147224 */ /* 0x000fe200078e0004 */
[----:B------:R-:W-:Y:S01]  /*3a40*/  ISETP.GE.AND P4, PT, R11, RZ, PT ;  /* 0x000000ff0b00720c */ /* 0x000fe20003f86270 */
[----:B------:R-:W-:Y:S01]  /*3a50*/  IMAD.HI.U32 R17, R3, R14, RZ ;  /* 0x0000000e03117227 */ /* 0x000fe200078e00ff */
[----:B------:R0:W-:Y:S01]  /*3a60*/  STL [R1+0x164], R18 ;  /* 0x0001641201007387 */ /* 0x0001e20000100800 */
[----:B------:R-:W-:-:S02]  /*3a70*/  IADD3 R6, R24, 0x13c, RZ ;  /* 0x0000013c18067810 */ /* 0x000fc40007ffe0ff */
[----:B------:R-:W-:Y:S02]  /*3a80*/  IMAD R11, R16, R19, R15 ;  /* 0x00000013100b7224 */ /* 0x000fe400078e020f */
[----:B------:R-:W-:Y:S01]  /*3a90*/  IMAD.MOV R17, RZ, RZ, -R17 ;  /* 0x000000ffff117224 */ /* 0x000fe200078e0a11 */
[----:B------:R-:W-:Y:S01]  /*3aa0*/  IABS R15, R6 ;  /* 0x00000006000f7213 */ /* 0x000fe20000000000 */
[----:B------:R-:W-:Y:S01]  /*3ab0*/  @!P5 IMAD.IADD R8, R8, 0x1, -R16 ;  /* 0x000000010808d824 */ /* 0x000fe200078e0a10 */
[C---:B------:R-:W-:Y:S01]  /*3ac0*/  ISETP.GT.U32.AND P5, PT, R16.reuse, R11, PT ;  /* 0x0000000b1000720c */ /* 0x040fe20003fa4070 */
[----:B------:R-:W-:Y:S01]  /*3ad0*/  @!P0 IMAD.MOV R20, RZ, RZ, -R20 ;  /* 0x000000ffff148224 */ /* 0x000fe200078e0a14 */
[C---:B------:R-:W-:Y:S01]  /*3ae0*/  ISETP.GT.U32.AND P0, PT, R16.reuse, R5, PT ;  /* 0x000000051000720c */ /* 0x040fe20003f04070 */
[----:B0-----:R-:W-:Y:S02]  /*3af0*/  IMAD.MOV.U32 R18, RZ, RZ, R10 ;  /* 0x000000ffff127224 */ /* 0x001fe400078e000a */
[----:B------:R-:W-:Y:S01]  /*3b00*/  IMAD R10, R16, R17, R14 ;  /* 0x00000011100a7224 */ /* 0x000fe200078e020e */
[----:B------:R-:W-:Y:S01]  /*3b10*/  STL [R1+0x15c], R20 ;  /* 0x00015c1401007387 */ /* 0x000fe20000100800 */
[----:B------:R-:W-:-:S04]  /*3b20*/  IMAD.HI.U32 R4, R3, R18, RZ ;  /* 0x0000001203047227 */ /* 0x000fc800078e00ff */
[----:B------:R-:W-:Y:S01]  /*3b30*/  IMAD.MOV.U32 R14, RZ, RZ, R8 ;  /* 0x000000ffff0e7224 */ /* 0x000fe200078e0008 */
[----:B------:R-:W-:Y:S01]  /*3b40*/  IADD3 R8, R24, 0x130, RZ ;  /* 0x0000013018087810 */ /* 0x000fe20007ffe0ff */
[----:B------:R-:W-:Y:S02]  /*3b50*/  IMAD.MOV R4, RZ, RZ, -R4 ;  /* 0x000000ffff047224 */ /* 0x000fe400078e0a04 */
[----:B------:R-:W-:Y:S02]  /*3b60*/  @!P2 IMAD.IADD R13, R13, 0x1, -R16 ;  /* 0x000000010d0da824 */ /* 0x000fe400078e0a10 */
[----:B------:R-:W-:Y:S01]  /*3b70*/  @!P6 IMAD.MOV R14, RZ, RZ, -R14 ;  /* 0x000000ffff0ee224 */ /* 0x000fe200078e0a0e */
[C---:B------:R-:W-:Y:S01]  /*3b80*/  ISETP.GT.U32.AND P6, PT, R16.reuse, R10, PT ;  /* 0x0000000a1000720c */ /* 0x040fe20003fc4070 */
[C---:B------:R-:W-:Y:S01]  /*3b90*/  IMAD R4, R16.reuse, R4, R18 ;  /* 0x0000000410047224 */ /* 0x040fe200078e0212 */
[----:B------:R-:W-:Y:S01]  /*3ba0*/  ISETP.GT.U32.AND P2, PT, R16, R13, PT ;  /* 0x0000000d1000720c */ /* 0x000fe20003f44070 */
[----:B------:R-:W-:-:S02]  /*3bb0*/  @!P5 IMAD.IADD R11, R11, 0x1, -R16 ;  /* 0x000000010b0bd824 */ /* 0x000fc400078e0a10 */
[----:B------:R-:W-:Y:S01]  /*3bc0*/  IMAD.MOV.U32 R17, RZ, RZ, R7 ;  /* 0x000000ffff117224 */ /* 0x000fe200078e0007 */
[----:B------:R-:W-:Y:S01]  /*3bd0*/  ISETP.GT.U32.AND P5, PT, R16, R4, PT ;  /* 0x000000041000720c */ /* 0x000fe20003fa4070 */
[----:B------:R-:W-:Y:S01]  /*3be0*/  @!P0 IMAD.IADD R5, R5, 0x1, -R16 ;  /* 0x0000000105058824 */ /* 0x000fe200078e0a10 */
[----:B------:R-:W-:Y:S01]  /*3bf0*/  ISETP.GE.AND P0, PT, R12, RZ, PT ;  /* 0x000000ff0c00720c */ /* 0x000fe20003f06270 */
[----:B------:R-:W-:Y:S01]  /*3c00*/  IMAD.HI.U32 R7, R3, R15, RZ ;  /* 0x0000000f03077227 */ /* 0x000fe200078e00ff */
[----:B------:R-:W-:-:S03]  /*3c10*/  IADD3 R12, R24, 0x138, RZ ;  /* 0x00000138180c7810 */ /* 0x000fc60007ffe0ff */
[----:B------:R-:W-:Y:S01]  /*3c20*/  @!P1 IMAD.MOV R17, RZ, RZ, -R17 ;  /* 0x000000ffff119224 */ /* 0x000fe200078e0a11 */
[----:B------:R-:W-:Y:S01]  /*3c30*/  ISETP.GE.AND P1, PT, R9, RZ, PT ;  /* 0x000000ff0900720c */ /* 0x000fe20003f26270 */
[----:B------:R-:W-:Y:S02]  /*3c40*/  IMAD.MOV.U32 R9, RZ, RZ, R5 ;  /* 0x000000ffff097224 */ /* 0x000fe400078e0005 */
[--C-:B------:R-:W-:Y:S01]  /*3c50*/  @!P6 IMAD.IADD R10, R10, 0x1, -R16.reuse ;  /* 0x000000010a0ae824 */ /* 0x100fe200078e0a10 */
[----:B------:R-:W-:Y:S01]  /*3c60*/  ISETP.GT.U32.AND P6, PT, R16, R11, PT ;  /* 0x0000000b1000720c */ /* 0x000fe20003fc4070 */
[----:B------:R-:W-:Y:S01]  /*3c70*/  IMAD.MOV R7, RZ, RZ, -R7 ;  /* 0x000000ffff077224 */ /* 0x000fe200078e0a07 */
[----:B------:R0:W-:Y:S01]  /*3c80*/  STL [R1+0x154], R17 ;  /* 0x0001541101007387 */ /* 0x0001e20000100800 */
[--C-:B------:R-:W-:Y:S01]  /*3c90*/  @!P2 IMAD.IADD R13, R13, 0x1, -R16.reuse ;  /* 0x000000010d0da824 */ /* 0x100fe200078e0a10 */
[----:B------:R-:W-:Y:S01]  /*3ca0*/  ISETP.GE.AND P2, PT, R0, RZ, PT ;  /* 0x000000ff0000720c */ /* 0x000fe20003f46270 */
[----:B------:R-:W-:Y:S01]  /*3cb0*/  @!P3 IMAD.MOV R9, RZ, RZ, -R9 ;  /* 0x000000ffff09b224 */ /* 0x000fe200078e0a09 */
[C---:B------:R-:W-:Y:S01]  /*3cc0*/  ISETP.GT.U32.AND P3, PT, R16.reuse, R10, PT ;  /* 0x0000000a1000720c */ /* 0x040fe20003f64070 */
[----:B------:R-:W-:Y:S01]  /*3cd0*/  IMAD R0, R16, R7, R15 ;  /* 0x0000000710007224 */ /* 0x000fe200078e020f */
[----:B------:R-:W-:Y:S01]  /*3ce0*/  IABS R15, R12 ;  /* 0x0000000c000f7213 */ /* 0x000fe20000000000 */
[----:B------:R-:W-:Y:S01]  /*3cf0*/  @!P5 IMAD.IADD R4, R4, 0x1, -R16 ;  /* 0x000000010404d824 */ /* 0x000fe200078e0a10 */
[----:B------:R1:W-:Y:S01]  /*3d00*/  STL [R1+0x150], R14 ;  /* 0x0001500e01007387 */ /* 0x0003e20000100800 */
[----:B------:R-:W-:Y:S01]  /*3d10*/  IADD3 R7, R24, 0x134, RZ ;  /* 0x0000013418077810 */ /* 0x000fe20007ffe0ff */
[----:B------:R-:W-:-:S02]  /*3d20*/  @!P4 IMAD.MOV R13, RZ, RZ, -R13 ;  /* 0x000000ffff0dc224 */ /* 0x000fc400078e0a0d */
[----:B------:R-:W-:Y:S01]  /*3d30*/  ISETP.GT.U32.AND P5, PT, R16, R4, PT ;  /* 0x000000041000720c */ /* 0x000fe20003fa4070 */
[----:B------:R-:W-:Y:S01]  /*3d40*/  IMAD.HI.U32 R18, R3, R15, RZ ;  /* 0x0000000f03127227 */ /* 0x000fe200078e00ff */
[----:B------:R2:W-:Y:S01]  /*3d50*/  STL [R1+0x14c], R9 ;  /* 0x00014c0901007387 */ /* 0x0005e20000100800 */
[----:B0-----:R-:W-:Y:S02]  /*3d60*/  IABS R17, R7 ;  /* 0x0000000700117213 */ /* 0x001fe40000000000 */
[----:B------:R-:W-:Y:S01]  /*3d70*/  IMAD.MOV R18, RZ, RZ, -R18 ;  /* 0x000000ffff127224 */ /* 0x000fe200078e0a12 */
[----:B-1----:R-:W-:Y:S01]  /*3d80*/  IADD3 R14, R24, 0x12c, RZ ;  /* 0x0000012c180e7810 */ /* 0x002fe20007ffe0ff */
[--C-:B------:R-:W-:Y:S01]  /*3d90*/  @!P6 IMAD.IADD R11, R11, 0x1, -R16.reuse ;  /* 0x000000010b0be824 */ /* 0x100fe200078e0a10 */
[----:B------:R-:W-:Y:S01]  /*3da0*/  ISETP.GT.U32.AND P6, PT, R16, R0, PT ;  /* 0x000000001000720c */ /* 0x000fe20003fc4070 */
[--C-:B------:R-:W-:Y:S01]  /*3db0*/  @!P3 IMAD.IADD R10, R10, 0x1, -R16.reuse ;  /* 0x000000010a0ab824 */ /* 0x100fe200078e0a10 */
[----:B------:R-:W-:Y:S01]  /*3dc0*/  ISETP.GE.AND P3, PT, R6, RZ, PT ;  /* 0x000000ff0600720c */ /* 0x000fe20003f66270 */
[----:B------:R-:W-:Y:S01]  /*3dd0*/  IMAD R6, R16, R18, R15 ;  /* 0x0000001210067224 */ /* 0x000fe200078e020f */
[----:B------:R-:W-:Y:S01]  /*3de0*/  IABS R5, R14 ;  /* 0x0000000e00057213 */ /* 0x000fe20000000000 */
[----:B------:R-:W-:Y:S01]  /*3df0*/  @!P5 IMAD.IADD R4, R4, 0x1, -R16 ;  /* 0x000000010404d824 */ /* 0x000fe200078e0a10 */
[----:B--2---:R-:W-:Y:S01]  /*3e00*/  IABS R9, R8 ;  /* 0x0000000800097213 */ /* 0x004fe20000000000 */
[C---:B------:R-:W-:Y:S01]  /*3e10*/  IMAD.HI.U32 R15, R3.reuse, R17, RZ ;  /* 0x00000011030f7227 */ /* 0x040fe200078e00ff */
[----:B------:R-:W-:Y:S01]  /*3e20*/  ISETP.GT.U32.AND P5, PT, R16, R6, PT ;  /* 0x000000061000720c */ /* 0x000fe20003fa4070 */
[----:B------:R0:W-:Y:S02]  /*3e30*/  STL [R1+0x148], R13 ;  /* 0x0001480d01007387 */ /* 0x0001e40000100800 */
[----:B------:R-:W-:-:S04]  /*3e40*/  IMAD.HI.U32 R18, R3, R5, RZ ;  /* 0x0000000503127227 */ /* 0x000fc800078e00ff */
[----:B------:R-:W-:Y:S01]  /*3e50*/  @!P6 IMAD.IADD R0, R0, 0x1, -R16 ;  /* 0x000000010000e824 */ /* 0x000fe200078e0a10 */
[----:B------:R-:W-:Y:S01]  /*3e60*/  ISETP.GE.AND P6, PT, R12, RZ, PT ;  /* 0x000000ff0c00720c */ /* 0x000fe20003fc6270 */
[----:B------:R-:W-:Y:S01]  /*3e70*/  IMAD.MOV R18, RZ, RZ, -R18 ;  /* 0x000000ffff127224 */ /* 0x000fe200078e0a12 */
[----:B------:R-:W-:Y:S01]  /*3e80*/  IADD3 R12, R24, 0x128, RZ ;  /* 0x00000128180c7810 */ /* 0x000fe20007ffe0ff */
[----:B------:R-:W-:-:S04]  /*3e90*/  IMAD.HI.U32 R19, R3, R9, RZ ;  /* 0x0000000903137227 */ /* 0x000fc800078e00ff */
[----:B------:R-:W-:Y:S01]  /*3ea0*/  IMAD R5, R16, R18, R5 ;  /* 0x0000001210057224 */ /* 0x000fe200078e0205 */
[----:B------:R-:W-:Y:S01]  /*3eb0*/  IABS R18, R12 ;  /* 0x0000000c00127213 */ /* 0x000fe20000000000 */
[----:B------:R-:W-:Y:S01]  /*3ec0*/  @!P5 IMAD.IADD R6, R6, 0x1, -R16 ;  /* 0x000000010606d824 */ /* 0x000fe200078e0a10 */
[C---:B------:R-:W-:Y:S01]  /*3ed0*/  ISETP.GT.U32.AND P5, PT, R16.reuse, R0, PT ;  /* 0x000000001000720c */ /* 0x040fe20003fa4070 */
[----:B------:R-:W-:Y:S02]  /*3ee0*/  IMAD.MOV R15, RZ, RZ, -R15 ;  /* 0x000000ffff0f7224 */ /* 0x000fe400078e0a0f */
[----:B------:R-:W-:Y:S01]  /*3ef0*/  IMAD.MOV R19, RZ, RZ, -R19 ;  /* 0x000000ffff137224 */ /* 0x000fe200078e0a13 */
[C---:B------:R-:W-:Y:S01]  /*3f00*/  ISETP.GT.U32.AND P4, PT, R16.reuse, R6, PT ;  /* 0x000000061000720c */ /* 0x040fe20003f84070 */
[----:B------:R-:W-:Y:S02]  /*3f10*/  IMAD.MOV.U32 R20, RZ, RZ, R11 ;  /* 0x000000ffff147224 */ /* 0x000fe400078e000b */
[----:B------:R-:W-:Y:S01]  /*3f20*/  IMAD R15, R16, R15, R17 ;  /* 0x0000000f100f7224 */ /* 0x000fe200078e0211 */
[----:B------:R-:W-:Y:S01]  /*3f30*/  IADD3 R17, R24, 0x124, RZ ;  /* 0x0000012418117810 */ /* 0x000fe20007ffe0ff */
[----:B------:R-:W-:-:S02]  /*3f40*/  IMAD.MOV.U32 R11, RZ, RZ, R18 ;  /* 0x000000ffff0b7224 */ /* 0x000fc400078e0012 */
[C---:B------:R-:W-:Y:S01]  /*3f50*/  IMAD R9, R16.reuse, R19, R9 ;  /* 0x0000001310097224 */ /* 0x040fe200078e0209 */
[----:B0-----:R-:W-:Y:S01]  /*3f60*/  IABS R13, R17 ;  /* 0x00000011000d7213 */ /* 0x001fe20000000000 */
[----:B------:R-:W-:Y:S02]  /*3f70*/  IMAD.MOV.U32 R18, RZ, RZ, R10 ;  /* 0x000000ffff127224 */ /* 0x000fe400078e000a */
[----:B------:R-:W-:Y:S01]  /*3f80*/  @!P1 IMAD.MOV R20, RZ, RZ, -R20 ;  /* 0x000000ffff149224 */ /* 0x000fe200078e0a14 */
[C---:B------:R-:W-:Y:S01]  /*3f90*/  ISETP.GT.U32.AND P1, PT, R16.reuse, R15, PT ;  /* 0x0000000f1000720c */ /* 0x040fe20003f24070 */
[----:B------:R-:W-:Y:S01]  /*3fa0*/  @!P0 IMAD.MOV R18, RZ, RZ, -R18 ;  /* 0x000000ffff128224 */ /* 0x000fe200078e0a12 */
[----:B------:R-:W-:Y:S01]  /*3fb0*/  ISETP.GT.U32.AND P0, PT, R16, R9, PT ;  /* 0x000000091000720c */ /* 0x000fe20003f04070 */
[----:B------:R-:W-:Y:S01]  /*3fc0*/  @!P5 IMAD.IADD R0, R0, 0x1, -R16 ;  /* 0x000000010000d824 */ /* 0x000fe200078e0a10 */
[----:B------:R-:W-:Y:S01]  /*3fd0*/  ISETP.GT.U32.AND P5, PT, R16, R5, PT ;  /* 0x000000051000720c */ /* 0x000fe20003fa4070 */
[----:B------:R-:W-:Y:S01]  /*3fe0*/  IMAD.HI.U32 R10, R3, R11, RZ ;  /* 0x0000000b030a7227 */ /* 0x000fe200078e00ff */
[----:B------:R-:W-:Y:S03]  /*3ff0*/  STL [R1+0x144], R20 ;  /* 0x0001441401007387 */ /* 0x000fe60000100800 */
[----:B------:R-:W-:Y:S01]  /*4000*/  @!P2 IMAD.MOV R4, RZ, RZ, -R4 ;  /* 0x000000ffff04a224 */ /* 0x000fe200078e0a04 */
[----:B------:R-:W-:Y:S01]  /*4010*/  STL [R1+0x140], R18 ;  /* 0x0001401201007387 */ /* 0x000fe20000100800 */
[----:B------:R-:W-:Y:S01]  /*4020*/  IMAD.MOV R10, RZ, RZ, -R10 ;  /* 0x000000ffff0a7224 */ /* 0x000fe200078e0a0a */
[----:B------:R-:W-:Y:S01]  /*4030*/  ISETP.GE.AND P2, PT, R7, RZ, PT ;  /* 0x000000ff0700720c */ /* 0x000fe20003f46270 */
[--C-:B------:R-:W-:Y:S01]  /*4040*/  @!P4 IMAD.IADD R6, R6, 0x1, -R16.reuse ;  /* 0x000000010606c824 */ /* 0x100fe200078e0a10 */
[----:B------:R0:W-:Y:S01]  /*4050*/  STL [R1+0x13c], R4 ;  /* 0x00013c0401007387 */ /* 0x0001e20000100800 */
[--C-:B------:R-:W-:Y:S01]  /*4060*/  @!P1 IMAD.IADD R15, R15, 0x1, -R16.reuse ;  /* 0x000000010f0f9824 */ /* 0x100fe200078e0a10 */
[----:B------:R-:W-:Y:S01]  /*4070*/  ISETP.GE.AND P4, PT, R8, RZ, PT ;  /* 0x000000ff0800720c */ /* 0x000fe20003f86270 */
[----:B------:R-:W-:Y:S01]  /*4080*/  @!P0 IMAD.IADD R9, R9, 0x1, -R16 ;  /* 0x0000000109098824 */ /* 0x000fe200078e0a10 */
[----:B------:R-:W-:Y:S01]  /*4090*/  ISETP.GE.AND P1, PT, R14, RZ, PT ;  /* 0x000000ff0e00720c */ /* 0x000fe20003f26270 */
[C---:B------:R-:W-:Y:S01]  /*40a0*/  IMAD R7, R16.reuse, R10, R11 ;  /* 0x0000000a10077224 */ /* 0x040fe200078e020b */
[----:B------:R-:W-:Y:S01]  /*40b0*/  ISETP.GT.U32.AND P0, PT, R16, R15, PT ;  /* 0x0000000f1000720c */ /* 0x000fe20003f04070 */
[----:B------:R-:W-:Y:S01]  /*40c0*/  IMAD.MOV.U32 R10, RZ, RZ, R6 ;  /* 0x000000ffff0a7224 */ /* 0x000fe200078e0006 */
[----:B------:R-:W-:Y:S01]  /*40d0*/  IADD3 R11, R24, 0x120, RZ ;  /* 0x00000120180b7810 */ /* 0x000fe20007ffe0ff */
[----:B------:R-:W-:Y:S01]  /*40e0*/  @!P5 IMAD.IADD R5, R5, 0x1, -R16 ;  /* 0x000000010505d824 */ /* 0x000fe200078e0a10 */
[C---:B------:R-:W-:Y:S01]  /*40f0*/  ISETP.GT.U32.AND P5, PT, R16.reuse, R9, PT ;  /* 0x000000091000720c */ /* 0x040fe20003fa4070 */
[----:B0-----:R-:W-:Y:S01]  /*4100*/  IMAD.MOV.U32 R4, RZ, RZ, R13 ;  /* 0x000000ffff047224 */ /* 0x001fe200078e000d */
[----:B------:R-:W-:Y:S01]  /*4110*/  IABS R6, R11 ;  /* 0x0000000b00067213 */ /* 0x000fe20000000000 */
[----:B------:R-:W-:Y:S01]  /*4120*/  @!P6 IMAD.MOV R10, RZ, RZ, -R10 ;  /* 0x000000ffff0ae224 */ /* 0x000fe200078e0a0a */
[----:B------:R-:W-:Y:S01]  /*4130*/  ISETP.GT.U32.AND P6, PT, R16, R7, PT ;  /* 0x000000071000720c */ /* 0x000fe20003fc4070 */
[----:B------:R-:W-:-:S04]  /*4140*/  IMAD.HI.U32 R8, R3, R4, RZ ;  /* 0x0000000403087227 */ /* 0x000fc800078e00ff */
[----:B------:R-:W-:Y:S02]  /*4150*/  IMAD.MOV R8, RZ, RZ, -R8 ;  /* 0x000000ffff087224 */ /* 0x000fe400078e0a08 */
[----:B------:R-:W-:Y:S02]  /*4160*/  IMAD.MOV.U32 R18, RZ, RZ, R0 ;  /* 0x000000ffff127224 */ /* 0x000fe400078e0000 */
[----:B------:R-:W-:Y:S01]  /*4170*/  IMAD R0, R16, R8, R4 ;  /* 0x0000000810007224 */ /* 0x000fe200078e0204 */
[----:B------:R-:W-:Y:S01]  /*4180*/  IADD3 R8, R24, 0x11c, RZ ;  /* 0x0000011c18087810 */ /* 0x000fe20007ffe0ff */
[----:B------:R-:W-:Y:S01]  /*4190*/  @!P3 IMAD.MOV R18, RZ, RZ, -R18 ;  /* 0x000000ffff12b224 */ /* 0x000fe200078e0a12 */
[----:B------:R-:W-:Y:S01]  /*41a0*/  ISETP.GT.U32.AND P3, PT, R16, R5, PT ;  /* 0x000000051000720c */ /* 0x000fe20003f64070 */
[--C-:B------:R-:W-:Y:S01]  /*41b0*/  @!P0 IMAD.IADD R15, R15, 0x1, -R16.reuse ;  /* 0x000000010f0f8824 */ /* 0x100fe200078e0a10 */
[----:B------:R-:W-:Y:S01]  /*41c0*/  ISETP.GE.AND P0, PT, R12, RZ, PT ;  /* 0x000000ff0c00720c */ /* 0x000fe20003f06270 */
[----:B------:R-:W-:Y:S01]  /*41d0*/  @!P5 IMAD.IADD R9, R9, 0x1, -R16 ;  /* 0x000000010909d824 */ /* 0x000fe200078e0a10 */
[----:B------:R-:W-:Y:S01]  /*41e0*/  ISETP.GT.U32.AND P5, PT, R16, R0, PT ;  /* 0x000000001000720c */ /* 0x000fe20003fa4070 */
[----:B------:R-:W-:Y:S01]  /*41f0*/  IMAD.HI.U32 R13, R3, R6, RZ ;  /* 0x00000006030d7227 */ /* 0x000fe200078e00ff */
[----:B------:R-:W-:Y:S01]  /*4200*/  STL [R1+0x138], R18 ;  /* 0x0001381201007387 */ /* 0x000fe20000100800 */
[----:B------:R-:W-:-:S02]  /*4210*/  IABS R4, R8 ;  /* 0x0000000800047213 */ /* 0x000fc40000000000 */
[----:B------:R-:W-:Y:S01]  /*4220*/  @!P6 IMAD.IADD R7, R7, 0x1, -R16 ;  /* 0x000000010707e824 */ /* 0x000fe200078e0a10 */
[----:B------:R0:W-:Y:S01]  /*4230*/  STL [R1+0x134], R10 ;  /* 0x0001340a01007387 */ /* 0x0001e20000100800 */
[----:B------:R-:W-:Y:S01]  /*4240*/  IMAD.MOV.U32 R14, RZ, RZ, R15 ;  /* 0x000000ffff0e7224 */ /* 0x000fe200078e000f */
[----:B------:R-:W-:Y:S01]  /*4250*/  ISETP.GE.AND P6, PT, R11, RZ, PT ;  /* 0x000000ff0b00720c */ /* 0x000fe20003fc6270 */
[----:B------:R-:W-:Y:S01]  /*4260*/  IMAD.MOV R13, RZ, RZ, -R13 ;  /* 0x000000ffff0d7224 */ /* 0x000fe200078e0a0d */
[----:B------:R-:W-:Y:S01]  /*4270*/  IADD3 R15, R24, 0x100, RZ ;  /* 0x00000100180f7810 */ /* 0x000fe20007ffe0ff */
[----:B------:R-:W-:Y:S01]  /*4280*/  @!P2 IMAD.MOV R14, RZ, RZ, -R14 ;  /* 0x000000ffff0ea224 */ /* 0x000fe200078e0a0e */
[C---:B------:R-:W-:Y:S01]  /*4290*/  ISETP.GT.U32.AND P2, PT, R16.reuse, R7, PT ;  /* 0x000000071000720c */ /* 0x040fe20003f44070 */
[----:B------:R-:W-:Y:S02]  /*42a0*/  IMAD R6, R16, R13, R6 ;  /* 0x0000000d10067224 */ /* 0x000fe400078e0206 */
[--C-:B------:R-:W-:Y:S01]  /*42b0*/  @!P3 IMAD.IADD R5, R5, 0x1, -R16.reuse ;  /* 0x000000010505b824 */ /* 0x100fe200078e0a10 */
[----:B0-----:R-:W-:Y:S01]  /*42c0*/  IADD3 R10, R24, 0x118, RZ ;  /* 0x00000118180a7810 */ /* 0x001fe20007ffe0ff */
[----:B------:R-:W-:Y:S01]  /*42d0*/  @!P5 IMAD.IADD R0, R0, 0x1, -R16 ;  /* 0x000000010000d824 */ /* 0x000fe200078e0a10 */
[----:B------:R0:W-:Y:S01]  /*42e0*/  STL [R1+0x130], R14 ;  /* 0x0001300e01007387 */ /* 0x0001e20000100800 */
[----:B------:R-:W-:Y:S01]  /*42f0*/  @!P4 IMAD.MOV R9, RZ, RZ, -R9 ;  /* 0x000000ffff09c224 */ /* 0x000fe200078e0a09 */
[----:B------:R-:W-:Y:S01]  /*4300*/  IABS R11, R10 ;  /* 0x0000000a000b7213 */ /* 0x000fe20000000000 */
[----:B------:R-:W-:Y:S01]  /*4310*/  IMAD.HI.U32 R12, R3, R4, RZ ;  /* 0x00000004030c7227 */ /* 0x000fe200078e00ff */
[----:B------:R-:W-:-:S02]  /*4320*/  ISETP.GT.U32.AND P4, PT, R16, R6, PT ;  /* 0x000000061000720c */ /* 0x000fc40003f84070 */
[----:B------:R-:W-:Y:S01]  /*4330*/  ISETP.GT.U32.AND P5, PT, R16, R0, PT ;  /* 0x000000001000720c */ /* 0x000fe20003fa4070 */
[----:B------:R-:W-:Y:S01]  /*4340*/  @!P2 IMAD.IADD R7, R7, 0x1, -R16 ;  /* 0x000000010707a824 */ /* 0x000fe200078e0a10 */
[----:B------:R-:W-:Y:S01]  /*4350*/  ISETP.GE.AND P3, PT, R17, RZ, PT ;  /* 0x000000ff1100720c */ /* 0x000fe20003f66270 */
[----:B------:R-:W-:Y:S01]  /*4360*/  IMAD.MOV R12, RZ, RZ, -R12 ;  /* 0x000000ffff0c7224 */ /* 0x000fe200078e0a0c */
[----:B------:R1:W-:Y:S01]  /*4370*/  STL [R1+0x110], R9 ;  /* 0x0001100901007387 */ /* 0x0003e20000100800 */
[----:B0-----:R-:W-:Y:S02]  /*4380*/  IMAD.MOV.U32 R14, RZ, RZ, R5 ;  /* 0x000000ffff0e7224 */ /* 0x001fe400078e0005 */
[----:B------:R-:W-:-:S04]  /*4390*/  IMAD.HI.U32 R5, R3, R11, RZ ;  /* 0x0000000b03057227 */ /* 0x000fc800078e00ff */
[----:B------:R-:W-:Y:S02]  /*43a0*/  IMAD.MOV R5, RZ, RZ, -R5 ;  /* 0x000000ffff057224 */ /* 0x000fe400078e0a05 */
[----:B------:R-:W-:Y:S01]  /*43b0*/  IMAD.MOV.U32 R13, RZ, RZ, R7 ;  /* 0x000000ffff0d7224 */ /* 0x000fe200078e0007 */
[----:B-1----:R-:W-:Y:S01]  /*43c0*/  IADD3 R9, R24, 0x110, RZ ;  /* 0x0000011018097810 */ /* 0x002fe20007ffe0ff */
[----:B------:R-:W-:Y:S02]  /*43d0*/  IMAD R5, R16, R5, R11 ;  /* 0x0000000510057224 */ /* 0x000fe400078e020b */
[----:B------:R-:W-:Y:S01]  /*43e0*/  @!P4 IMAD.IADD R6, R6, 0x1, -R16 ;  /* 0x000000010606c824 */ /* 0x000fe200078e0a10 */
[----:B------:R-:W-:Y:S01]  /*43f0*/  IABS R20, R9 ;  /* 0x0000000900147213 */ /* 0x000fe20000000000 */
[----:B------:R-:W-:Y:S01]  /*4400*/  @!P0 IMAD.MOV R13, RZ, RZ, -R13 ;  /* 0x000000ffff0d8224 */ /* 0x000fe200078e0a0d */
[C---:B------:R-:W-:Y:S01]  /*4410*/  ISETP.GT.U32.AND P0, PT, R16.reuse, R5, PT ;  /* 0x000000051000720c */ /* 0x040fe20003f04070 */
[C---:B------:R-:W-:Y:S01]  /*4420*/  IMAD R4, R16.reuse, R12, R4 ;  /* 0x0000000c10047224 */ /* 0x040fe200078e0204 */
[----:B------:R-:W-:Y:S01]  /*4430*/  ISETP.GT.U32.AND P4, PT, R16, R6, PT ;  /* 0x000000061000720c */ /* 0x000fe20003f84070 */
[----:B------:R-:W-:Y:S01]  /*4440*/  @!P5 IMAD.IADD R0, R0, 0x1, -R16 ;  /* 0x000000010000d824 */ /* 0x000fe200078e0a10 */
[----:B------:R-:W-:Y:S01]  /*4450*/  ISETP.GE.AND P5, PT, R10, RZ, PT ;  /* 0x000000ff0a00720c */ /* 0x000fe20003fa6270 */
[----:B------:R-:W-:Y:S01]  /*4460*/  @!P1 IMAD.MOV R14, RZ, RZ, -R14 ;  /* 0x000000ffff0e9224 */ /* 0x000fe200078e0a0e */
[----:B------:R-:W-:Y:S01]  /*4470*/  IADD3 R10, R24, 0x114, RZ ;  /* 0x00000114180a7810 */ /* 0x000fe20007ffe0ff */
[----:B------:R-:W-:Y:S01]  /*4480*/  IMAD.MOV.U32 R12, RZ, RZ, R0 ;  /* 0x000000ffff0c7224 */ /* 0x000fe200078e0000 */
[----:B------:R-:W-:-:S02]  /*4490*/  ISETP.GT.U32.AND P2, PT, R16, R4, PT ;  /* 0x000000041000720c */ /* 0x000fc40003f44070 */
[----:B------:R-:W-:Y:S01]  /*44a0*/  ISETP.GE.AND P1, PT, R8, RZ, PT ;  /* 0x000000ff0800720c */ /* 0x000fe20003f26270 */
[----:B------:R-:W-:Y:S01]  /*44b0*/  @!P3 IMAD.MOV R12, RZ, RZ, -R12 ;  /* 0x000000ffff0cb224 */ /* 0x000fe200078e0a0c */
[----:B------:R-:W-:Y:S01]  /*44c0*/  IABS R19, R10 ;  /* 0x0000000a00137213 */ /* 0x000fe20000000000 */
[--C-:B------:R-:W-:Y:S01]  /*44d0*/  @!P0 IMAD.IADD R5, R5, 0x1, -R16.reuse ;  /* 0x0000000105058824 */ /* 0x100fe200078e0a10 */
[----:B------:R-:W-:Y:S01]  /*44e0*/  IADD3 R8, R24, 0x10c, RZ ;  /* 0x0000010c18087810 */ /* 0x000fe20007ffe0ff */
[----:B------:R-:W-:Y:S01]  /*44f0*/  @!P4 IMAD.IADD R6, R6, 0x1, -R16 ;  /* 0x000000010606c824 */ /* 0x000fe200078e0a10 */
[----:B------:R-:W-:Y:S01]  /*4500*/  ISETP.GE.AND P3, PT, R10, RZ, PT ;  /* 0x000000ff0a00720c */ /* 0x000fe20003f66270 */
[----:B------:R-:W-:Y:S01]  /*4510*/  IMAD.HI.U32 R10, R3, R19, RZ ;  /* 0x00000013030a7227 */ /* 0x000fe200078e00ff */
[----:B------:R-:W-:Y:S01]  /*4520*/  IABS R11, R8 ;  /* 0x00000008000b7213 */ /* 0x000fe20000000000 */
[----:B------:R-:W-:Y:S01]  /*4530*/  STL [R1+0x114], R14 ;  /* 0x0001140e01007387 */ /* 0x000fe20000100800 */
[----:B------:R-:W-:Y:S01]  /*4540*/  ISETP.GT.U32.AND P0, PT, R16, R5, PT ;  /* 0x000000051000720c */ /* 0x000fe20003f04070 */
[----:B------:R-:W-:Y:S01]  /*4550*/  IMAD.MOV R10, RZ, RZ, -R10 ;  /* 0x000000ffff0a7224 */ /* 0x000fe200078e0a0a */
[----:B------:R-:W-:Y:S01]  /*4560*/  ISETP.GE.AND P4, PT, R9, RZ, PT ;  /* 0x000000ff0900720c */ /* 0x000fe20003f86270 */
[----:B------:R-:W-:Y:S01]  /*4570*/  @!P2 IMAD.IADD R4, R4, 0x1, -R16 ;  /* 0x000000010404a824 */ /* 0x000fe200078e0a10 */
[----:B------:R0:W-:Y:S01]  /*4580*/  STL [R1+0x118], R13 ;  /* 0x0001180d01007387 */ /* 0x0001e20000100800 */
[----:B------:R-:W-:-:S02]  /*4590*/  IMAD.MOV.U32 R7, RZ, RZ, R11 ;  /* 0x000000ffff077224 */ /* 0x000fc400078e000b */
[----:B------:R-:W-:Y:S01]  /*45a0*/  IMAD.HI.U32 R11, R3, R20, RZ ;  /* 0x00000014030b7227 */ /* 0x000fe200078e00ff */
[C---:B------:R-:W-:Y:S01]  /*45b0*/  ISETP.GT.U32.AND P2, PT, R16.reuse, R4, PT ;  /* 0x000000041000720c */ /* 0x040fe20003f44070 */
[----:B------:R1:W-:Y:S02]  /*45c0*/  STL [R1+0x120], R12 ;  /* 0x0001200c01007387 */ /* 0x0003e40000100800 */
[----:B------:R-:W-:Y:S01]  /*45d0*/  IMAD R19, R16, R10, R19 ;  /* 0x0000000a10137224 */ /* 0x000fe200078e0213 */
[----:B------:R-:W-:Y:S01]  /*45e0*/  IADD3 R10, R24, 0xfc, RZ ;  /* 0x000000fc180a7810 */ /* 0x000fe20007ffe0ff */
[----:B------:R-:W-:Y:S02]  /*45f0*/  IMAD.MOV R9, RZ, RZ, -R11 ;  /* 0x000000ffff097224 */ /* 0x000fe400078e0a0b */
[----:B0-----:R-:W-:Y:S01]  /*4600*/  IMAD.MOV.U32 R13, RZ, RZ, R6 ;  /* 0x000000ffff0d7224 */ /* 0x001fe200078e0006 */
[----:B------:R-:W-:Y:S01]  /*4610*/  IABS R14, R10 ;  /* 0x0000000a000e7213 */ /* 0x000fe20000000000 */
[----:B------:R-:W-:Y:S01]  /*4620*/  IMAD R20, R16, R9, R20 ;  /* 0x0000000910147224 */ /* 0x000fe200078e0214 */
[----:B------:R-:W-:Y:S01]  /*4630*/  IADD3 R9, R24, 0x108, RZ ;  /* 0x0000010818097810 */ /* 0x000fe20007ffe0ff */
[----:B------:R-:W-:Y:S01]  /*4640*/  @!P6 IMAD.MOV R13, RZ, RZ, -R13 ;  /* 0x000000ffff0de224 */ /* 0x000fe200078e0a0d */
[C---:B------:R-:W-:Y:S01]  /*4650*/  ISETP.GT.U32.AND P6, PT, R16.reuse, R19, PT ;  /* 0x000000131000720c */ /* 0x040fe20003fc4070 */
[--C-:B------:R-:W-:Y:S01]  /*4660*/  @!P0 IMAD.IADD R5, R5, 0x1, -R16.reuse ;  /* 0x0000000105058824 */ /* 0x100fe200078e0a10 */
[----:B------:R-:W-:Y:S01]  /*4670*/  ISETP.GT.U32.AND P0, PT, R16, R20, PT ;  /* 0x000000141000720c */ /* 0x000fe20003f04070 */
[----:B------:R-:W-:Y:S01]  /*4680*/  @!P2 IMAD.IADD R4, R4, 0x1, -R16 ;  /* 0x000000010404a824 */ /* 0x000fe200078e0a10 */
[----:B------:R0:W-:Y:S01]  /*4690*/  STL [R1+0x128], R13 ;  /* 0x0001280d01007387 */ /* 0x0001e20000100800 */
[----:B------:R-:W-:Y:S01]  /*46a0*/  IMAD.HI.U32 R0, R3, R7, RZ ;  /* 0x0000000703007227 */ /* 0x000fe200078e00ff */
[----:B------:R-:W-:-:S02]  /*46b0*/  ISETP.GE.AND P2, PT, R8, RZ, PT ;  /* 0x000000ff0800720c */ /* 0x000fc40003f46270 */
[----:B------:R-:W-:Y:S01]  /*46c0*/  IABS R8, R15 ;  /* 0x0000000f00087213 */ /* 0x000fe20000000000 */
[----:B-1----:R-:W-:Y:S02]  /*46d0*/  IMAD.MOV.U32 R12, RZ, RZ, R4 ;  /* 0x000000ffff0c7224 */ /* 0x002fe400078e0004 */
[----:B------:R-:W-:Y:S02]  /*46e0*/  IMAD.MOV R0, RZ, RZ, -R0 ;  /* 0x000000ffff007224 */ /* 0x000fe400078e0a00 */
[----:B------:R-:W-:Y:S02]  /*46f0*/  @!P6 IMAD.IADD R19, R19, 0x1, -R16 ;  /* 0x000000011313e824 */ /* 0x000fe400078e0a10 */
[----:B------:R-:W-:Y:S01]  /*4700*/  @!P1 IMAD.MOV R12, RZ, RZ, -R12 ;  /* 0x000000ffff0c9224 */ /* 0x000fe200078e0a0c */
[----:B------:R-:W-:Y:S01]  /*4710*/  ISETP.GE.AND P1, PT, R9, RZ, PT ;  /* 0x000000ff0900720c */ /* 0x000fe20003f26270 */
[C---:B------:R-:W-:Y:S01]  /*4720*/  IMAD R0, R16.reuse, R0, R7 ;  /* 0x0000000010007224 */ /* 0x040fe200078e0207 */
[----:B------:R-:W-:Y:S01]  /*4730*/  ISETP.GT.U32.AND P6, PT, R16, R19, PT ;  /* 0x000000131000720c */ /* 0x000fe20003fc4070 */
[----:B------:R-:W-:Y:S01]  /*4740*/  @!P0 IMAD.IADD R20, R20, 0x1, -R16 ;  /* 0x0000000114148824 */ /* 0x000fe200078e0a10 */
[----:B------:R-:W-:Y:S01]  /*4750*/  IADD3 R7, R24, 0x104, RZ ;  /* 0x0000010418077810 */ /* 0x000fe20007ffe0ff */
[----:B------:R-:W-:Y:S01]  /*4760*/  IMAD.MOV.U32 R17, RZ, RZ, R5 ;  /* 0x000000ffff117224 */ /* 0x000fe200078e0005 */
[----:B------:R-:W-:Y:S01]  /*4770*/  IABS R9, R9 ;  /* 0x0000000900097213 */ /* 0x000fe20000000000 */
[----:B------:R1:W-:Y:S01]  /*4780*/  STL [R1+0x12c], R12 ;  /* 0x00012c0c01007387 */ /* 0x0003e20000100800 */
[----:B0-----:R-:W-:Y:S01]  /*4790*/  IABS R13, R7 ;  /* 0x00000007000d7213 */ /* 0x001fe20000000000 */
[----:B------:R-:W-:Y:S01]  /*47a0*/  @!P5 IMAD.MOV R17, RZ, RZ, -R17 ;  /* 0x000000ffff11d224 */ /* 0x000fe200078e0a11 */
[C---:B------:R-:W-:Y:S01]  /*47b0*/  ISETP.GT.U32.AND P0, PT, R16.reuse, R20, PT ;  /* 0x000000141000720c */ /* 0x040fe20003f04070 */
[----:B------:R-:W-:Y:S01]  /*47c0*/  IMAD.HI.U32 R11, R3, R9, RZ ;  /* 0x00000009030b7227 */ /* 0x000fe200078e00ff */
[----:B------:R-:W-:-:S02]  /*47d0*/  ISETP.GT.U32.AND P5, PT, R16, R0, PT ;  /* 0x000000001000720c */ /* 0x000fc40003fa4070 */
[----:B------:R0:W-:Y:S01]  /*47e0*/  STL [R1+0x11c], R17 ;  /* 0x00011c1101007387 */ /* 0x0001e20000100800 */
[----:B------:R-:W-:-:S04]  /*47f0*/  IMAD.HI.U32 R6, R3, R13, RZ ;  /* 0x0000000d03067227 */ /* 0x000fc800078e00ff */
[----:B------:R-:W-:Y:S02]  /*4800*/  IMAD.MOV R11, RZ, RZ, -R11 ;  /* 0x000000ffff0b7224 */ /* 0x000fe400078e0a0b */
[----:B------:R-:W-:Y:S01]  /*4810*/  @!P6 IMAD.IADD R19, R19, 0x1, -R16 ;  /* 0x000000011313e824 */ /* 0x000fe200078e0a10 */
[----:B------:R-:W-:Y:S01]  /*4820*/  ISETP.GE.AND P6, PT, R7, RZ, PT ;  /* 0x000000ff0700720c */ /* 0x000fe20003fc6270 */
[----:B------:R-:W-:Y:S02]  /*4830*/  IMAD.MOV R6, RZ, RZ, -R6 ;  /* 0x000000ffff067224 */ /* 0x000fe400078e0a06 */
[C---:B------:R-:W-:Y:S02]  /*4840*/  IMAD R7, R16.reuse, R11, R9 ;  /* 0x0000000b10077224 */ /* 0x040fe400078e0209 */
[----:B------:R-:W-:Y:S01]  /*4850*/  IMAD R13, R16, R6, R13 ;  /* 0x00000006100d7224 */ /* 0x000fe200078e020d */
[----:B------:R-:W-:Y:S01]  /*4860*/  IADD3 R6, R24, 0xf4, RZ ;  /* 0x000000f418067810 */ /* 0x000fe20007ffe0ff */
[----:B------:R-:W-:Y:S01]  /*4870*/  @!P0 IMAD.IADD R20, R20, 0x1, -R16 ;  /* 0x0000000114148824 */ /* 0x000fe200078e0a10 */
[----:B------:R-:W-:Y:S01]  /*4880*/  ISETP.GT.U32.AND P0, PT, R16, R7, PT ;  /* 0x000000071000720c */ /* 0x000fe20003f04070 */
[----:B-1----:R-:W-:Y:S01]  /*4890*/  IMAD.HI.U32 R12, R3, R8, RZ ;  /* 0x00000008030c7227 */ /* 0x002fe200078e00ff */
[----:B0-----:R-:W-:-:S03]  /*48a0*/  IABS R17, R6 ;  /* 0x0000000600117213 */ /* 0x001fc60000000000 */
[----:B------:R-:W-:Y:S01]  /*48b0*/  @!P5 IMAD.IADD R0, R0, 0x1, -R16 ;  /* 0x000000010000d824 */ /* 0x000fe200078e0a10 */
[----:B------:R-:W-:Y:S01]  /*48c0*/  ISETP.GT.U32.AND P5, PT, R16, R13, PT ;  /* 0x0000000d1000720c */ /* 0x000fe20003fa4070 */
[----:B------:R-:W-:Y:S01]  /*48d0*/  IMAD.MOV R5, RZ, RZ, -R12 ;  /* 0x000000ffff057224 */ /* 0x000fe200078e0a0c */
[----:B------:R-:W-:Y:S01]  /*48e0*/  IADD3 R12, R24, 0xf0, RZ ;  /* 0x000000f0180c7810 */ /* 0x000fe20007ffe0ff */
[----:B------:R-:W-:Y:S02]  /*48f0*/  IMAD.MOV.U32 R22, RZ, RZ, R19 ;  /* 0x000000ffff167224 */ /* 0x000fe400078e0013 */
[----:B------:R-:W-:Y:S01]  /*4900*/  IMAD R8, R16, R5, R8 ;  /* 0x0000000510087224 */ /* 0x000fe200078e0208 */
[----:B------:R-:W-:Y:S01]  /*4910*/  IADD3 R5, R24, 0xf8, RZ ;  /* 0x000000f818057810 */ /* 0x000fe20007ffe0ff */
[----:B------:R-:W-:Y:S01]  /*4920*/  @!P0 IMAD.IADD R7, R7, 0x1, -R16 ;  /* 0x0000000107078824 */ /* 0x000fe200078e0a10 */
[----:B------:R-:W-:Y:S01]  /*4930*/  ISETP.GT.U32.AND P0, PT, R16, R0, PT ;  /* 0x000000001000720c */ /* 0x000fe20003f04070 */
[----:B------:R-:W-:Y:S01]  /*4940*/  IMAD.HI.U32 R4, R3, R14, RZ ;  /* 0x0000000e03047227 */ /* 0x000fe200078e00ff */
[----:B------:R-:W-:-:S02]  /*4950*/  IABS R9, R5 ;  /* 0x0000000500097213 */ /* 0x000fc40000000000 */
[----:B------:R-:W-:Y:S01]  /*4960*/  IABS R18, R12 ;  /* 0x0000000c00127213 */ /* 0x000fe20000000000 */
[----:B------:R-:W-:Y:S01]  /*4970*/  @!P5 IMAD.IADD R13, R13, 0x1, -R16 ;  /* 0x000000010d0dd824 */ /* 0x000fe200078e0a10 */
[----:B------:R-:W-:Y:S01]  /*4980*/  ISETP.GT.U32.AND P5, PT, R16, R7, PT ;  /* 0x000000071000720c */ /* 0x000fe20003fa4070 */
[----:B------:R-:W-:-:S04]  /*4990*/  IMAD.HI.U32 R21, R3, R9, RZ ;  /* 0x0000000903157227 */ /* 0x000fc800078e00ff */
[----:B------:R-:W-:Y:S01]  /*49a0*/  @!P3 IMAD.MOV R22, RZ, RZ, -R22 ;  /* 0x000000ffff16b224 */ /* 0x000fe200078e0a16 */
[----:B------:R-:W-:Y:S01]  /*49b0*/  ISETP.GT.U32.AND P3, PT, R16, R13, PT ;  /* 0x0000000d1000720c */ /* 0x000fe20003f64070 */
[----:B------:R-:W-:Y:S02]  /*49c0*/  IMAD.MOV R21, RZ, RZ, -R21 ;  /* 0x000000ffff157224 */ /* 0x000fe400078e0a15 */
[----:B------:R-:W-:Y:S01]  /*49d0*/  IMAD.MOV R4, RZ, RZ, -R4 ;  /* 0x000000ffff047224 */ /* 0x000fe200078e0a04 */
[----:B------:R-:W-:Y:S01]  /*49e0*/  STL [R1+0x10c], R22 ;  /* 0x00010c1601007387 */ /* 0x000fe20000100800 */
[----:B------:R-:W-:-:S04]  /*49f0*/  IMAD.HI.U32 R19, R3, R17, RZ ;  /* 0x0000001103137227 */ /* 0x000fc800078e00ff */
[----:B------:R-:W-:Y:S01]  /*4a00*/  @!P4 IMAD.MOV R20, RZ, RZ, -R20 ;  /* 0x000000ffff14c224 */ /* 0x000fe200078e0a14 */
[C---:B------:R-:W-:Y:S01]  /*4a10*/  ISETP.GT.U32.AND P4, PT, R16.reuse, R8, PT ;  /* 0x000000081000720c */ /* 0x040fe20003f84070 */
[C---:B------:R-:W-:Y:S02]  /*4a20*/  IMAD R9, R16.reuse, R21, R9 ;  /* 0x0000001510097224 */ /* 0x040fe400078e0209 */
[----:B------:R-:W-:Y:S01]  /*4a30*/  IMAD R14, R16, R4, R14 ;  /* 0x00000004100e7224 */ /* 0x000fe200078e020e */
[----:B------:R-:W-:Y:S01]  /*4a40*/  IADD3 R4, R24, 0xec, RZ ;  /* 0x000000ec18047810 */ /* 0x000fe20007ffe0ff */
[----:B------:R-:W-:Y:S01]  /*4a50*/  IMAD.MOV R19, RZ, RZ, -R19 ;  /* 0x000000ffff137224 */ /* 0x000fe200078e0a13 */
[----:B------:R0:W-:Y:S01]  /*4a60*/  STL [R1+0x108], R20 ;  /* 0x0001081401007387 */ /* 0x0001e20000100800 */
[--C-:B------:R-:W-:Y:S01]  /*4a70*/  @!P5 IMAD.IADD R7, R7, 0x1, -R16.reuse ;  /* 0x000000010707d824 */ /* 0x100fe200078e0a10 */
[----:B------:R-:W-:Y:S01]  /*4a80*/  ISETP.GT.U32.AND P5, PT, R16, R9, PT ;  /* 0x000000091000720c */ /* 0x000fe20003fa4070 */
[--C-:B------:R-:W-:Y:S01]  /*4a90*/  @!P0 IMAD.IADD R0, R0, 0x1, -R16.reuse ;  /* 0x0000000100008824 */ /* 0x100fe200078e0a10 */
[C---:B------:R-:W-:Y:S01]  /*4aa0*/  ISETP.GT.U32.AND P0, PT, R16.reuse, R14, PT ;  /* 0x0000000e1000720c */ /* 0x040fe20003f04070 */
[----:B------:R-:W-:Y:S01]  /*4ab0*/  IMAD R17, R16, R19, R17 ;  /* 0x0000001310117224 */ /* 0x000fe200078e0211 */
[----:B------:R-:W-:Y:S01]  /*4ac0*/  IABS R11, R4 ;  /* 0x00000004000b7213 */ /* 0x000fe20000000000 */
[----:B------:R-:W-:-:S02]  /*4ad0*/  @!P3 IMAD.IADD R13, R13, 0x1, -R16 ;  /* 0x000000010d0db824 */ /* 0x000fc400078e0a10 */
[--C-:B------:R-:W-:Y:S01]  /*4ae0*/  @!P4 IMAD.IADD R8, R8, 0x1, -R16.reuse ;  /* 0x000000010808c824 */ /* 0x100fe200078e0a10 */
[----:B------:R-:W-:Y:S01]  /*4af0*/  ISETP.GT.U32.AND P3, PT, R16, R17, PT ;  /* 0x000000111000720c */ /* 0x000fe20003f64070 */
[----:B0-----:R-:W-:Y:S01]  /*4b00*/  IMAD.HI.U32 R20, R3, R18, RZ ;  /* 0x0000001203147227 */ /* 0x001fe200078e00ff */
[----:B------:R-:W-:Y:S02]  /*4b10*/  ISETP.GE.AND P4, PT, R15, RZ, PT ;  /* 0x000000ff0f00720c */ /* 0x000fe40003f86270 */
[----:B------:R-:W-:Y:S01]  /*4b20*/  IADD3 R15, R24, 0xe8, RZ ;  /* 0x000000e8180f7810 */ /* 0x000fe20007ffe0ff */
[----:B------:R-:W-:Y:S01]  /*4b30*/  @!P5 IMAD.IADD R9, R9, 0x1, -R16 ;  /* 0x000000010909d824 */ /* 0x000fe200078e0a10 */
[----:B------:R-:W-:Y:S01]  /*4b40*/  ISETP.GT.U32.AND P5, PT, R16, R8, PT ;  /* 0x000000081000720c */ /* 0x000fe20003fa4070 */
[----:B------:R-:W-:Y:S02]  /*4b50*/  IMAD.MOV.U32 R23, RZ, RZ, R0 ;  /* 0x000000ffff177224 */ /* 0x000fe400078e0000 */
[----:B------:R-:W-:Y:S01]  /*4b60*/  @!P0 IMAD.IADD R14, R14, 0x1, -R16 ;  /* 0x000000010e0e8824 */ /* 0x000fe200078e0a10 */
[----:B------:R-:W-:Y:S01]  /*4b70*/  ISETP.GE.AND P0, PT, R10, RZ, PT ;  /* 0x000000ff0a00720c */ /* 0x000fe20003f06270 */
[----:B------:R-:W-:Y:S01]  /*4b80*/  IMAD.MOV R20, RZ, RZ, -R20 ;  /* 0x000000ffff147224 */ /* 0x000fe200078e0a14 */
[----:B------:R-:W-:Y:S01]  /*4b90*/  IADD3 R10, R24, 0xe4, RZ ;  /* 0x000000e4180a7810 */ /* 0x000fe20007ffe0ff */
[----:B------:R-:W-:Y:S01]  /*4ba0*/  @!P2 IMAD.MOV R23, RZ, RZ, -R23 ;  /* 0x000000ffff17a224 */ /* 0x000fe200078e0a17 */
[C---:B------:R-:W-:Y:S01]  /*4bb0*/  ISETP.GT.U32.AND P2, PT, R16.reuse, R9, PT ;  /* 0x000000091000720c */ /* 0x040fe20003f44070 */
[----:B------:R-:W-:Y:S01]  /*4bc0*/  @!P3 IMAD.IADD R17, R17, 0x1, -R16 ;  /* 0x000000011111b824 */ /* 0x000fe200078e0a10 */
[C---:B------:R-:W-:Y:S01]  /*4bd0*/  ISETP.GT.U32.AND P3, PT, R16.reuse, R14, PT ;  /* 0x0000000e1000720c */ /* 0x040fe20003f64070 */
[----:B------:R-:W-:Y:S01]  /*4be0*/  IMAD.HI.U32 R21, R3, R11, RZ ;  /* 0x0000000b03157227 */ /* 0x000fe200078e00ff */
[----:B------:R-:W-:Y:S01]  /*4bf0*/  IABS R0, R10 ;  /* 0x0000000a00007213 */ /* 0x000fe20000000000 */
[----:B------:R-:W-:Y:S02]  /*4c00*/  STL [R1+0x104], R23 ;  /* 0x0001041701007387 */ /* 0x000fe40000100800 */
[----:B------:R-:W-:-:S02]  /*4c10*/  IMAD R18, R16, R20, R18 ;  /* 0x0000001410127224 */ /* 0x000fc400078e0212 */
[----:B------:R-:W-:Y:S01]  /*4c20*/  IMAD.MOV.U32 R22, RZ, RZ, R7 ;  /* 0x000000ffff167224 */ /* 0x000fe200078e0007 */
[----:B------:R-:W-:Y:S01]  /*4c30*/  IABS R7, R15 ;  /* 0x0000000f00077213 */ /* 0x000fe20000000000 */
[----:B------:R-:W-:Y:S02]  /*4c40*/  IMAD.MOV R21, RZ, RZ, -R21 ;  /* 0x000000ffff157224 */ /* 0x000fe400078e0a15 */
[----:B------:R-:W-:Y:S01]  /*4c50*/  @!P6 IMAD.MOV R13, RZ, RZ, -R13 ;  /* 0x000000ffff0de224 */ /* 0x000fe200078e0a0d */
[C---:B------:R-:W-:Y:S01]  /*4c60*/  ISETP.GT.U32.AND P6, PT, R16.reuse, R18, PT ;  /* 0x000000121000720c */ /* 0x040fe20003fc4070 */
[----:B------:R-:W-:Y:S01]  /*4c70*/  @!P1 IMAD.MOV R22, RZ, RZ, -R22 ;  /* 0x000000ffff169224 */ /* 0x000fe200078e0a16 */
[----:B------:R-:W-:Y:S01]  /*4c80*/  ISETP.GT.U32.AND P1, PT, R16, R17, PT ;  /* 0x000000111000720c */ /* 0x000fe20003f24070 */
[----:B------:R-:W-:Y:S01]  /*4c90*/  @!P5 IMAD.IADD R8, R8, 0x1, -R16 ;  /* 0x000000010808d824 */ /* 0x000fe200078e0a10 */
[----:B------:R-:W-:Y:S01]  /*4ca0*/  ISETP.GE.AND P5, PT, R5, RZ, PT ;  /* 0x000000ff0500720c */ /* 0x000fe20003fa6270 */
[----:B------:R-:W-:Y:S01]  /*4cb0*/  IMAD R11, R16, R21, R11 ;  /* 0x00000015100b7224 */ /* 0x000fe200078e020b */
[----:B------:R-:W-:Y:S01]  /*4cc0*/  STL [R1+0x100], R22 ;  /* 0x0001001601007387 */ /* 0x000fe20000100800 */
[----:B------:R-:W-:-:S02]  /*4cd0*/  IMAD.MOV.U32 R5, RZ, RZ, R7 ;  /* 0x000000ffff057224 */ /* 0x000fc400078e0007 */
[--C-:B------:R-:W-:Y:S01]  /*4ce0*/  @!P2 IMAD.IADD R9, R9, 0x1, -R16.reuse ;  /* 0x000000010909a824 */ /* 0x100fe200078e0a10 */
[----:B------:R-:W-:Y:S01]  /*4cf0*/  ISETP.GE.AND P2, PT, R6, RZ, PT ;  /* 0x000000ff0600720c */ /* 0x000fe20003f46270 */
[----:B------:R-:W-:Y:S01]  /*4d00*/  @!P3 IMAD.IADD R14, R14, 0x1, -R16 ;  /* 0x000000010e0eb824 */ /* 0x000fe200078e0a10 */
[----:B------:R-:W-:Y:S01]  /*4d10*/  ISETP.GT.U32.AND P3, PT, R16, R11, PT ;  /* 0x0000000b1000720c */ /* 0x000fe20003f64070 */
[C---:B------:R-:W-:Y:S01]  /*4d20*/  IMAD.HI.U32 R6, R3.reuse, R5, RZ ;  /* 0x0000000503067227 */ /* 0x040fe200078e00ff */
[----:B------:R0:W-:Y:S03]  /*4d30*/  STL [R1+0xfc], R13 ;  /* 0x0000fc0d01007387 */ /* 0x0001e60000100800 */
[----:B------:R-:W-:-:S04]  /*4d40*/  IMAD.HI.U32 R7, R3, R0, RZ ;  /* 0x0000000003077227 */ /* 0x000fc800078e00ff */
[----:B------:R-:W-:Y:S02]  /*4d50*/  IMAD.MOV R6, RZ, RZ, -R6 ;  /* 0x000000ffff067224 */ /* 0x000fe400078e0a06 */
[----:B------:R-:W-:Y:S01]  /*4d60*/  @!P6 IMAD.IADD R18, R18, 0x1, -R16 ;  /* 0x000000011212e824 */ /* 0x000fe200078e0a10 */
[----:B------:R-:W-:Y:S01]  /*4d70*/  ISETP.GE.AND P6, PT, R4, RZ, PT ;  /* 0x000000ff0400720c */ /* 0x000fe20003fc6270 */
[----:B------:R-:W-:Y:S02]  /*4d80*/  IMAD.MOV.U32 R19, RZ, RZ, R8 ;  /* 0x000000ffff137224 */ /* 0x000fe400078e0008 */
[----:B------:R-:W-:Y:S01]  /*4d90*/  @!P1 IMAD.IADD R17, R17, 0x1, -R16 ;  /* 0x0000000111119824 */ /* 0x000fe200078e0a10 */
[----:B------:R-:W-:Y:S01]  /*4da0*/  ISETP.GE.AND P1, PT, R12, RZ, PT ;  /* 0x000000ff0c00720c */ /* 0x000fe20003f26270 */
[----:B------:R-:W-:Y:S01]  /*4db0*/  IMAD.MOV R4, RZ, RZ, -R7 ;  /* 0x000000ffff047224 */ /* 0x000fe200078e0a07 */
[----:B------:R-:W-:Y:S01]  /*4dc0*/  IADD3 R12, R24, 0xd8, RZ ;  /* 0x000000d8180c7810 */ /* 0x000fe20007ffe0ff */
[----:B------:R-:W-:Y:S01]  /*4dd0*/  IMAD R5, R16, R6, R5 ;  /* 0x0000000610057224 */ /* 0x000fe200078e0205 */
[----:B------:R-:W-:Y:S01]  /*4de0*/  IADD3 R6, R24, 0xe0, RZ ;  /* 0x000000e018067810 */ /* 0x000fe20007ffe0ff */
[----:B------:R-:W-:-:S02]  /*4df0*/  IMAD.MOV.U32 R8, RZ, RZ, R9 ;  /* 0x000000ffff087224 */ /* 0x000fc400078e0009 */
[----:B------:R-:W-:Y:S01]  /*4e00*/  IMAD R0, R16, R4, R0 ;  /* 0x0000000410007224 */ /* 0x000fe200078e0200 */
[----:B------:R-:W-:Y:S01]  /*4e10*/  IADD3 R4, R24, 0xdc, RZ ;  /* 0x000000dc18047810 */ /* 0x000fe20007ffe0ff */
[----:B------:R-:W-:Y:S02]  /*4e20*/  IMAD.MOV.U32 R7, RZ, RZ, R17 ;  /* 0x000000ffff077224 */ /* 0x000fe400078e0011 */
[----:B------:R-:W-:Y:S01]  /*4e30*/  @!P5 IMAD.MOV R8, RZ, RZ, -R8 ;  /* 0x000000ffff08d224 */ /* 0x000fe200078e0a08 */
[C---:B------:R-:W-:Y:S01]  /*4e40*/  ISETP.GT.U32.AND P5, PT, R16.reuse, R5, PT ;  /* 0x000000051000720c */ /* 0x040fe20003fa4070 */
[----:B------:R-:W-:Y:S01]  /*4e50*/  @!P3 IMAD.IADD R11, R11, 0x1, -R16 ;  /* 0x000000010b0bb824 */ /* 0x000fe200078e0a10 */
[C---:B------:R-:W-:Y:S01]  /*4e60*/  ISETP.GT.U32.AND P3, PT, R16.reuse, R18, PT ;  /* 0x000000121000720c */ /* 0x040fe20003f64070 */
[----:B------:R-:W-:Y:S01]  /*4e70*/  @!P2 IMAD.MOV R7, RZ, RZ, -R7 ;  /* 0x000000ffff07a224 */ /* 0x000fe200078e0a07 */
[----:B------:R-:W-:Y:S01]  /*4e80*/  ISETP.GT.U32.AND P2, PT, R16, R0, PT ;  /* 0x000000001000720c */ /* 0x000fe20003f44070 */
[----:B0-----:R-:W-:Y:S01]  /*4e90*/  IMAD.MOV.U32 R13, RZ, RZ, R14 ;  /* 0x000000ffff0d7224 */ /* 0x001fe200078e000e */
[----:B------:R-:W-:Y:S01]  /*4ea0*/  IADD3 R14, R24, 0xc4, RZ ;  /* 0x000000c4180e7810 */ /* 0x000fe20007ffe0ff */
[----:B------:R-:W-:Y:S01]  /*4eb0*/  @!P4 IMAD.MOV R19, RZ, RZ, -R19 ;  /* 0x000000ffff13c224 */ /* 0x000fe200078e0a13 */
[----:B------:R-:W-:Y:S01]  /*4ec0*/  ISETP.GT.U32.AND P4, PT, R16, R11, PT ;  /* 0x0000000b1000720c */ /* 0x000fe20003f84070 */
[----:B------:R-:W-:Y:S01]  /*4ed0*/  @!P0 IMAD.MOV R13, RZ, RZ, -R13 ;  /* 0x000000ffff0d8224 */ /* 0x000fe200078e0a0d */
[----:B------:R-:W-:-:S02]  /*4ee0*/  ISETP.GE.AND P0, PT, R15, RZ, PT ;  /* 0x000000ff0f00720c */ /* 0x000fc40003f06270 */
[----:B------:R-:W-:Y:S01]  /*4ef0*/  STL [R1+0xf8], R19 ;  /* 0x0000f81301007387 */ /* 0x000fe20000100800 */
[--C-:B------:R-:W-:Y:S01]  /*4f00*/  @!P5 IMAD.IADD R5, R5, 0x1, -R16.reuse ;  /* 0x000000010505d824 */ /* 0x100fe200078e0a10 */
[----:B------:R-:W-:Y:S01]  /*4f10*/  ISETP.GE.AND P5, PT, R4, RZ, PT ;  /* 0x000000ff0400720c */ /* 0x000fe20003fa6270 */
[--C-:B------:R-:W-:Y:S01]  /*4f20*/  @!P3 IMAD.IADD R18, R18, 0x1, -R16.reuse ;  /* 0x000000011212b824 */ /* 0x100fe200078e0a10 */
[----:B------:R-:W-:Y:S01]  /*4f30*/  STL [R1+0xf4], R13 ;  /* 0x0000f40d01007387 */ /* 0x000fe20000100800 */
[----:B------:R-:W-:Y:S01]  /*4f40*/  ISETP.GE.AND P3, PT, R10, RZ, PT ;  /* 0x000000ff0a00720c */ /* 0x000fe20003f66270 */
[--C-:B------:R-:W-:Y:S01]  /*4f50*/  @!P2 IMAD.IADD R0, R0, 0x1, -R16.reuse ;  /* 0x000000010000a824 */ /* 0x100fe200078e0a10 */
[----:B------:R-:W-:Y:S01]  /*4f60*/  IABS R10, R6 ;  /* 0x00000006000a7213 */ /* 0x000fe20000000000 */
[----:B------:R0:W-:Y:S01]  /*4f70*/  STL [R1+0xcc], R8 ;  /* 0x0000cc0801007387 */ /* 0x0001e20000100800 */
[----:B------:R-:W-:Y:S01]  /*4f80*/  ISETP.GT.U32.AND P2, PT, R16, R5, PT ;  /* 0x000000051000720c */ /* 0x000fe20003f44070 */
[----:B------:R-:W-:Y:S01]  /*4f90*/  @!P4 IMAD.IADD R11, R11, 0x1, -R16 ;  /* 0x000000010b0bc824 */ /* 0x000fe200078e0a10 */
[----:B------:R-:W-:Y:S01]  /*4fa0*/  ISETP.GE.AND P4, PT, R6, RZ, PT ;  /* 0x000000ff0600720c */ /* 0x000fe20003f86270 */
[----:B------:R1:W-:Y:S01]  /*4fb0*/  STL [R1+0x64], R7 ;  /* 0x0000640701007387 */ /* 0x0003e20000100800 */
[----:B0-----:R-:W-:Y:S01]  /*4fc0*/  IMAD.MOV.U32 R8, RZ, RZ, R18 ;  /* 0x000000ffff087224 */ /* 0x001fe200078e0012 */
[----:B------:R-:W-:-:S02]  /*4fd0*/  IADD3 R18, R24, 0xc8, RZ ;  /* 0x000000c818127810 */ /* 0x000fc40007ffe0ff */
[----:B-1----:R-:W-:Y:S01]  /*4fe0*/  IABS R7, R4 ;  /* 0x0000000400077213 */ /* 0x002fe20000000000 */
[----:B------:R-:W-:Y:S01]  /*4ff0*/  @!P1 IMAD.MOV R8, RZ, RZ, -R8 ;  /* 0x000000ffff089224 */ /* 0x000fe200078e0a08 */
[----:B------:R-:W-:-:S04]  /*5000*/  ISETP.GT.U32.AND P1, PT, R16, R0, PT ;  /* 0x000000001000720c */ /* 0x000fc80003f24070 */
[----:B------:R-:W-:Y:S02]  /*5010*/  @!P2 IMAD.IADD R5, R5, 0x1, -R16 ;  /* 0x000000010505a824 */ /* 0x000fe400078e0a10 */
[----:B------:R-:W-:Y:S01]  /*5020*/  IMAD.MOV.U32 R6, RZ, RZ, R7 ;  /* 0x000000ffff067224 */ /* 0x000fe200078e0007 */
[----:B------:R0:W-:Y:S01]  /*5030*/  STL [R1+0xd0], R8 ;  /* 0x0000d00801007387 */ /* 0x0001e20000100800 */
[----:B------:R-:W-:-:S04]  /*5040*/  IMAD.HI.U32 R7, R3, R10, RZ ;  /* 0x0000000a03077227 */ /* 0x000fc800078e00ff */
[----:B------:R-:W-:Y:S02]  /*5050*/  IMAD.MOV R7, RZ, RZ, -R7 ;  /* 0x000000ffff077224 */ /* 0x000fe400078e0a07 */
[----:B------:R-:W-:-:S04]  /*5060*/  IMAD.HI.U32 R4, R3, R6, RZ ;  /* 0x0000000603047227 */ /* 0x000fc800078e00ff */
[C---:B------:R-:W-:Y:S02]  /*5070*/  IMAD R10, R16.reuse, R7, R10 ;  /* 0x00000007100a7224 */ /* 0x040fe400078e020a */
[----:B------:R-:W-:Y:S02]  /*5080*/  IMAD.MOV R4, RZ, RZ, -R4 ;  /* 0x000000ffff047224 */ /* 0x000fe400078e0a04 */
[----:B------:R-:W-:Y:S01]  /*5090*/  IMAD.MOV.U32 R13, RZ, RZ, R5 ;  /* 0x000000ffff0d7224 */ /* 0x000fe200078e0005 */
[C---:B------:R-:W-:Y:S01]  /*50a0*/  ISETP.GT.U32.AND P2, PT, R16.reuse, R10, PT ;  /* 0x0000000a1000720c */ /* 0x040fe20003f44070 */
[----:B------:R-:W-:Y:S01]  /*50b0*/  IMAD R6, R16, R4, R6 ;  /* 0x0000000410067224 */ /* 0x000fe200078e0206 */
[C---:B------:R-:W-:Y:S01]  /*50c0*/  IADD3 R4, R24.reuse, 0xcc, RZ ;  /* 0x000000cc18047810 */ /* 0x040fe20007ffe0ff */
[----:B0-----:R-:W-:Y:S01]  /*50d0*/  IMAD.MOV.U32 R8, RZ, RZ, R11 ;  /* 0x000000ffff087224 */ /* 0x001fe200078e000b */
[----:B------:R-:W-:Y:S01]  /*50e0*/  IADD3 R11, R24, 0xd0, RZ ;  /* 0x000000d0180b7810 */ /* 0x000fe20007ffe0ff */
[----:B------:R-:W-:Y:S01]  /*50f0*/  @!P0 IMAD.MOV R13, RZ, RZ, -R13 ;  /* 0x000000ffff0d8224 */ /* 0x000fe200078e0a0d */
[----:B------:R-:W-:Y:S01]  /*5100*/  ISETP.GT.U32.AND P0, PT, R16, R6, PT ;  /* 0x000000061000720c */ /* 0x000fe20003f04070 */
[----:B------:R-:W-:Y:S01]  /*5110*/  @!P6 IMAD.MOV R8, RZ, RZ, -R8 ;  /* 0x000000ffff08e224 */ /* 0x000fe200078e0a08 */
[----:B------:R-:W-:Y:S01]  /*5120*/  ISETP.GE.AND P6, PT, R12, RZ, PT ;  /* 0x000000ff0c00720c */ /* 0x000fe20003fc6270 */
[----:B------:R-:W-:Y:S01]  /*5130*/  @!P1 IMAD.IADD R0, R0, 0x1, -R16 ;  /* 0x0000000100009824 */ /* 0x000fe200078e0a10 */
[----:B------:R-:W-:-:S02]  /*5140*/  IABS R12, R12 ;  /* 0x0000000c000c7213 */ /* 0x000fc40000000000 */
[----:B------:R0:W-:Y:S01]  /*5150*/  STL [R1+0xd4], R8 ;  /* 0x0000d40801007387 */ /* 0x0001e20000100800 */
[----:B------:R-:W-:Y:S02]  /*5160*/  IMAD.MOV.U32 R9, RZ, RZ, R0 ;  /* 0x000000ffff097224 */ /* 0x000fe400078e0000 */
[--C-:B------:R-:W-:Y:S01]  /*5170*/  @!P2 IMAD.IADD R10, R10, 0x1, -R16.reuse ;  /* 0x000000010a0aa824 */ /* 0x100fe200078e0a10 */
[----:B------:R-:W-:Y:S01]  /*5180*/  ISETP.GE.AND P2, PT, R11, RZ, PT ;  /* 0x000000ff0b00720c */ /* 0x000fe20003f46270 */
[C---:B------:R-:W-:Y:S01]  /*5190*/  IMAD.HI.U32 R7, R3.reuse, R12, RZ ;  /* 0x0000000c03077227 */ /* 0x040fe200078e00ff */
[----:B------:R-:W-:Y:S01]  /*51a0*/  IABS R11, R11 ;  /* 0x0000000b000b7213 */ /* 0x000fe20000000000 */
[----:B------:R-:W-:Y:S02]  /*51b0*/  STL [R1+0xd8], R13 ;  /* 0x0000d80d01007387 */ /* 0x000fe40000100800 */
[----:B------:R-:W-:Y:S01]  /*51c0*/  @!P3 IMAD.MOV R9, RZ, RZ, -R9 ;  /* 0x000000ffff09b224 */ /* 0x000fe200078e0a09 */
[----:B0-----:R-:W-:Y:S01]  /*51d0*/  IADD3 R8, R24, 0xd4, RZ ;  /* 0x000000d418087810 */ /* 0x001fe20007ffe0ff */
[----:B------:R-:W-:Y:S01]  /*51e0*/  @!P0 IMAD.IADD R6, R6, 0x1, -R16 ;  /* 0x0000000106068824 */ /* 0x000fe200078e0a10 */
[----:B------:R-:W-:Y:S01]  /*51f0*/  ISETP.GT.U32.AND P3, PT, R16, R10, PT ;  /* 0x0000000a1000720c */ /* 0x000fe20003f64070 */
[----:B------:R-:W-:Y:S01]  /*5200*/  IMAD.MOV R5, RZ, RZ, -R7 ;  /* 0x000000ffff057224 */ /* 0x000fe200078e0a07 */
[----:B------:R-:W-:Y:S01]  /*5210*/  ISETP.GE.AND P1, PT, R8, RZ, PT ;  /* 0x000000ff0800720c */ /* 0x000fe20003f26270 */
[----:B------:R0:W-:Y:S01]  /*5220*/  STL [R1+0xec], R9 ;  /* 0x0000ec0901007387 */ /* 0x0001e20000100800 */
[----:B------:R-:W-:Y:S01]  /*5230*/  IABS R8, R8 ;  /* 0x0000000800087213 */ /* 0x000fe20000000000 */
[C---:B------:R-:W-:Y:S01]  /*5240*/  IMAD R12, R16.reuse, R5, R12 ;  /* 0x00000005100c7224 */ /* 0x040fe200078e020c */
[----:B------:R-:W-:Y:S01]  /*5250*/  ISETP.GT.U32.AND P0, PT, R16, R6, PT ;  /* 0x000000061000720c */ /* 0x000fe20003f04070 */
[----:B------:R-:W-:-:S04]  /*5260*/  IMAD.HI.U32 R5, R3, R11, RZ ;  /* 0x0000000b03057227 */ /* 0x000fc800078e00ff */
[----:B------:R-:W-:Y:S01]  /*5270*/  IMAD.HI.U32 R0, R3, R8, RZ ;  /* 0x0000000803007227 */ /* 0x000fe200078e00ff */
[----:B0-----:R-:W-:-:S03]  /*5280*/  IABS R9, R4 ;  /* 0x0000000400097213 */ /* 0x001fc60000000000 */
[----:B------:R-:W-:Y:S02]  /*5290*/  IMAD.MOV R5, RZ, RZ, -R5 ;  /* 0x000000ffff057224 */ /* 0x000fe400078e0a05 */
[----:B------:R-:W-:Y:S01]  /*52a0*/  @!P3 IMAD.IADD R10, R10, 0x1, -R16 ;  /* 0x000000010a0ab824 */ /* 0x000fe200078e0a10 */
[C---:B------:R-:W-:Y:S01]  /*52b0*/  ISETP.GT.U32.AND P3, PT, R16.reuse, R12, PT ;  /* 0x0000000c1000720c */ /* 0x040fe20003f64070 */
[----:B------:R-:W-:Y:S02]  /*52c0*/  IMAD.MOV R0, RZ, RZ, -R0 ;  /* 0x000000ffff007224 */ /* 0x000fe400078e0a00 */
[----:B------:R-:W-:Y:S02]  /*52d0*/  IMAD R11, R16, R5, R11 ;  /* 0x00000005100b7224 */ /* 0x000fe400078e020b */
[----:B------:R-:W-:-:S04]  /*52e0*/  IMAD.HI.U32 R7, R3, R9, RZ ;  /* 0x0000000903077227 */ /* 0x000fc800078e00ff */
[----:B------:R-:W-:Y:S01]  /*52f0*/  IMAD R8, R16, R0, R8 ;  /* 0x0000000010087224 */ /* 0x000fe200078e0208 */
[----:B------:R-:W-:Y:S01]  /*5300*/  IABS R0, R18 ;  /* 0x0000001200007213 */ /* 0x000fe20000000000 */
[----:B------:R-:W-:Y:S01]  /*5310*/  IMAD.MOV.U32 R13, RZ, RZ, R10 ;  /* 0x000000ffff0d7224 */ /* 0x000fe200078e000a */
[----:B------:R-:W-:Y:S01]  /*5320*/  IABS R10, R14 ;  /* 0x0000000e000a7213 */ /* 0x000fe20000000000 */
[--C-:B------:R-:W-:Y:S01]  /*5330*/  @!P0 IMAD.IADD R6, R6, 0x1, -R16.reuse ;  /* 0x0000000106068824 */ /* 0x100fe200078e0a10 */
[C---:B------:R-:W-:Y:S01]  /*5340*/  ISETP.GT.U32.AND P0, PT, R16.reuse, R11, PT ;  /* 0x0000000b1000720c */ /* 0x040fe20003f04070 */
[----:B------:R-:W-:Y:S02]  /*5350*/  IMAD.MOV R7, RZ, RZ, -R7 ;  /* 0x000000ffff077224 */ /* 0x000fe400078e0a07 */
[----:B------:R-:W-:Y:S01]  /*5360*/  @!P4 IMAD.MOV R13, RZ, RZ, -R13 ;  /* 0x000000ffff0dc224 */ /* 0x000fe200078e0a0d */
[C---:B------:R-:W-:Y:S01]  /*5370*/  ISETP.GT.U32.AND P4, PT, R16.reuse, R8, PT ;  /* 0x000000081000720c */ /* 0x040fe20003f84070 */
[----:B------:R-:W-:Y:S01]  /*5380*/  IMAD R9, R16, R7, R9 ;  /* 0x0000000710097224 */ /* 0x000fe200078e0209 */
[----:B------:R-:W-:Y:S01]  /*5390*/  IADD3 R7, R24, 0xc0, RZ ;  /* 0x000000c018077810 */ /* 0x000fe20007ffe0ff */
[----:B------:R-:W-:Y:S01]  /*53a0*/  @!P3 IMAD.IADD R12, R12, 0x1, -R16 ;  /* 0x000000010c0cb824 */ /* 0x000fe200078e0a10 */
[----:B------:R0:W-:Y:S01]  /*53b0*/  STL [R1+0xe4], R13 ;  /* 0x0000e40d01007387 */ /* 0x0001e20000100800 */
[----:B------:R-:W-:Y:S01]  /*53c0*/  IMAD.HI.U32 R5, R3, R0, RZ ;  /* 0x0000000003057227 */ /* 0x000fe200078e00ff */
[----:B------:R-:W-:-:S02]  /*53d0*/  ISETP.GT.U32.AND P3, PT, R16, R9, PT ;  /* 0x000000091000720c */ /* 0x000fc40003f64070 */
[----:B------:R-:W-:Y:S01]  /*53e0*/  IABS R17, R7 ;  /* 0x0000000700117213 */ /* 0x000fe20000000000 */
[--C-:B------:R-:W-:Y:S02]  /*53f0*/  @!P0 IMAD.IADD R11, R11, 0x1, -R16.reuse ;  /* 0x000000010b0b8824 */ /* 0x100fe400078e0a10 */
[----:B------:R-:W-:Y:S02]  /*5400*/  IMAD.MOV R5, RZ, RZ, -R5 ;  /* 0x000000ffff057224 */ /* 0x000fe400078e0a05 */
[----:B------:R-:W-:Y:S01]  /*5410*/  @!P4 IMAD.IADD R8, R8, 0x1, -R16 ;  /* 0x000000010808c824 */ /* 0x000fe200078e0a10 */
[C---:B------:R-:W-:Y:S01]  /*5420*/  ISETP.GT.U32.AND P4, PT, R16.reuse, R12, PT ;  /* 0x0000000c1000720c */ /* 0x040fe20003f84070 */
[----:B0-----:R-:W-:Y:S02]  /*5430*/  IMAD.MOV.U32 R13, RZ, RZ, R6 ;  /* 0x000000ffff0d7224 */ /* 0x001fe400078e0006 */
[----:B------:R-:W-:Y:S01]  /*5440*/  IMAD.HI.U32 R6, R3, R10, RZ ;  /* 0x0000000a03067227 */ /* 0x000fe200078e00ff */
[----:B------:R-:W-:-:S03]  /*5450*/  ISETP.GT.U32.AND P0, PT, R16, R8, PT ;  /* 0x000000081000720c */ /* 0x000fc60003f04070 */
[----:B------:R-:W-:Y:S01]  /*5460*/  @!P5 IMAD.MOV R13, RZ, RZ, -R13 ;  /* 0x000000ffff0dd224 */ /* 0x000fe200078e0a0d */
[C---:B------:R-:W-:Y:S01]  /*5470*/  ISETP.GT.U32.AND P5, PT, R16.reuse, R11, PT ;  /* 0x0000000b1000720c */ /* 0x040fe20003fa4070 */
[----:B------:R-:W-:Y:S02]  /*5480*/  @!P3 IMAD.IADD R9, R9, 0x1, -R16 ;  /* 0x000000010909b824 */ /* 0x000fe400078e0a10 */
[----:B------:R-:W-:Y:S01]  /*5490*/  IMAD.MOV R6, RZ, RZ, -R6 ;  /* 0x000000ffff067224 */ /* 0x000fe200078e0a06 */
[----:B------:R0:W-:Y:S01]  /*54a0*/  STL [R1+0xdc], R13 ;  /* 0x0000dc0d01007387 */ /* 0x0001e20000100800 */
[C---:B------:R-:W-:Y:S01]  /*54b0*/  IMAD R0, R16.reuse, R5, R0 ;  /* 0x0000000510007224 */ /* 0x040fe200078e0200 */
[C---:B------:R-:W-:Y:S01]  /*54c0*/  ISETP.GT.U32.AND P3, PT, R16.reuse, R9, PT ;  /* 0x000000091000720c */ /* 0x040fe20003f64070 */
[----:B------:R-:W-:Y:S01]  /*54d0*/  IMAD R10, R16, R6, R10 ;  /* 0x00000006100a7224 */ /* 0x000fe200078e020a */
[----:B------:R-:W-:Y:S01]  /*54e0*/  IADD3 R5, R24, 0xbc, RZ ;  /* 0x000000bc18057810 */ /* 0x000fe20007ffe0ff */
[--C-:B------:R-:W-:Y:S01]  /*54f0*/  @!P4 IMAD.IADD R12, R12, 0x1, -R16.reuse ;  /* 0x000000010c0cc824 */ /* 0x100fe200078e0a10 */
[----:B------:R-:W-:Y:S01]  /*5500*/  ISETP.GT.U32.AND P4, PT, R16, R0, PT ;  /* 0x000000001000720c */ /* 0x000fe20003f84070 */
[--C-:B------:R-:W-:Y:S01]  /*5510*/  @!P0 IMAD.IADD R8, R8, 0x1, -R16.reuse ;  /* 0x0000000108088824 */ /* 0x100fe200078e0a10 */
[----:B------:R-:W-:Y:S01]  /*5520*/  IADD3 R6, R24, 0xb8, RZ ;  /* 0x000000b818067810 */ /* 0x000fe20007ffe0ff */
[----:B------:R-:W-:Y:S01]  /*5530*/  @!P5 IMAD.IADD R11, R11, 0x1, -R16 ;  /* 0x000000010b0bd824 */ /* 0x000fe200078e0a10 */
[----:B------:R-:W-:Y:S01]  /*5540*/  ISETP.GT.U32.AND P5, PT, R16, R10, PT ;  /* 0x0000000a1000720c */ /* 0x000fe20003fa4070 */
[----:B0-----:R-:W-:Y:S01]  /*5550*/  IMAD.HI.U32 R13, R3, R17, RZ ;  /* 0x00000011030d7227 */ /* 0x001fe200078e00ff */
[----:B------:R-:W-:-:S02]  /*5560*/  IABS R15, R5 ;  /* 0x00000005000f7213 */ /* 0x000fc40000000000 */
[----:B------:R-:W-:Y:S01]  /*5570*/  ISETP.GE.AND P0, PT, R4, RZ, PT ;  /* 0x000000ff0400720c */ /* 0x000fe20003f06270 */
[----:B------:R-:W-:Y:S01]  /*5580*/  @!P3 IMAD.IADD R9, R9, 0x1, -R16 ;  /* 0x000000010909b824 */ /* 0x000fe200078e0a10 */
[----:B------:R-:W-:Y:S01]  /*5590*/  ISETP.GE.AND P3, PT, R18, RZ, PT ;  /* 0x000000ff1200720c */ /* 0x000fe20003f66270 */
[----:B------:R-:W-:Y:S01]  /*55a0*/  IMAD.HI.U32 R4, R3, R15, RZ ;  /* 0x0000000f03047227 */ /* 0x000fe200078e00ff */
[----:B------:R-:W-:-:S03]  /*55b0*/  IABS R18, R6 ;  /* 0x0000000600127213 */ /* 0x000fc60000000000 */
[----:B------:R-:W-:Y:S01]  /*55c0*/  @!P4 IMAD.IADD R0, R0, 0x1, -R16 ;  /* 0x000000010000c824 */ /* 0x000fe200078e0a10 */
[----:B------:R-:W-:Y:S01]  /*55d0*/  ISETP.GE.AND P4, PT, R14, RZ, PT ;  /* 0x000000ff0e00720c */ /* 0x000fe20003f86270 */
[----:B------:R-:W-:Y:S02]  /*55e0*/  IMAD.MOV.U32 R20, RZ, RZ, R12 ;  /* 0x000000ffff147224 */ /* 0x000fe400078e000c */
[----:B------:R-:W-:Y:S01]  /*55f0*/  @!P5 IMAD.IADD R10, R10, 0x1, -R16 ;  /* 0x000000010a0ad824 */ /* 0x000fe200078e0a10 */
[----:B------:R-:W-:Y:S01]  /*5600*/  ISETP.GT.U32.AND P5, PT, R16, R0, PT ;  /* 0x000000001000720c */ /* 0x000fe20003fa4070 */
[----:B------:R-:W-:Y:S02]  /*5610*/  IMAD.MOV R13, RZ, RZ, -R13 ;  /* 0x000000ffff0d7224 */ /* 0x000fe400078e0a0d */
[----:B------:R-:W-:Y:S02]  /*5620*/  IMAD.MOV.U32 R14, RZ, RZ, R18 ;  /* 0x000000ffff0e7224 */ /* 0x000fe400078e0012 */
[----:B------:R-:W-:-:S02]  /*5630*/  IMAD.MOV R4, RZ, RZ, -R4 ;  /* 0x000000ffff047224 */ /* 0x000fc400078e0a04 */
[----:B------:R-:W-:Y:S01]  /*5640*/  @!P6 IMAD.MOV R20, RZ, RZ, -R20 ;  /* 0x000000ffff14e224 */ /* 0x000fe200078e0a14 */
[C---:B------:R-:W-:Y:S01]  /*5650*/  ISETP.GT.U32.AND P6, PT, R16.reuse, R10, PT ;  /* 0x0000000a1000720c */ /* 0x040fe20003fc4070 */
[C---:B------:R-:W-:Y:S02]  /*5660*/  IMAD R17, R16.reuse, R13, R17 ;  /* 0x0000000d10117224 */ /* 0x040fe400078e0211 */
[----:B------:R-:W-:Y:S01]  /*5670*/  IMAD.HI.U32 R12, R3, R14, RZ ;  /* 0x0000000e030c7227 */ /* 0x000fe200078e00ff */
[----:B------:R0:W-:Y:S03]  /*5680*/  STL [R1+0xb4], R20 ;  /* 0x0000b41401007387 */ /* 0x0001e60000100800 */
[----:B------:R-:W-:Y:S02]  /*5690*/  IMAD.MOV.U32 R13, RZ, RZ, R11 ;  /* 0x000000ffff0d7224 */ /* 0x000fe400078e000b */
[----:B------:R-:W-:Y:S01]  /*56a0*/  IMAD R15, R16, R4, R15 ;  /* 0x00000004100f7224 */ /* 0x000fe200078e020f */
[----:B------:R-:W-:Y:S01]  /*56b0*/  IADD3 R4, R24, 0xb4, RZ ;  /* 0x000000b418047810 */ /* 0x000fe20007ffe0ff */
[----:B------:R-:W-:-:S02]  /*56c0*/  IMAD.MOV.U32 R11, RZ, RZ, R9 ;  /* 0x000000ffff0b7224 */ /* 0x000fc400078e0009 */
[----:B------:R-:W-:Y:S01]  /*56d0*/  IMAD.MOV.U32 R19, RZ, RZ, R8 ;  /* 0x000000ffff137224 */ /* 0x000fe200078e0008 */
[----:B------:R-:W-:Y:S01]  /*56e0*/  IABS R9, R4 ;  /* 0x0000000400097213 */ /* 0x000fe20000000000 */
[----:B------:R-:W-:Y:S02]  /*56f0*/  IMAD.MOV R8, RZ, RZ, -R12 ;  /* 0x000000ffff087224 */ /* 0x000fe400078e0a0c */
[----:B------:R-:W-:Y:S01]  /*5700*/  @!P0 IMAD.MOV R11, RZ, RZ, -R11 ;  /* 0x000000ffff0b8224 */ /* 0x000fe200078e0a0b */
[C---:B------:R-:W-:Y:S01]  /*5710*/  ISETP.GT.U32.AND P0, PT, R16.reuse, R15, PT ;  /* 0x0000000f1000720c */ /* 0x040fe20003f04070 */
[----:B------:R-:W-:Y:S02]  /*5720*/  IMAD R14, R16, R8, R14 ;  /* 0x00000008100e7224 */ /* 0x000fe400078e020e */
[--C-:B------:R-:W-:Y:S02]  /*5730*/  @!P6 IMAD.IADD R10, R10, 0x1, -R16.reuse ;  /* 0x000000010a0ae824 */ /* 0x100fe400078e0a10 */
[----:B------:R-:W-:Y:S01]  /*5740*/  @!P1 IMAD.MOV R19, RZ, RZ, -R19 ;  /* 0x000000ffff139224 */ /* 0x000fe200078e0a13 */
[C---:B------:R-:W-:Y:S01]  /*5750*/  ISETP.GT.U32.AND P6, PT, R16.reuse, R14, PT ;  /* 0x0000000e1000720c */ /* 0x040fe20003fc4070 */
[----:B------:R-:W-:Y:S01]  /*5760*/  @!P2 IMAD.MOV R13, RZ, RZ, -R13 ;  /* 0x000000ffff0da224 */ /* 0x000fe200078e0a0d */
[----:B------:R-:W-:Y:S01]  /*5770*/  ISETP.GT.U32.AND P1, PT, R16, R17, PT ;  /* 0x000000111000720c */ /* 0x000fe20003f24070 */
[--C-:B------:R-:W-:Y:S01]  /*5780*/  @!P5 IMAD.IADD R0, R0, 0x1, -R16.reuse ;  /* 0x000000010000d824 */ /* 0x100fe200078e0a10 */
[----:B------:R-:W-:Y:S01]  /*5790*/  STL [R1+0xb8], R19 ;  /* 0x0000b81301007387 */ /* 0x000fe20000100800 */
[----:B------:R-:W-:Y:S01]  /*57a0*/  ISETP.GE.AND P5, PT, R5, RZ, PT ;  /* 0x000000ff0500720c */ /* 0x000fe20003fa6270 */
[----:B------:R-:W-:Y:S01]  /*57b0*/  IMAD.HI.U32 R8, R3, R9, RZ ;  /* 0x0000000903087227 */ /* 0x000fe200078e00ff */
[----:B------:R-:W-:Y:S01]  /*57c0*/  IADD3 R5, R24, 0xb0, RZ ;  /* 0x000000b018057810 */ /* 0x000fe20007ffe0ff */
[----:B------:R-:W-:Y:S01]  /*57d0*/  STL [R1+0xbc], R13 ;  /* 0x0000bc0d01007387 */ /* 0x000fe20000100800 */
[----:B------:R-:W-:Y:S01]  /*57e0*/  ISETP.GE.AND P2, PT, R7, RZ, PT ;  /* 0x000000ff0700720c */ /* 0x000fe20003f46270 */
[--C-:B------:R-:W-:Y:S01]  /*57f0*/  @!P0 IMAD.IADD R15, R15, 0x1, -R16.reuse ;  /* 0x000000010f0f8824 */ /* 0x100fe200078e0a10 */
[----:B------:R-:W-:Y:S01]  /*5800*/  IABS R7, R5 ;  /* 0x0000000500077213 */ /* 0x000fe20000000000 */
[----:B------:R1:W-:Y:S01]  /*5810*/  STL [R1+0xc0], R11 ;  /* 0x0000c00b01007387 */ /* 0x0003e20000100800 */
[----:B------:R-:W-:-:S02]  /*5820*/  @!P6 IMAD.IADD R14, R14, 0x1, -R16 ;  /* 0x000000010e0ee824 */ /* 0x000fc400078e0a10 */
[----:B------:R-:W-:Y:S01]  /*5830*/  ISETP.GT.U32.AND P0, PT, R16, R15, PT ;  /* 0x0000000f1000720c */ /* 0x000fe20003f04070 */
[----:B------:R-:W-:Y:S01]  /*5840*/  @!P1 IMAD.IADD R17, R17, 0x1, -R16 ;  /* 0x0000000111119824 */ /* 0x000fe200078e0a10 */
[----:B------:R-:W-:Y:S01]  /*5850*/  ISETP.GE.AND P1, PT, R6, RZ, PT ;  /* 0x000000ff0600720c */ /* 0x000fe20003f26270 */
[----:B------:R-:W-:Y:S01]  /*5860*/  IMAD.MOV R8, RZ, RZ, -R8 ;  /* 0x000000ffff087224 */ /* 0x000fe200078e0a08 */
[----:B------:R-:W-:Y:S01]  /*5870*/  ISETP.GT.U32.AND P6, PT, R16, R14, PT ;  /* 0x0000000e1000720c */ /* 0x000fe20003fc4070 */
[----:B0-----:R-:W-:Y:S01]  /*5880*/  IMAD.MOV.U32 R20, RZ, RZ, R10 ;  /* 0x000000ffff147224 */ /* 0x001fe200078e000a */
[C---:B------:R-:W-:Y:S01]  /*5890*/  IADD3 R6, R24.reuse, 0xac, RZ ;  /* 0x000000ac18067810 */ /* 0x040fe20007ffe0ff */
[----:B-1----:R-:W-:Y:S01]  /*58a0*/  IMAD.MOV.U32 R11, RZ, RZ, R0 ;  /* 0x000000ffff0b7224 */ /* 0x002fe200078e0000 */
[----:B------:R-:W-:Y:S01]  /*58b0*/  IADD3 R0, R24, 0xa8, RZ ;  /* 0x000000a818007810 */ /* 0x000fe20007ffe0ff */
[C---:B------:R-:W-:Y:S01]  /*58c0*/  IMAD R9, R16.reuse, R8, R9 ;  /* 0x0000000810097224 */ /* 0x040fe200078e0209 */
[----:B------:R-:W-:Y:S01]  /*58d0*/  IABS R13, R6 ;  /* 0x00000006000d7213 */ /* 0x000fe20000000000 */
[----:B------:R-:W-:Y:S01]  /*58e0*/  @!P3 IMAD.MOV R11, RZ, RZ, -R11 ;  /* 0x000000ffff0bb224 */ /* 0x000fe200078e0a0b */
[----:B------:R-:W-:Y:S01]  /*58f0*/  ISETP.GT.U32.AND P3, PT, R16, R17, PT ;  /* 0x000000111000720c */ /* 0x000fe20003f64070 */
[----:B------:R-:W-:Y:S01]  /*5900*/  @!P0 IMAD.IADD R15, R15, 0x1, -R16 ;  /* 0x000000010f0f8824 */ /* 0x000fe200078e0a10 */
[----:B------:R-:W-:Y:S01]  /*5910*/  ISETP.GE.AND P0, PT, R4, RZ, PT ;  /* 0x000000ff0400720c */ /* 0x000fe20003f06270 */
[----:B------:R-:W-:Y:S01]  /*5920*/  @!P4 IMAD.MOV R20, RZ, RZ, -R20 ;  /* 0x000000ffff14c224 */ /* 0x000fe200078e0a14 */
[----:B------:R0:W-:Y:S01]  /*5930*/  STL [R1+0xc4], R11 ;  /* 0x0000c40b01007387 */ /* 0x0001e20000100800 */
[----:B------:R-:W-:Y:S01]  /*5940*/  @!P6 IMAD.IADD R14, R14, 0x1, -R16 ;  /* 0x000000010e0ee824 */ /* 0x000fe200078e0a10 */
[----:B------:R-:W-:Y:S01]  /*5950*/  IABS R8, R0 ;  /* 0x0000000000087213 */ /* 0x000fe20000000000 */
[----:B------:R-:W-:Y:S01]  /*5960*/  IMAD.HI.U32 R18, R3, R13, RZ ;  /* 0x0000000d03127227 */ /* 0x000fe200078e00ff */
[----:B------:R-:W-:Y:S03]  /*5970*/  STL [R1+0x5c], R20 ;  /* 0x00005c1401007387 */ /* 0x000fe60000100800 */
[----:B------:R-:W-:-:S02]  /*5980*/  IMAD.MOV R18, RZ, RZ, -R18 ;  /* 0x000000ffff127224 */ /* 0x000fc400078e0a12 */
[----:B------:R-:W-:Y:S01]  /*5990*/  @!P3 IMAD.IADD R17, R17, 0x1, -R16 ;  /* 0x000000011111b824 */ /* 0x000fe200078e0a10 */
[----:B------:R-:W-:Y:S01]  /*59a0*/  ISETP.GT.U32.AND P3, PT, R16, R9, PT ;  /* 0x000000091000720c */ /* 0x000fe20003f64070 */
[----:B0-----:R-:W-:-:S04]  /*59b0*/  IMAD.HI.U32 R11, R3, R7, RZ ;  /* 0x00000007030b7227 */ /* 0x001fc800078e00ff */
[----:B------:R-:W-:Y:S02]  /*59c0*/  IMAD.MOV R11, RZ, RZ, -R11 ;  /* 0x000000ffff0b7224 */ /* 0x000fe400078e0a0b */
[----:B------:R-:W-:Y:S02]  /*59d0*/  IMAD.MOV.U32 R19, RZ, RZ, R17 ;  /* 0x000000ffff137224 */ /* 0x000fe400078e0011 */
[----:B------:R-:W-:Y:S01]  /*59e0*/  IMAD R4, R16, R11, R7 ;  /* 0x0000000b10047224 */ /* 0x000fe200078e0207 */
[----:B------:R-:W-:Y:S01]  /*59f0*/  IADD3 R7, R24, 0xa4, RZ ;  /* 0x000000a418077810 */ /* 0x000fe20007ffe0ff */
[----:B------:R-:W-:Y:S02]  /*5a00*/  @!P2 IMAD.MOV R19, RZ, RZ, -R19 ;  /* 0x000000ffff13a224 */ /* 0x000fe400078e0a13 */
[----:B------:R-:W-:Y:S01]  /*5a10*/  @!P3 IMAD.IADD R9, R9, 0x1, -R16 ;  /* 0x000000010909b824 */ /* 0x000fe200078e0a10 */
[C---:B------:R-:W-:Y:S01]  /*5a20*/  ISETP.GT.U32.AND P6, PT, R16.reuse, R4, PT ;  /* 0x000000041000720c */ /* 0x040fe20003fc4070 */
[C---:B------:R-:W-:Y:S01]  /*5a30*/  IMAD R13, R16.reuse, R18, R13 ;  /* 0x00000012100d7224 */ /* 0x040fe200078e020d */
[----:B------:R-:W-:Y:S01]  /*5a40*/  IABS R12, R7 ;  /* 0x00000007000c7213 */ /* 0x000fe20000000000 */
[----:B------:R-:W-:Y:S01]  /*5a50*/  @!P5 IMAD.MOV R15, RZ, RZ, -R15 ;  /* 0x000000ffff0fd224 */ /* 0x000fe200078e0a0f */
[----:B------:R-:W-:Y:S01]  /*5a60*/  ISETP.GT.U32.AND P4, PT, R16, R9, PT ;  /* 0x000000091000720c */ /* 0x000fe20003f84070 */
[----:B------:R-:W-:Y:S01]  /*5a70*/  @!P1 IMAD.MOV R14, RZ, RZ, -R14 ;  /* 0x000000ffff0e9224 */ /* 0x000fe200078e0a0e */
[----:B------:R-:W-:Y:S01]  /*5a80*/  STL [R1+0x54], R19 ;  /* 0x0000541301007387 */ /* 0x000fe20000100800 */
[----:B------:R-:W-:Y:S01]  /*5a90*/  IMAD.HI.U32 R10, R3, R12, RZ ;  /* 0x0000000c030a7227 */ /* 0x000fe200078e00ff */
[----:B------:R-:W-:-:S02]  /*5aa0*/  ISETP.GE.AND P3, PT, R5, RZ, PT ;  /* 0x000000ff0500720c */ /* 0x000fc40003f66270 */
[----:B------:R-:W-:Y:S01]  /*5ab0*/  STL [R1+0x4c], R15 ;  /* 0x00004c0f01007387 */ /* 0x000fe20000100800 */
[----:B------:R-:W-:Y:S01]  /*5ac0*/  IMAD.MOV R10, RZ, RZ, -R10 ;  /* 0x000000ffff0a7224 */ /* 0x000fe200078e0a0a */
[----:B------:R-:W-:Y:S01]  /*5ad0*/  IADD3 R5, R24, 0xa0, RZ ;  /* 0x000000a018057810 */ /* 0x000fe20007ffe0ff */
[----:B------:R-:W-:Y:S01]  /*5ae0*/  @!P6 IMAD.IADD R4, R4, 0x1, -R16 ;  /* 0x000000010404e824 */ /* 0x000fe200078e0a10 */
[C---:B------:R-:W-:Y:S01]  /*5af0*/  ISETP.GT.U32.AND P6, PT, R16.reuse, R13, PT ;  /* 0x0000000d1000720c */ /* 0x040fe20003fc4070 */
[C---:B------:R-:W-:Y:S01]  /*5b00*/  IMAD R12, R16.reuse, R10, R12 ;  /* 0x0000000a100c7224 */ /* 0x040fe200078e020c */
[----:B------:R0:W-:Y:S01]  /*5b10*/  STL [R1+0xa0], R14 ;  /* 0x0000a00e01007387 */ /* 0x0001e20000100800 */
[----:B------:R-:W-:Y:S01]  /*5b20*/  @!P4 IMAD.IADD R9, R9, 0x1, -R16 ;  /* 0x000000010909c824 */ /* 0x000fe200078e0a10 */
[----:B------:R-:W-:Y:S01]  /*5b30*/  ISETP.GT.U32.AND P2, PT, R16, R4, PT ;  /* 0x000000041000720c */ /* 0x000fe20003f44070 */
[----:B------:R-:W-:Y:S01]  /*5b40*/  IMAD.HI.U32 R11, R3, R8, RZ ;  /* 0x00000008030b7227 */ /* 0x000fe200078e00ff */
[----:B------:R-:W-:-:S02]  /*5b50*/  ISETP.GE.AND P4, PT, R0, RZ, PT ;  /* 0x000000ff0000720c */ /* 0x000fc40003f86270 */
[----:B------:R-:W-:Y:S01]  /*5b60*/  IADD3 R0, R24, 0x9c, RZ ;  /* 0x0000009c18007810 */ /* 0x000fe20007ffe0ff */
[----:B------:R-:W-:Y:S01]  /*5b70*/  IMAD.MOV R11, RZ, RZ, -R11 ;  /* 0x000000ffff0b7224 */ /* 0x000fe200078e0a0b */
[----:B------:R-:W-:Y:S01]  /*5b80*/  ISETP.GE.AND P5, PT, R6, RZ, PT ;  /* 0x000000ff0600720c */ /* 0x000fe20003fa6270 */
[----:B0-----:R-:W-:Y:S01]  /*5b90*/  IMAD.MOV.U32 R14, RZ, RZ, R9 ;  /* 0x000000ffff0e7224 */ /* 0x001fe200078e0009 */
[----:B------:R-:W-:Y:S01]  /*5ba0*/  IABS R10, R0 ;  /* 0x00000000000a7213 */ /* 0x000fe20000000000 */
[----:B------:R-:W-:Y:S01]  /*5bb0*/  IMAD R8, R16, R11, R8 ;  /* 0x0000000b10087224 */ /* 0x000fe200078e0208 */
[----:B------:R-:W-:Y:S01]  /*5bc0*/  IABS R11, R5 ;  /* 0x00000005000b7213 */ /* 0x000fe20000000000 */
[----:B------:R-:W-:Y:S02]  /*5bd0*/  @!P0 IMAD.MOV R14, RZ, RZ, -R14 ;  /* 0x000000ffff0e8224 */ /* 0x000fe400078e0a0e */
[--C-:B------:R-:W-:Y:S01]  /*5be0*/  @!P2 IMAD.IADD R4, R4, 0x1, -R16.reuse ;  /* 0x000000010404a824 */ /* 0x100fe200078e0a10 */
[C---:B------:R-:W-:Y:S01]  /*5bf0*/  ISETP.GT.U32.AND P2, PT, R16.reuse, R12, PT ;  /* 0x0000000c1000720c */ /* 0x040fe20003f44070 */
[----:B------:R-:W-:Y:S01]  /*5c00*/  @!P6 IMAD.IADD R13, R13, 0x1, -R16 ;  /* 0x000000010d0de824 */ /* 0x000fe200078e0a10 */
[----:B------:R0:W-:Y:S01]  /*5c10*/  STL [R1+0xa4], R14 ;  /* 0x0000a40e01007387 */ /* 0x0001e20000100800 */
[----:B------:R-:W-:Y:S01]  /*5c20*/  ISETP.GT.U32.AND P1, PT, R16, R8, PT ;  /* 0x000000081000720c */ /* 0x000fe20003f24070 */
[----:B------:R-:W-:Y:S01]  /*5c30*/  IMAD.HI.U32 R6, R3, R11, RZ ;  /* 0x0000000b03067227 */ /* 0x000fe200078e00ff */
[----:B------:R-:W-:-:S02]  /*5c40*/  ISETP.GE.AND P6, PT, R7, RZ, PT ;  /* 0x000000ff0700720c */ /* 0x000fc40003fc6270 */
[----:B------:R-:W-:Y:S01]  /*5c50*/  ISETP.GT.U32.AND P0, PT, R16, R13, PT ;  /* 0x0000000d1000720c */ /* 0x000fe20003f04070 */
[----:B------:R-:W-:Y:S01]  /*5c60*/  IMAD.MOV R6, RZ, RZ, -R6 ;  /* 0x000000ffff067224 */ /* 0x000fe200078e0a06 */
[----:B------:R-:W-:Y:S01]  /*5c70*/  IADD3 R7, R24, 0x98, RZ ;  /* 0x0000009818077810 */ /* 0x000fe20007ffe0ff */
[----:B0-----:R-:W-:-:S03]  /*5c80*/  IMAD.MOV.U32 R14, RZ, RZ, R4 ;  /* 0x000000ffff0e7224 */ /* 0x001fc600078e0004 */
[----:B------:R-:W-:Y:S01]  /*5c90*/  IABS R9, R7 ;  /* 0x0000000700097213 */ /* 0x000fe20000000000 */
[----:B------:R-:W-:Y:S02]  /*5ca0*/  @!P2 IMAD.IADD R12, R12, 0x1, -R16 ;  /* 0x000000010c0ca824 */ /* 0x000fe400078e0a10 */
[----:B------:R-:W-:-:S03]  /*5cb0*/  IMAD.HI.U32 R4, R3, R10, RZ ;  /* 0x0000000a03047227 */ /* 0x000fc600078e00ff */
[C---:B------:R-:W-:Y:S01]  /*5cc0*/  ISETP.GT.U32.AND P2, PT, R16.reuse, R12, PT ;  /* 0x0000000c1000720c */ /* 0x040fe20003f44070 */
[----:B------:R-:W-:Y:S02]  /*5cd0*/  IMAD.MOV R4, RZ, RZ, -R4 ;  /* 0x000000ffff047224 */ /* 0x000fe400078e0a04 */
[----:B------:R-:W-:Y:S01]  /*5ce0*/  IMAD R11, R16, R6, R11 ;  /* 0x00000006100b7224 */ /* 0x000fe200078e020b */
[----:B------:R-:W-:Y:S01]  /*5cf0*/  IADD3 R6, R24, 0x90, RZ ;  /* 0x0000009018067810 */ /* 0x000fe20007ffe0ff */
[----:B------:R-:W-:Y:S02]  /*5d00*/  IMAD R10, R16, R4, R10 ;  /* 0x00000004100a7224 */ /* 0x000fe400078e020a */
[--C-:B------:R-:W-:Y:S02]  /*5d10*/  @!P1 IMAD.IADD R8, R8, 0x1, -R16.reuse ;  /* 0x0000000108089824 */ /* 0x100fe400078e0a10 */
[----:B------:R-:W-:Y:S01]  /*5d20*/  @!P0 IMAD.IADD R13, R13, 0x1, -R16 ;  /* 0x000000010d0d8824 */ /* 0x000fe200078e0a10 */
[C---:B------:R-:W-:Y:S01]  /*5d30*/  ISETP.GT.U32.AND P0, PT, R16.reuse, R11, PT ;  /* 0x0000000b1000720c */ /* 0x040fe20003f04070 */
[----:B------:R-:W-:Y:S01]  /*5d40*/  @!P3 IMAD.MOV R14, RZ, RZ, -R14 ;  /* 0x000000ffff0eb224 */ /* 0x000fe200078e0a0e */
[----:B------:R-:W-:Y:S01]  /*5d50*/  ISETP.GT.U32.AND P1, PT, R16, R8, PT ;  /* 0x000000081000720c */ /* 0x000fe20003f24070 */
[----:B------:R-:W-:Y:S01]  /*5d60*/  @!P2 IMAD.IADD R12, R12, 0x1, -R16 ;  /* 0x000000010c0ca824 */ /* 0x000fe200078e0a10 */
[----:B------:R-:W-:Y:S01]  /*5d70*/  ISETP.GT.U32.AND P2, PT, R16, R10, PT ;  /* 0x0000000a1000720c */ /* 0x000fe20003f44070 */
[----:B------:R-:W-:Y:S01]  /*5d80*/  IMAD.MOV.U32 R15, RZ, RZ, R13 ;  /* 0x000000ffff0f7224 */ /* 0x000fe200078e000d */
[----:B------:R-:W-:Y:S01]  /*5d90*/  ISETP.GE.AND P3, PT, R5, RZ, PT ;  /* 0x000000ff0500720c */ /* 0x000fe20003f66270 */
[----:B------:R0:W-:Y:S01]  /*5da0*/  STL [R1+0xb0], R14 ;  /* 0x0000b00e01007387 */ /* 0x0001e20000100800 */
[----:B------:R-:W-:Y:S01]  /*5db0*/  IADD3 R5, R24, 0x94, RZ ;  /* 0x0000009418057810 */ /* 0x000fe20007ffe0ff */
[----:B------:R-:W-:-:S02]  /*5dc0*/  @!P6 IMAD.MOV R12, RZ, RZ, -R12 ;  /* 0x000000ffff0ce224 */ /* 0x000fc400078e0a0c */
[----:B------:R-:W-:Y:S01]  /*5dd0*/  @!P5 IMAD.MOV R15, RZ, RZ, -R15 ;  /* 0x000000ffff0fd224 */ /* 0x000fe200078e0a0f */
[----:B------:R-:W-:Y:S01]  /*5de0*/  IABS R4, R5 ;  /* 0x0000000500047213 */ /* 0x000fe20000000000 */
[--C-:B------:R-:W-:Y:S01]  /*5df0*/  @!P0 IMAD.IADD R11, R11, 0x1, -R16.reuse ;  /* 0x000000010b0b8824 */ /* 0x100fe200078e0a10 */
[----:B------:R-:W-:Y:S01]  /*5e00*/  ISETP.GE.AND P0, PT, R7, RZ, PT ;  /* 0x000000ff0700720c */ /* 0x000fe20003f06270 */
[--C-:B------:R-:W-:Y:S01]  /*5e10*/  @!P1 IMAD.IADD R8, R8, 0x1, -R16.reuse ;  /* 0x0000000108089824 */ /* 0x100fe200078e0a10 */
[----:B------:R-:W-:Y:S01]  /*5e20*/  ISETP.GE.AND P6, PT, R5, RZ, PT ;  /* 0x000000ff0500720c */ /* 0x000fe20003fc6270 */
[----:B------:R-:W-:Y:S01]  /*5e30*/  @!P2 IMAD.IADD R10, R10, 0x1, -R16 ;  /* 0x000000010a0aa824 */ /* 0x000fe200078e0a10 */
[----:B------:R-:W-:Y:S01]  /*5e40*/  ISETP.GT.U32.AND P5, PT, R16, R11, PT ;  /* 0x0000000b1000720c */ /* 0x000fe20003fa4070 */
[C---:B0-----:R-:W-:Y:S01]  /*5e50*/  IMAD.HI.U32 R14, R3.reuse, R9, RZ ;  /* 0x00000009030e7227 */ /* 0x041fe200078e00ff */
[----:B------:R-:W-:Y:S01]  /*5e60*/  ISETP.GE.AND P1, PT, R0, RZ, PT ;  /* 0x000000ff0000720c */ /* 0x000fe20003f26270 */
[----:B------:R0:W-:Y:S01]  /*5e70*/  STL [R1+0xac], R15 ;  /* 0x0000ac0f01007387 */ /* 0x0001e20000100800 */
[----:B------:R-:W-:Y:S01]  /*5e80*/  ISETP.GT.U32.AND P2, PT, R16, R10, PT ;  /* 0x0000000a1000720c */ /* 0x000fe20003f44070 */
[----:B------:R-:W-:Y:S01]  /*5e90*/  IMAD.HI.U32 R7, R3, R4, RZ ;  /* 0x0000000403077227 */ /* 0x000fe200078e00ff */
[----:B------:R-:W-:-:S03]  /*5ea0*/  IABS R0, R6 ;  /* 0x0000000600007213 */ /* 0x000fc60000000000 */
[----:B------:R-:W-:Y:S02]  /*5eb0*/  IMAD.MOV R14, RZ, RZ, -R14 ;  /* 0x000000ffff0e7224 */ /* 0x000fe400078e0a0e */
[----:B------:R-:W-:Y:S01]  /*5ec0*/  IMAD.MOV R5, RZ, RZ, -R7 ;  /* 0x000000ffff057224 */ /* 0x000fe200078e0a07 */
[----:B------:R-:W-:Y:S01]  /*5ed0*/  IADD3 R7, R24, 0x8c, RZ ;  /* 0x0000008c18077810 */ /* 0x000fe20007ffe0ff */
[C---:B------:R-:W-:Y:S02]  /*5ee0*/  IMAD R9, R16.reuse, R14, R9 ;  /* 0x0000000e10097224 */ /* 0x040fe400078e0209 */
[----:B------:R-:W-:Y:S01]  /*5ef0*/  IMAD.MOV.U32 R13, RZ, RZ, R8 ;  /* 0x000000ffff0d7224 */ /* 0x000fe200078e0008 */
[----:B------:R-:W-:Y:S01]  /*5f00*/  IABS R14, R7 ;  /* 0x00000007000e7213 */ /* 0x000fe20000000000 */
[----:B------:R-:W-:Y:S01]  /*5f10*/  IMAD R4, R16, R5, R4 ;  /* 0x0000000510047224 */ /* 0x000fe200078e0204 */
[----:B------:R-:W-:Y:S01]  /*5f20*/  IADD3 R5, R24, 0x84, RZ ;  /* 0x0000008418057810 */ /* 0x000fe20007ffe0ff */
[----:B------:R-:W-:Y:S01]  /*5f30*/  @!P4 IMAD.MOV R13, RZ, RZ, -R13 ;  /* 0x000000ffff0dc224 */ /* 0x000fe200078e0a0d */
[----:B------:R-:W-:Y:S01]  /*5f40*/  ISETP.GT.U32.AND P4, PT, R16, R9, PT ;  /* 0x000000091000720c */ /* 0x000fe20003f84070 */
[----:B------:R-:W-:Y:S01]  /*5f50*/  @!P2 IMAD.IADD R10, R10, 0x1, -R16 ;  /* 0x000000010a0aa824 */ /* 0x000fe200078e0a10 */
[----:B------:R-:W-:Y:S01]  /*5f60*/  ISETP.GT.U32.AND P2, PT, R16, R4, PT ;  /* 0x000000041000720c */ /* 0x000fe20003f44070 */
[----:B------:R-:W-:Y:S01]  /*5f70*/  IMAD.HI.U32 R8, R3, R0, RZ ;  /* 0x0000000003087227 */ /* 0x000fe200078e00ff */
[----:B------:R1:W-:Y:S03]  /*5f80*/  STL [R1+0x44], R13 ;  /* 0x0000440d01007387 */ /* 0x0003e60000100800 */
[----:B------:R-:W-:Y:S01]  /*5f90*/  IMAD.MOV R8, RZ, RZ, -R8 ;  /* 0x000000ffff087224 */ /* 0x000fe200078e0a08 */
[----:B------:R2:W-:Y:S01]  /*5fa0*/  STL [R1+0x84], R12 ;  /* 0x0000840c01007387 */ /* 0x0005e20000100800 */
[----:B------:R-:W-:Y:S01]  /*5fb0*/  @!P5 IMAD.IADD R11, R11, 0x1, -R16 ;  /* 0x000000010b0bd824 */ /* 0x000fe200078e0a10 */
[----:B------:R-:W-:Y:S01]  /*5fc0*/  ISETP.GE.AND P5, PT, R6, RZ, PT ;  /* 0x000000ff0600720c */ /* 0x000fe20003fa6270 */
[----:B------:R-:W-:Y:S01]  /*5fd0*/  IMAD R0, R16, R8, R0 ;  /* 0x0000000810007224 */ /* 0x000fe200078e0200 */
[----:B------:R-:W-:Y:S01]  /*5fe0*/  IADD3 R6, R24, 0x88, RZ ;  /* 0x0000008818067810 */ /* 0x000fe20007ffe0ff */
[----:B------:R-:W-:-:S02]  /*5ff0*/  @!P4 IMAD.IADD R9, R9, 0x1, -R16 ;  /* 0x000000010909c824 */ /* 0x000fc400078e0a10 */
[----:B0-----:R-:W-:Y:S01]  /*6000*/  IMAD.MOV.U32 R15, RZ, RZ, R11 ;  /* 0x000000ffff0f7224 */ /* 0x001fe200078e000b */
[----:B------:R-:W-:Y:S01]  /*6010*/  IABS R8, R6 ;  /* 0x0000000600087213 */ /* 0x000fe20000000000 */
[----:B------:R-:W-:Y:S01]  /*6020*/  @!P2 IMAD.IADD R4, R4, 0x1, -R16 ;  /* 0x000000010404a824 */ /* 0x000fe200078e0a10 */
[C---:B------:R-:W-:Y:S01]  /*6030*/  ISETP.GT.U32.AND P4, PT, R16.reuse, R9, PT ;  /* 0x000000091000720c */ /* 0x040fe20003f84070 */
[----:B------:R-:W-:Y:S01]  /*6040*/  @!P3 IMAD.MOV R15, RZ, RZ, -R15 ;  /* 0x000000ffff0fb224 */ /* 0x000fe200078e0a0f */
[C---:B------:R-:W-:Y:S01]  /*6050*/  ISETP.GT.U32.AND P3, PT, R16.reuse, R0, PT ;  /* 0x000000001000720c */ /* 0x040fe20003f64070 */
[----:B-1----:R-:W-:Y:S01]  /*6060*/  IMAD.MOV.U32 R13, RZ, RZ, R10 ;  /* 0x000000ffff0d7224 */ /* 0x002fe200078e000a */
[----:B------:R-:W-:Y:S01]  /*6070*/  ISETP.GT.U32.AND P2, PT, R16, R4, PT ;  /* 0x000000041000720c */ /* 0x000fe20003f44070 */
[----:B------:R-:W-:Y:S01]  /*6080*/  IMAD.HI.U32 R10, R3, R14, RZ ;  /* 0x0000000e030a7227 */ /* 0x000fe200078e00ff */
[----:B--2---:R-:W-:Y:S01]  /*6090*/  IABS R12, R5 ;  /* 0x00000005000c7213 */ /* 0x004fe20000000000 */
[----:B------:R-:W-:Y:S02]  /*60a0*/  STL [R1+0x9c], R15 ;  /* 0x00009c0f01007387 */ /* 0x000fe40000100800 */
[----:B------:R-:W-:-:S02]  /*60b0*/  IMAD.MOV R10, RZ, RZ, -R10 ;  /* 0x000000ffff0a7224 */ /* 0x000fc400078e0a0a */
[----:B------:R-:W-:Y:S01]  /*60c0*/  @!P1 IMAD.MOV R13, RZ, RZ, -R13 ;  /* 0x000000ffff0d9224 */ /* 0x000fe200078e0a0d */
[----:B------:R-:W-:Y:S01]  /*60d0*/  ISETP.GE.AND P1, PT, R7, RZ, PT ;  /* 0x000000ff0700720c */ /* 0x000fe20003f26270 */
[----:B------:R-:W-:Y:S02]  /*60e0*/  IMAD R14, R16, R10, R14 ;  /* 0x0000000a100e7224 */ /* 0x000fe400078e020e */
[--C-:B------:R-:W-:Y:S01]  /*60f0*/  @!P4 IMAD.IADD R9, R9, 0x1, -R16.reuse ;  /* 0x000000010909c824 */ /* 0x100fe200078e0a10 */
[----:B------:R-:W-:Y:S01]  /*6100*/  ISETP.GE.AND P4, PT, R6, RZ, PT ;  /* 0x000000ff0600720c */ /* 0x000fe20003f86270 */
[----:B------:R-:W-:Y:S01]  /*6110*/  IMAD.HI.U32 R6, R3, R8, RZ ;  /* 0x0000000803067227 */ /* 0x000fe200078e00ff */
[----:B------:R0:W-:Y:S03]  /*6120*/  STL [R1+0x94], R13 ;  /* 0x0000940d01007387 */ /* 0x0001e60000100800 */
[----:B------:R-:W-:-:S02]  /*6130*/  @!P3 IMAD.IADD R0, R0, 0x1, -R16 ;  /* 0x000000010000b824 */ /* 0x000fc400078e0a10 */
[----:B------:R-:W-:Y:S01]  /*6140*/  @!P2 IMAD.IADD R4, R4, 0x1, -R16 ;  /* 0x000000010404a824 */ /* 0x000fe200078e0a10 */
[C---:B------:R-:W-:Y:S01]  /*6150*/  ISETP.GT.U32.AND P2, PT, R16.reuse, R14, PT ;  /* 0x0000000e1000720c */ /* 0x040fe20003f44070 */
[----:B------:R-:W-:Y:S01]  /*6160*/  IMAD.MOV R6, RZ, RZ, -R6 ;  /* 0x000000ffff067224 */ /* 0x000fe200078e0a06 */
[----:B------:R-:W-:Y:S01]  /*6170*/  ISETP.GT.U32.AND P3, PT, R16, R0, PT ;  /* 0x000000001000720c */ /* 0x000fe20003f64070 */
[----:B------:R-:W-:Y:S01]  /*6180*/  IMAD.MOV.U32 R11, RZ, RZ, R9 ;  /* 0x000000ffff0b7224 */ /* 0x000fe200078e0009 */
[----:B0-----:R-:W-:Y:S01]  /*6190*/  IADD3 R13, R24, 0x80, RZ ;  /* 0x00000080180d7810 */ /* 0x001fe20007ffe0ff */
[----:B------:R-:W-:Y:S02]  /*61a0*/  IMAD R8, R16, R6, R8 ;  /* 0x0000000610087224 */ /* 0x000fe400078e0208 */
[----:B------:R-:W-:Y:S01]  /*61b0*/  IMAD.MOV.U32 R9, RZ, RZ, R4 ;  /* 0x000000ffff097224 */ /* 0x000fe200078e0004 */
[----:B------:R-:W-:Y:S01]  /*61c0*/  IADD3 R4, R24, 0x7c, RZ ;  /* 0x0000007c18047810 */ /* 0x000fe20007ffe0ff */
[----:B------:R-:W-:-:S03]  /*61d0*/  IMAD.HI.U32 R7, R3, R12, RZ ;  /* 0x0000000c03077227 */ /* 0x000fc600078e00ff */
[----:B------:R-:W-:Y:S01]  /*61e0*/  IABS R10, R4 ;  /* 0x00000004000a7213 */ /* 0x000fe20000000000 */
[----:B------:R-:W-:Y:S01]  /*61f0*/  @!P6 IMAD.MOV R9, RZ, RZ, -R9 ;  /* 0x000000ffff09e224 */ /* 0x000fe200078e0a09 */
[----:B------:R-:W-:Y:S01]  /*6200*/  ISETP.GT.U32.AND P6, PT, R16, R8, PT ;  /* 0x000000081000720c */ /* 0x000fe20003fc4070 */
[--C-:B------:R-:W-:Y:S02]  /*6210*/  @!P2 IMAD.IADD R14, R14, 0x1, -R16.reuse ;  /* 0x000000010e0ea824 */ /* 0x100fe400078e0a10 */
[----:B------:R-:W-:Y:S02]  /*6220*/  IMAD.MOV R7, RZ, RZ, -R7 ;  /* 0x000000ffff077224 */ /* 0x000fe400078e0a07 */
[----:B------:R-:W-:Y:S01]  /*6230*/  @!P3 IMAD.IADD R0, R0, 0x1, -R16 ;  /* 0x000000010000b824 */ /* 0x000fe200078e0a10 */
[C---:B------:R-:W-:Y:S01]  /*6240*/  ISETP.GT.U32.AND P2, PT, R16.reuse, R14, PT ;  /* 0x0000000e1000720c */ /* 0x040fe20003f44070 */
[----:B------:R-:W-:Y:S01]  /*6250*/  IMAD R12, R16, R7, R12 ;  /* 0x00000007100c7224 */ /* 0x000fe200078e020c */
[----:B------:R-:W-:Y:S01]  /*6260*/  ISETP.GE.AND P3, PT, R13, RZ, PT ;  /* 0x000000ff0d00720c */ /* 0x000fe20003f66270 */
[----:B------:R-:W-:Y:S01]  /*6270*/  IMAD.MOV.U32 R15, RZ, RZ, R0 ;  /* 0x000000ffff0f7224 */ /* 0x000fe200078e0000 */
[----:B------:R-:W-:Y:S01]  /*6280*/  IABS R13, R13 ;  /* 0x0000000d000d7213 */ /* 0x000fe20000000000 */
[----:B------:R-:W-:Y:S01]  /*6290*/  @!P0 IMAD.MOV R11, RZ, RZ, -R11 ;  /* 0x000000ffff0b8224 */ /* 0x000fe200078e0a0b */
[----:B------:R-:W-:Y:S01]  /*62a0*/  ISETP.GE.AND P0, PT, R5, RZ, PT ;  /* 0x000000ff0500720c */ /* 0x000fe20003f06270 */
[----:B------:R-:W-:Y:S01]  /*62b0*/  @!P6 IMAD.IADD R8, R8, 0x1, -R16 ;  /* 0x000000010808e824 */ /* 0x000fe200078e0a10 */
[----:B------:R-:W-:Y:S01]  /*62c0*/  IADD3 R5, R24, 0x78, RZ ;  /* 0x0000007818057810 */ /* 0x000fe20007ffe0ff */
[----:B------:R-:W-:Y:S01]  /*62d0*/  @!P5 IMAD.MOV R15, RZ, RZ, -R15 ;  /* 0x000000ffff0fd224 */ /* 0x000fe200078e0a0f */
[C---:B------:R-:W-:Y:S01]  /*62e0*/  ISETP.GT.U32.AND P5, PT, R16.reuse, R12, PT ;  /* 0x0000000c1000720c */ /* 0x040fe20003fa4070 */
[----:B------:R-:W-:Y:S01]  /*62f0*/  IMAD.HI.U32 R0, R3, R10, RZ ;  /* 0x0000000a03007227 */ /* 0x000fe200078e00ff */
[----:B------:R0:W-:Y:S01]  /*6300*/  STL [R1+0x8c], R11 ;  /* 0x00008c0b01007387 */ /* 0x0001e20000100800 */
[----:B------:R-:W-:-:S02]  /*6310*/  ISETP.GT.U32.AND P6, PT, R16, R8, PT ;  /* 0x000000081000720c */ /* 0x000fc40003fc4070 */
[----:B------:R-:W-:Y:S01]  /*6320*/  IMAD.MOV R0, RZ, RZ, -R0 ;  /* 0x000000ffff007224 */ /* 0x000fe200078e0a00 */
[----:B------:R1:W-:Y:S01]  /*6330*/  STL [R1+0x90], R9 ;  /* 0x0000900901007387 */ /* 0x0003e20000100800 */
[----:B------:R-:W-:Y:S01]  /*6340*/  @!P2 IMAD.IADD R14, R14, 0x1, -R16 ;  /* 0x000000010e0ea824 */ /* 0x000fe200078e0a10 */
[----:B------:R-:W-:Y:S01]  /*6350*/  IABS R6, R5 ;  /* 0x0000000500067213 */ /* 0x000fe20000000000 */
[----:B------:R-:W-:Y:S01]  /*6360*/  IMAD R10, R16, R0, R10 ;  /* 0x00000000100a7224 */ /* 0x000fe200078e020a */
[----:B------:R2:W-:Y:S01]  /*6370*/  STL [R1+0x88], R15 ;  /* 0x0000880f01007387 */ /* 0x0005e20000100800 */
[----:B------:R-:W-:Y:S01]  /*6380*/  IMAD.MOV.U32 R17, RZ, RZ, R14 ;  /* 0x000000ffff117224 */ /* 0x000fe200078e000e */
[----:B------:R-:W-:Y:S01]  /*6390*/  ISETP.GE.AND P2, PT, R4, RZ, PT ;  /* 0x000000ff0400720c */ /* 0x000fe20003f46270 */
[----:B0-----:R-:W-:Y:S01]  /*63a0*/  IMAD.HI.U32 R11, R3, R13, RZ ;  /* 0x0000000d030b7227 */ /* 0x001fe200078e00ff */
[----:B-1----:R-:W-:-:S03]  /*63b0*/  IADD3 R9, R24, 0x74, RZ ;  /* 0x0000007418097810 */ /* 0x002fc60007ffe0ff */
[----:B------:R-:W-:Y:S02]  /*63c0*/  IMAD.MOV R11, RZ, RZ, -R11 ;  /* 0x000000ffff0b7224 */ /* 0x000fe400078e0a0b */
[--C-:B------:R-:W-:Y:S01]  /*63d0*/  @!P5 IMAD.IADD R12, R12, 0x1, -R16.reuse ;  /* 0x000000010c0cd824 */ /* 0x100fe200078e0a10 */
[----:B------:R-:W-:Y:S01]  /*63e0*/  IABS R7, R9 ;  /* 0x0000000900077213 */ /* 0x000fe20000000000 */
[----:B------:R-:W-:Y:S01]  /*63f0*/  IMAD R13, R16, R11, R13 ;  /* 0x0000000b100d7224 */ /* 0x000fe200078e020d */
[----:B------:R-:W-:Y:S01]  /*6400*/  IADD3 R11, R24, 0x70, RZ ;  /* 0x00000070180b7810 */ /* 0x000fe20007ffe0ff */
[----:B------:R-:W-:Y:S01]  /*6410*/  @!P1 IMAD.MOV R17, RZ, RZ, -R17 ;  /* 0x000000ffff119224 */ /* 0x000fe200078e0a11 */
[----:B------:R-:W-:Y:S01]  /*6420*/  ISETP.GT.U32.AND P1, PT, R16, R10, PT ;  /* 0x0000000a1000720c */ /* 0x000fe20003f24070 */
[----:B------:R-:W-:Y:S01]  /*6430*/  @!P6 IMAD.IADD R8, R8, 0x1, -R16 ;  /* 0x000000010808e824 */ /* 0x000fe200078e0a10 */
[C---:B------:R-:W-:Y:S01]  /*6440*/  ISETP.GT.U32.AND P6, PT, R16.reuse, R13, PT ;  /* 0x0000000d1000720c */ /* 0x040fe20003fc4070 */
[----:B------:R-:W-:Y:S01]  /*6450*/  IMAD.MOV.U32 R4, RZ, RZ, R7 ;  /* 0x000000ffff047224 */ /* 0x000fe200078e0007 */
[----:B------:R-:W-:Y:S01]  /*6460*/  ISETP.GT.U32.AND P5, PT, R16, R12, PT ;  /* 0x0000000c1000720c */ /* 0x000fe20003fa4070 */
[----:B--2---:R-:W-:Y:S01]  /*6470*/  IMAD.MOV.U32 R15, RZ, RZ, R8 ;  /* 0x000000ffff0f7224 */ /* 0x004fe200078e0008 */
[----:B------:R-:W-:Y:S01]  /*6480*/  STL [R1+0x3c], R17 ;  /* 0x00003c1101007387 */ /* 0x000fe20000100800 */
[----:B------:R-:W-:-:S04]  /*6490*/  IMAD.HI.U32 R7, R3, R6, RZ ;  /* 0x0000000603077227 */ /* 0x000fc800078e00ff */
[----:B------:R-:W-:Y:S01]  /*64a0*/  @!P4 IMAD.MOV R15, RZ, RZ, -R15 ;  /* 0x000000ffff0fc224 */ /* 0x000fe200078e0a0f */
[----:B------:R-:W-:Y:S01]  /*64b0*/  ISETP.GE.AND P4, PT, R5, RZ, PT ;  /* 0x000000ff0500720c */ /* 0x000fe20003f86270 */
[----:B------:R-:W-:Y:S01]  /*64c0*/  IMAD.HI.U32 R0, R3, R4, RZ ;  /* 0x0000000403007227 */ /* 0x000fe200078e00ff */
[----:B------:R-:W-:Y:S02]  /*64d0*/  IABS R5, R11 ;  /* 0x0000000b00057213 */ /* 0x000fe40000000000 */
[----:B------:R0:W-:Y:S01]  /*64e0*/  STL [R1+0x80], R15 ;  /* 0x0000800f01007387 */ /* 0x0001e20000100800 */
[----:B------:R-:W-:Y:S02]  /*64f0*/  @!P1 IMAD.IADD R10, R10, 0x1, -R16 ;  /* 0x000000010a0a9824 */ /* 0x000fe400078e0a10 */
[----:B------:R-:W-:Y:S02]  /*6500*/  IMAD.MOV R7, RZ, RZ, -R7 ;  /* 0x000000ffff077224 */ /* 0x000fe400078e0a07 */
[----:B------:R-:W-:Y:S01]  /*6510*/  IMAD.MOV R0, RZ, RZ, -R0 ;  /* 0x000000ffff007224 */ /* 0x000fe200078e0a00 */
[----:B------:R-:W-:Y:S01]  /*6520*/  ISETP.GT.U32.AND P1, PT, R16, R10, PT ;  /* 0x0000000a1000720c */ /* 0x000fe20003f24070 */
[----:B------:R-:W-:-:S02]  /*6530*/  @!P6 IMAD.IADD R13, R13, 0x1, -R16 ;  /* 0x000000010d0de824 */ /* 0x000fc400078e0a10 */
[----:B------:R-:W-:Y:S02]  /*6540*/  @!P5 IMAD.IADD R12, R12, 0x1, -R16 ;  /* 0x000000010c0cd824 */ /* 0x000fe400078e0a10 */
[----:B------:R-:W-:Y:S01]  /*6550*/  IMAD.HI.U32 R14, R3, R5, RZ ;  /* 0x00000005030e7227 */ /* 0x000fe200078e00ff */
[----:B------:R-:W-:-:S03]  /*6560*/  ISETP.GT.U32.AND P6, PT, R16, R13, PT ;  /* 0x0000000d1000720c */ /* 0x000fc60003fc4070 */
[----:B------:R-:W-:Y:S01]  /*6570*/  IMAD R6, R16, R7, R6 ;  /* 0x0000000710067224 */ /* 0x000fe200078e0206 */
[----:B------:R-:W-:Y:S01]  /*6580*/  IADD3 R7, R24, 0x68, RZ ;  /* 0x0000006818077810 */ /* 0x000fe20007ffe0ff */
[----:B------:R-:W-:Y:S01]  /*6590*/  IMAD R4, R16, R0, R4 ;  /* 0x0000000010047224 */ /* 0x000fe200078e0204 */
[----:B------:R-:W-:Y:S01]  /*65a0*/  IADD3 R0, R24, 0x6c, RZ ;  /* 0x0000006c18007810 */ /* 0x000fe20007ffe0ff */
[----:B0-----:R-:W-:Y:S01]  /*65b0*/  IMAD.MOV.U32 R15, RZ, RZ, R12 ;  /* 0x000000ffff0f7224 */ /* 0x001fe200078e000c */
[C---:B------:R-:W-:Y:S01]  /*65c0*/  ISETP.GT.U32.AND P5, PT, R16.reuse, R6, PT ;  /* 0x000000061000720c */ /* 0x040fe20003fa4070 */
[----:B------:R-:W-:Y:S01]  /*65d0*/  IMAD.MOV R14, RZ, RZ, -R14 ;  /* 0x000000ffff0e7224 */ /* 0x000fe200078e0a0e */
[----:B------:R-:W-:Y:S01]  /*65e0*/  IABS R8, R0 ;  /* 0x0000000000087213 */ /* 0x000fe20000000000 */
[----:B------:R-:W-:Y:S01]  /*65f0*/  @!P0 IMAD.MOV R15, RZ, RZ, -R15 ;  /* 0x000000ffff0f8224 */ /* 0x000fe200078e0a0f */
[C---:B------:R-:W-:Y:S01]  /*6600*/  ISETP.GT.U32.AND P0, PT, R16.reuse, R4, PT ;  /* 0x000000041000720c */ /* 0x040fe20003f04070 */
[----:B------:R-:W-:Y:S01]  /*6610*/  IMAD R5, R16, R14, R5 ;  /* 0x0000000e10057224 */ /* 0x000fe200078e0205 */
[----:B------:R-:W-:Y:S01]  /*6620*/  IABS R12, R7 ;  /* 0x00000007000c7213 */ /* 0x000fe20000000000 */
[--C-:B------:R-:W-:Y:S01]  /*6630*/  @!P1 IMAD.IADD R10, R10, 0x1, -R16.reuse ;  /* 0x000000010a0a9824 */ /* 0x100fe200078e0a10 */
[----:B------:R0:W-:Y:S01]  /*6640*/  STL [R1+0x7c], R15 ;  /* 0x00007c0f01007387 */ /* 0x0001e20000100800 */
[----:B------:R-:W-:Y:S01]  /*6650*/  @!P6 IMAD.IADD R13, R13, 0x1, -R16 ;  /* 0x000000010d0de824 */ /* 0x000fe200078e0a10 */
[----:B------:R-:W-:-:S02]  /*6660*/  ISETP.GT.U32.AND P1, PT, R16, R5, PT ;  /* 0x000000051000720c */ /* 0x000fc40003f24070 */
[----:B------:R-:W-:Y:S01]  /*6670*/  ISETP.GE.AND P6, PT, R9, RZ, PT ;  /* 0x000000ff0900720c */ /* 0x000fe20003fc6270 */
[----:B------:R-:W-:Y:S02]  /*6680*/  @!P5 IMAD.IADD R6, R6, 0x1, -R16 ;  /* 0x000000010606d824 */ /* 0x000fe400078e0a10 */
[----:B------:R-:W-:-:S03]  /*6690*/  IMAD.HI.U32 R9, R3, R8, RZ ;  /* 0x0000000803097227 */ /* 0x000fc600078e00ff */
[----:B------:R-:W-:Y:S01]  /*66a0*/  ISETP.GT.U32.AND P5, PT, R16, R6, PT ;  /* 0x000000061000720c */ /* 0x000fe20003fa4070 */
[----:B0-----:R-:W-:Y:S02]  /*66b0*/  IMAD.MOV.U32 R15, RZ, RZ, R13 ;  /* 0x000000ffff0f7224 */ /* 0x001fe400078e000d */
[--C-:B------:R-:W-:Y:S01]  /*66c0*/  @!P0 IMAD.IADD R4, R4, 0x1, -R16.reuse ;  /* 0x0000000104048824 */ /* 0x100fe200078e0a10 */
[----:B------:R-:W-:Y:S01]  /*66d0*/  ISETP.GE.AND P0, PT, R11, RZ, PT ;  /* 0x000000ff0b00720c */ /* 0x000fe20003f06270 */
[----:B------:R-:W-:Y:S01]  /*66e0*/  @!P3 IMAD.MOV R15, RZ, RZ, -R15 ;  /* 0x000000ffff0fb224 */ /* 0x000fe200078e0a0f */
[----:B------:R-:W-:Y:S01]  /*66f0*/  IADD3 R11, R24, 0x60, RZ ;  /* 0x00000060180b7810 */ /* 0x000fe20007ffe0ff */
[----:B------:R-:W-:Y:S01]  /*6700*/  @!P1 IMAD.IADD R5, R5, 0x1, -R16 ;  /* 0x0000000105059824 */ /* 0x000fe200078e0a10 */
[C---:B------:R-:W-:Y:S01]  /*6710*/  ISETP.GT.U32.AND P3, PT, R16.reuse, R4, PT ;  /* 0x000000041000720c */ /* 0x040fe20003f64070 */
[----:B------:R-:W-:Y:S01]  /*6720*/  IMAD.MOV.U32 R13, RZ, RZ, R10 ;  /* 0x000000ffff0d7224 */ /* 0x000fe200078e000a */
[----:B------:R0:W-:Y:S01]  /*6730*/  STL [R1+0x34], R15 ;  /* 0x0000340f01007387 */ /* 0x0001e20000100800 */
[----:B------:R-:W-:Y:S01]  /*6740*/  IMAD.MOV R9, RZ, RZ, -R9 ;  /* 0x000000ffff097224 */ /* 0x000fe200078e0a09 */
[----:B------:R-:W-:Y:S01]  /*6750*/  ISETP.GT.U32.AND P1, PT, R16, R5, PT ;  /* 0x000000051000720c */ /* 0x000fe20003f24070 */
[----:B------:R-:W-:Y:S01]  /*6760*/  @!P2 IMAD.MOV R13, RZ, RZ, -R13 ;  /* 0x000000ffff0da224 */ /* 0x000fe200078e0a0d */
[----:B------:R-:W-:Y:S01]  /*6770*/  ISETP.GE.AND P2, PT, R0, RZ, PT ;  /* 0x000000ff0000720c */ /* 0x000fe20003f46270 */
[----:B------:R-:W-:Y:S01]  /*6780*/  IMAD R0, R16, R9, R8 ;  /* 0x0000000910007224 */ /* 0x000fe200078e0208 */
[----:B------:R-:W-:Y:S01]  /*6790*/  IADD3 R8, R24, 0x54, RZ ;  /* 0x0000005418087810 */ /* 0x000fe20007ffe0ff */
[--C-:B------:R-:W-:Y:S01]  /*67a0*/  @!P5 IMAD.IADD R6, R6, 0x1, -R16.reuse ;  /* 0x000000010606d824 */ /* 0x100fe200078e0a10 */
[----:B------:R-:W-:Y:S01]  /*67b0*/  ISETP.GE.AND P5, PT, R7, RZ, PT ;  /* 0x000000ff0700720c */ /* 0x000fe20003fa6270 */
[----:B------:R-:W-:Y:S01]  /*67c0*/  IMAD.HI.U32 R10, R3, R12, RZ ;  /* 0x0000000c030a7227 */ /* 0x000fe200078e00ff */
[----:B------:R-:W-:Y:S01]  /*67d0*/  IADD3 R7, R24, 0x64, RZ ;  /* 0x0000006418077810 */ /* 0x000fe20007ffe0ff */
[----:B------:R-:W-:Y:S01]  /*67e0*/  STL [R1+0x30], R13 ;  /* 0x0000300d01007387 */ /* 0x000fe20000100800 */
[----:B------:R-:W-:Y:S01]  /*67f0*/  IABS R9, R8 ;  /* 0x0000000800097213 */ /* 0x000fe20000000000 */
[----:B------:R-:W-:Y:S01]  /*6800*/  @!P3 IMAD.IADD R4, R4, 0x1, -R16 ;  /* 0x000000010404b824 */ /* 0x000fe200078e0a10 */
[----:B------:R-:W-:Y:S01]  /*6810*/  ISETP.GT.U32.AND P3, PT, R16, R0, PT ;  /* 0x000000001000720c */ /* 0x000fe20003f64070 */
[----:B------:R-:W-:Y:S01]  /*6820*/  IMAD.MOV.U32 R14, RZ, RZ, R6 ;  /* 0x000000ffff0e7224 */ /* 0x000fe200078e0006 */
[----:B0-----:R-:W-:Y:S01]  /*6830*/  IABS R15, R7 ;  /* 0x00000007000f7213 */ /* 0x001fe20000000000 */
[----:B------:R-:W-:Y:S01]  /*6840*/  IMAD.MOV R10, RZ, RZ, -R10 ;  /* 0x000000ffff0a7224 */ /* 0x000fe200078e0a0a */
[----:B------:R-:W-:Y:S01]  /*6850*/  IADD3 R6, R24, 0x5c, RZ ;  /* 0x0000005c18067810 */ /* 0x000fe20007ffe0ff */
[----:B------:R-:W-:-:S02]  /*6860*/  @!P1 IMAD.IADD R5, R5, 0x1, -R16 ;  /* 0x0000000105059824 */ /* 0x000fc400078e0a10 */
[----:B------:R-:W-:Y:S01]  /*6870*/  @!P4 IMAD.MOV R14, RZ, RZ, -R14 ;  /* 0x000000ffff0ec224 */ /* 0x000fe200078e0a0e */
[----:B------:R-:W-:Y:S01]  /*6880*/  ISETP.GE.AND P4, PT, R7, RZ, PT ;  /* 0x000000ff0700720c */ /* 0x000fe20003f86270 */
[----:B------:R-:W-:Y:S01]  /*6890*/  IMAD R12, R16, R10, R12 ;  /* 0x0000000a100c7224 */ /* 0x000fe200078e020c */
[----:B------:R-:W-:Y:S01]  /*68a0*/  ISETP.GE.AND P1, PT, R6, RZ, PT ;  /* 0x000000ff0600720c */ /* 0x000fe20003f26270 */
[----:B------:R-:W-:Y:S01]  /*68b0*/  IMAD.MOV.U32 R7, RZ, RZ, R5 ;  /* 0x000000ffff077224 */ /* 0x000fe200078e0005 */
[----:B------:R0:W-:Y:S01]  /*68c0*/  STL [R1+0x68], R14 ;  /* 0x0000680e01007387 */ /* 0x0001e20000100800 */
[----:B------:R-:W-:Y:S01]  /*68d0*/  @!P3 IMAD.IADD R0, R0, 0x1, -R16 ;  /* 0x000000010000b824 */ /* 0x000fe200078e0a10 */
[----:B------:R-:W-:Y:S01]  /*68e0*/  IABS R6, R6 ;  /* 0x0000000600067213 */ /* 0x000fe20000000000 */
[----:B------:R-:W-:Y:S01]  /*68f0*/  @!P0 IMAD.MOV R7, RZ, RZ, -R7 ;  /* 0x000000ffff078224 */ /* 0x000fe200078e0a07 */
[C---:B------:R-:W-:Y:S01]  /*6900*/  ISETP.GT.U32.AND P0, PT, R16.reuse, R12, PT ;  /* 0x0000000c1000720c */ /* 0x040fe20003f04070 */
[----:B------:R-:W-:Y:S01]  /*6910*/  IMAD.HI.U32 R5, R3, R15, RZ ;  /* 0x0000000f03057227 */ /* 0x000fe200078e00ff */
[----:B------:R-:W-:-:S03]  /*6920*/  ISETP.GT.U32.AND P3, PT, R16, R0, PT ;  /* 0x000000001000720c */ /* 0x000fc60003f64070 */
[----:B------:R-:W-:Y:S01]  /*6930*/  IMAD.MOV R5, RZ, RZ, -R5 ;  /* 0x000000ffff057224 */ /* 0x000fe200078e0a05 */
[C---:B0-----:R-:W-:Y:S01]  /*6940*/  IADD3 R14, R24.reuse, 0x50, RZ ;  /* 0x00000050180e7810 */ /* 0x041fe20007ffe0ff */
[----:B------:R-:W-:Y:S01]  /*6950*/  IMAD.MOV.U32 R13, RZ, RZ, R4 ;  /* 0x000000ffff0d7224 */ /* 0x000fe200078e0004 */
[----:B------:R-:W-:Y:S01]  /*6960*/  IADD3 R4, R24, 0x58, RZ ;  /* 0x0000005818047810 */ /* 0x000fe20007ffe0ff */
[----:B------:R-:W-:Y:S02]  /*6970*/  IMAD R15, R16, R5, R15 ;  /* 0x00000005100f7224 */ /* 0x000fe400078e020f */
[----:B------:R-:W-:Y:S01]  /*6980*/  @!P6 IMAD.MOV R13, RZ, RZ, -R13 ;  /* 0x000000ffff0de224 */ /* 0x000fe200078e0a0d */
[----:B------:R-:W-:Y:S01]  /*6990*/  ISETP.GE.AND P6, PT, R11, RZ, PT ;  /* 0x000000ff0b00720c */ /* 0x000fe20003fc6270 */
[--C-:B------:R-:W-:Y:S01]  /*69a0*/  @!P0 IMAD.IADD R12, R12, 0x1, -R16.reuse ;  /* 0x000000010c0c8824 */ /* 0x100fe200078e0a10 */
[----:B------:R-:W-:Y:S01]  /*69b0*/  IABS R11, R11 ;  /* 0x0000000b000b7213 */ /* 0x000fe20000000000 */
[----:B------:R-:W-:Y:S01]  /*69c0*/  @!P3 IMAD.IADD R0, R0, 0x1, -R16 ;  /* 0x000000010000b824 */ /* 0x000fe200078e0a10 */
[C---:B------:R-:W-:Y:S01]  /*69d0*/  ISETP.GT.U32.AND P3, PT, R16.reuse, R15, PT ;  /* 0x0000000f1000720c */ /* 0x040fe20003f64070 */
[----:B------:R-:W-:Y:S01]  /*69e0*/  STL [R1+0x6c], R13 ;  /* 0x00006c0d01007387 */ /* 0x000fe20000100800 */
[----:B------:R-:W-:Y:S01]  /*69f0*/  ISETP.GT.U32.AND P0, PT, R16, R12, PT ;  /* 0x0000000c1000720c */ /* 0x000fe20003f04070 */
[----:B------:R-:W-:-:S02]  /*6a00*/  IMAD.HI.U32 R5, R3, R11, RZ ;  /* 0x0000000b03057227 */ /* 0x000fc400078e00ff */
[----:B------:R0:W-:Y:S02]  /*6a10*/  STL [R1+0x70], R7 ;  /* 0x0000700701007387 */ /* 0x0001e40000100800 */
[----:B------:R-:W-:-:S04]  /*6a20*/  IMAD.HI.U32 R10, R3, R6, RZ ;  /* 0x00000006030a7227 */ /* 0x000fc800078e00ff */
[----:B------:R-:W-:Y:S02]  /*6a30*/  IMAD.MOV R5, RZ, RZ, -R5 ;  /* 0x000000ffff057224 */ /* 0x000fe400078e0a05 */
[----:B------:R-:W-:Y:S01]  /*6a40*/  IMAD.MOV R10, RZ, RZ, -R10 ;  /* 0x000000ffff0a7224 */ /* 0x000fe200078e0a0a */
[----:B0-----:R-:W-:Y:S01]  /*6a50*/  IABS R7, R4 ;  /* 0x0000000400077213 */ /* 0x001fe20000000000 */
[----:B------:R-:W-:Y:S02]  /*6a60*/  IMAD R11, R16, R5, R11 ;  /* 0x00000005100b7224 */ /* 0x000fe400078e020b */
[----:B------:R-:W-:Y:S02]  /*6a70*/  @!P3 IMAD.IADD R15, R15, 0x1, -R16 ;  /* 0x000000010f0fb824 */ /* 0x000fe400078e0a10 */
[----:B------:R-:W-:-:S03]  /*6a80*/  IMAD.HI.U32 R13, R3, R7, RZ ;  /* 0x00000007030d7227 */ /* 0x000fc600078e00ff */
[----:B------:R-:W-:Y:S01]  /*6a90*/  ISETP.GT.U32.AND P3, PT, R16, R15, PT ;  /* 0x0000000f1000720c */ /* 0x000fe20003f64070 */
[----:B------:R-:W-:Y:S02]  /*6aa0*/  IMAD.MOV R13, RZ, RZ, -R13 ;  /* 0x000000ffff0d7224 */ /* 0x000fe400078e0a0d */
[----:B------:R-:W-:Y:S01]  /*6ab0*/  @!P0 IMAD.IADD R12, R12, 0x1, -R16 ;  /* 0x000000010c0c8824 */ /* 0x000fe200078e0a10 */
[C---:B------:R-:W-:Y:S01]  /*6ac0*/  ISETP.GT.U32.AND P0, PT, R16.reuse, R11, PT ;  /* 0x0000000b1000720c */ /* 0x040fe20003f04070 */
[C---:B------:R-:W-:Y:S01]  /*6ad0*/  IMAD R6, R16.reuse, R10, R6 ;  /* 0x0000000a10067224 */ /* 0x040fe200078e0206 */
[----:B------:R-:W-:Y:S01]  /*6ae0*/  IABS R10, R14 ;  /* 0x0000000e000a7213 */ /* 0x000fe20000000000 */
[----:B------:R-:W-:Y:S02]  /*6af0*/  IMAD R7, R16, R13, R7 ;  /* 0x0000000d10077224 */ /* 0x000fe400078e0207 */
[----:B------:R-:W-:Y:S02]  /*6b00*/  IMAD.MOV.U32 R18, RZ, RZ, R0 ;  /* 0x000000ffff127224 */ /* 0x000fe400078e0000 */
[----:B------:R-:W-:-:S02]  /*6b10*/  IMAD.MOV.U32 R17, RZ, RZ, R12 ;  /* 0x000000ffff117224 */ /* 0x000fc400078e000c */
[----:B------:R-:W-:Y:S01]  /*6b20*/  @!P2 IMAD.MOV R18, RZ, RZ, -R18 ;  /* 0x000000ffff12a224 */ /* 0x000fe200078e0a12 */
[C---:B------:R-:W-:Y:S01]  /*6b30*/  ISETP.GT.U32.AND P2, PT, R16.reuse, R6, PT ;  /* 0x000000061000720c */ /* 0x040fe20003f44070 */
[----:B------:R-:W-:Y:S01]  /*6b40*/  @!P5 IMAD.MOV R17, RZ, RZ, -R17 ;  /* 0x000000ffff11d224 */ /* 0x000fe200078e0a11 */
[----:B------:R-:W-:Y:S01]  /*6b50*/  ISETP.GT.U32.AND P5, PT, R16, R7, PT ;  /* 0x000000071000720c */ /* 0x000fe20003fa4070 */
[----:B------:R-:W-:Y:S01]  /*6b60*/  IMAD.HI.U32 R5, R3, R9, RZ ;  /* 0x0000000903057227 */ /* 0x000fe200078e00ff */
[----:B------:R0:W-:Y:S03]  /*6b70*/  STL [R1+0x2c], R18 ;  /* 0x00002c1201007387 */ /* 0x0001e60000100800 */
[----:B------:R-:W-:Y:S01]  /*6b80*/  IMAD.MOV R5, RZ, RZ, -R5 ;  /* 0x000000ffff057224 */ /* 0x000fe200078e0a05 */
[----:B------:R1:W-:Y:S01]  /*6b90*/  STL [R1+0x28], R17 ;  /* 0x0000281101007387 */ /* 0x0003e20000100800 */
[--C-:B------:R-:W-:Y:S01]  /*6ba0*/  @!P3 IMAD.IADD R15, R15, 0x1, -R16.reuse ;  /* 0x000000010f0fb824 */ /* 0x100fe200078e0a10 */
[----:B------:R-:W-:Y:S01]  /*6bb0*/  ISETP.GE.AND P3, PT, R4, RZ, PT ;  /* 0x000000ff0400720c */ /* 0x000fe20003f66270 */
[----:B------:R-:W-:Y:S01]  /*6bc0*/  IMAD R9, R16, R5, R9 ;  /* 0x0000000510097224 */ /* 0x000fe200078e0209 */
[C---:B------:R-:W-:Y:S01]  /*6bd0*/  IADD3 R5, R24.reuse, 0x4c, RZ ;  /* 0x0000004c18057810 */ /* 0x040fe20007ffe0ff */
[--C-:B------:R-:W-:Y:S01]  /*6be0*/  @!P0 IMAD.IADD R11, R11, 0x1, -R16.reuse ;  /* 0x000000010b0b8824 */ /* 0x100fe200078e0a10 */
[----:B------:R-:W-:Y:S01]  /*6bf0*/  IADD3 R4, R24, 0x48, RZ ;  /* 0x0000004818047810 */ /* 0x000fe20007ffe0ff */
[--C-:B------:R-:W-:Y:S01]  /*6c00*/  @!P2 IMAD.IADD R6, R6, 0x1, -R16.reuse ;  /* 0x000000010606a824 */ /* 0x100fe200078e0a10 */
[----:B------:R-:W-:Y:S01]  /*6c10*/  IABS R12, R5 ;  /* 0x00000005000c7213 */ /* 0x000fe20000000000 */
[----:B------:R-:W-:Y:S01]  /*6c20*/  @!P5 IMAD.IADD R7, R7, 0x1, -R16 ;  /* 0x000000010707d824 */ /* 0x000fe200078e0a10 */
[C---:B------:R-:W-:Y:S01]  /*6c30*/  ISETP.GT.U32.AND P2, PT, R16.reuse, R11, PT ;  /* 0x0000000b1000720c */ /* 0x040fe20003f44070 */
[----:B0-----:R-:W-:Y:S01]  /*6c40*/  IMAD.MOV.U32 R18, RZ, RZ, R15 ;  /* 0x000000ffff127224 */ /* 0x001fe200078e000f */
[C---:B------:R-:W-:Y:S01]  /*6c50*/  ISETP.GT.U32.AND P0, PT, R16.reuse, R9, PT ;  /* 0x000000091000720c */ /* 0x040fe20003f04070 */
[----:B------:R-:W-:Y:S01]  /*6c60*/  IMAD.HI.U32 R0, R3, R10, RZ ;  /* 0x0000000a03007227 */ /* 0x000fe200078e00ff */
[----:B------:R-:W-:-:S02]  /*6c70*/  ISETP.GT.U32.AND P5, PT, R16, R6, PT ;  /* 0x000000061000720c */ /* 0x000fc40003fa4070 */
[----:B------:R-:W-:Y:S01]  /*6c80*/  IABS R13, R4 ;  /* 0x00000004000d7213 */ /* 0x000fe20000000000 */
[----:B------:R-:W-:Y:S01]  /*6c90*/  @!P4 IMAD.MOV R18, RZ, RZ, -R18 ;  /* 0x000000ffff12c224 */ /* 0x000fe200078e0a12 */
[C---:B------:R-:W-:Y:S01]  /*6ca0*/  ISETP.GT.U32.AND P4, PT, R16.reuse, R7, PT ;  /* 0x000000071000720c */ /* 0x040fe20003f84070 */
[----:B------:R-:W-:Y:S02]  /*6cb0*/  IMAD.MOV R0, RZ, RZ, -R0 ;  /* 0x000000ffff007224 */ /* 0x000fe400078e0a00 */
[----:B-1----:R-:W-:Y:S01]  /*6cc0*/  IMAD.HI.U32 R17, R3, R12, RZ ;  /* 0x0000000c03117227 */ /* 0x002fe200078e00ff */
[----:B------:R0:W-:Y:S03]  /*6cd0*/  STL [R1+0x1c], R18 ;  /* 0x00001c1201007387 */ /* 0x0001e60000100800 */
[----:B------:R-:W-:Y:S01]  /*6ce0*/  IMAD R10, R16, R0, R10 ;  /* 0x00000000100a7224 */ /* 0x000fe200078e020a */
[----:B------:R-:W-:Y:S01]  /*6cf0*/  IADD3 R0, R24, 0x44, RZ ;  /* 0x0000004418007810 */ /* 0x000fe20007ffe0ff */
[----:B------:R-:W-:-:S02]  /*6d00*/  IMAD.MOV R17, RZ, RZ, -R17 ;  /* 0x000000ffff117224 */ /* 0x000fc400078e0a11 */
[----:B------:R-:W-:Y:S01]  /*6d10*/  @!P2 IMAD.IADD R11, R11, 0x1, -R16 ;  /* 0x000000010b0ba824 */ /* 0x000fe200078e0a10 */
[C---:B------:R-:W-:Y:S01]  /*6d20*/  ISETP.GT.U32.AND P2, PT, R16.reuse, R10, PT ;  /* 0x0000000a1000720c */ /* 0x040fe20003f44070 */
[C---:B------:R-:W-:Y:S01]  /*6d30*/  IMAD R12, R16.reuse, R17, R12 ;  /* 0x00000011100c7224 */ /* 0x040fe200078e020c */
[----:B------:R-:W-:Y:S01]  /*6d40*/  IABS R15, R0 ;  /* 0x00000000000f7213 */ /* 0x000fe20000000000 */
[--C-:B------:R-:W-:Y:S02]  /*6d50*/  @!P0 IMAD.IADD R9, R9, 0x1, -R16.reuse ;  /* 0x0000000109098824 */ /* 0x100fe400078e0a10 */
[----:B------:R-:W-:Y:S01]  /*6d60*/  @!P4 IMAD.IADD R7, R7, 0x1, -R16 ;  /* 0x000000010707c824 */ /* 0x000fe200078e0a10 */
[C---:B------:R-:W-:Y:S01]  /*6d70*/  ISETP.GT.U32.AND P4, PT, R16.reuse, R12, PT ;  /* 0x0000000c1000720c */ /* 0x040fe20003f84070 */
[----:B------:R-:W-:Y:S01]  /*6d80*/  IMAD.HI.U32 R17, R3, R13, RZ ;  /* 0x0000000d03117227 */ /* 0x000fe200078e00ff */
[----:B------:R-:W-:-:S03]  /*6d90*/  ISETP.GT.U32.AND P0, PT, R16, R9, PT ;  /* 0x000000091000720c */ /* 0x000fc60003f04070 */
[--C-:B------:R-:W-:Y:S01]  /*6da0*/  @!P5 IMAD.IADD R6, R6, 0x1, -R16.reuse ;  /* 0x000000010606d824 */ /* 0x100fe200078e0a10 */
[----:B------:R-:W-:Y:S01]  /*6db0*/  ISETP.GE.AND P5, PT, R8, RZ, PT ;  /* 0x000000ff0800720c */ /* 0x000fe20003fa6270 */
[----:B------:R-:W-:Y:S01]  /*6dc0*/  @!P2 IMAD.IADD R10, R10, 0x1, -R16 ;  /* 0x000000010a0aa824 */ /* 0x000fe200078e0a10 */
[----:B------:R-:W-:Y:S01]  /*6dd0*/  ISETP.GE.AND P2, PT, R5, RZ, PT ;  /* 0x000000ff0500720c */ /* 0x000fe20003f46270 */
[----:B------:R-:W-:Y:S01]  /*6de0*/  IMAD.MOV R17, RZ, RZ, -R17 ;  /* 0x000000ffff117224 */ /* 0x000fe200078e0a11 */
[----:B------:R-:W-:Y:S01]  /*6df0*/  IADD3 R5, R24, 0x3c, RZ ;  /* 0x0000003c18057810 */ /* 0x000fe20007ffe0ff */
[----:B------:R-:W-:-:S03]  /*6e00*/  IMAD.HI.U32 R8, R3, R15, RZ ;  /* 0x0000000f03087227 */ /* 0x000fc600078e00ff */
[----:B------:R-:W-:Y:S01]  /*6e10*/  IABS R19, R5 ;  /* 0x0000000500137213 */ /* 0x000fe20000000000 */
[--C-:B------:R-:W-:Y:S01]  /*6e20*/  @!P4 IMAD.IADD R12, R12, 0x1, -R16.reuse ;  /* 0x000000010c0cc824 */ /* 0x100fe200078e0a10 */
[----:B------:R-:W-:Y:S01]  /*6e30*/  ISETP.GT.U32.AND P4, PT, R16, R10, PT ;  /* 0x0000000a1000720c */ /* 0x000fe20003f84070 */
[----:B------:R-:W-:Y:S01]  /*6e40*/  @!P0 IMAD.IADD R9, R9, 0x1, -R16 ;  /* 0x0000000109098824 */ /* 0x000fe200078e0a10 */
[----:B------:R-:W-:Y:S01]  /*6e50*/  ISETP.GE.AND P0, PT, R14, RZ, PT ;  /* 0x000000ff0e00720c */ /* 0x000fe20003f06270 */
[----:B------:R-:W-:Y:S02]  /*6e60*/  IMAD R13, R16, R17, R13 ;  /* 0x00000011100d7224 */ /* 0x000fe400078e020d */
[----:B------:R-:W-:Y:S01]  /*6e70*/  IMAD.MOV R14, RZ, RZ, -R8 ;  /* 0x000000ffff0e7224 */ /* 0x000fe200078e0a08 */
[----:B------:R-:W-:Y:S01]  /*6e80*/  IADD3 R8, R24, 0x40, RZ ;  /* 0x0000004018087810 */ /* 0x000fe20007ffe0ff */
[----:B0-----:R-:W-:Y:S02]  /*6e90*/  IMAD.MOV.U32 R18, RZ, RZ, R11 ;  /* 0x000000ffff127224 */ /* 0x001fe400078e000b */
[----:B------:R-:W-:Y:S01]  /*6ea0*/  @!P1 IMAD.MOV R6, RZ, RZ, -R6 ;  /* 0x000000ffff069224 */ /* 0x000fe200078e0a06 */
[C---:B------:R-:W-:Y:S01]  /*6eb0*/  ISETP.GT.U32.AND P1, PT, R16.reuse, R13, PT ;  /* 0x0000000d1000720c */ /* 0x040fe20003f24070 */
[C---:B------:R-:W-:Y:S01]  /*6ec0*/  IMAD R15, R16.reuse, R14, R15 ;  /* 0x0000000e100f7224 */ /* 0x040fe200078e020f */
[----:B------:R-:W-:Y:S01]  /*6ed0*/  IABS R17, R8 ;  /* 0x0000000800117213 */ /* 0x000fe20000000000 */
[----:B------:R-:W-:Y:S01]  /*6ee0*/  @!P6 IMAD.MOV R18, RZ, RZ, -R18 ;  /* 0x000000ffff12e224 */ /* 0x000fe200078e0a12 */
[----:B------:R-:W-:Y:S01]  /*6ef0*/  ISETP.GT.U32.AND P6, PT, R16, R12, PT ;  /* 0x0000000c1000720c */ /* 0x000fe20003fc4070 */
[----:B------:R-:W-:Y:S01]  /*6f00*/  @!P3 IMAD.MOV R7, RZ, RZ, -R7 ;  /* 0x000000ffff07b224 */ /* 0x000fe200078e0a07 */
[----:B------:R-:W-:Y:S01]  /*6f10*/  ISETP.GE.AND P3, PT, R4, RZ, PT ;  /* 0x000000ff0400720c */ /* 0x000fe20003f66270 */
[----:B------:R-:W-:Y:S01]  /*6f20*/  @!P5 IMAD.MOV R9, RZ, RZ, -R9 ;  /* 0x000000ffff09d224 */ /* 0x000fe200078e0a09 */
[----:B------:R-:W-:Y:S01]  /*6f30*/  ISETP.GT.U32.AND P5, PT, R16, R15, PT ;  /* 0x0000000f1000720c */ /* 0x000fe20003fa4070 */
[----:B------:R-:W-:Y:S01]  /*6f40*/  @!P4 IMAD.IADD R10, R10, 0x1, -R16 ;  /* 0x000000010a0ac824 */ /* 0x000fe200078e0a10 */
[----:B------:R-:W-:Y:S01]  /*6f50*/  ISETP.GE.AND P4, PT, R0, RZ, PT ;  /* 0x000000ff0000720c */ /* 0x000fe20003f86270 */
[C---:B------:R-:W-:Y:S01]  /*6f60*/  IMAD.HI.U32 R4, R3.reuse, R17, RZ ;  /* 0x0000001103047227 */ /* 0x040fe200078e00ff */
[----:B------:R-:W-:Y:S03]  /*6f70*/  STL [R1+0x18], R18 ;  /* 0x0000181201007387 */ /* 0x000fe60000100800 */
[----:B------:R-:W-:Y:S01]  /*6f80*/  IMAD.HI.U32 R0, R3, R19, RZ ;  /* 0x0000001303007227 */ /* 0x000fe200078e00ff */
[----:B------:R-:W-:Y:S03]  /*6f90*/  STL [R1+0x1658], R6 ;  /* 0x0016580601007387 */ /* 0x000fe60000100800 */
[----:B------:R-:W-:Y:S01]  /*6fa0*/  IMAD.MOV R4, RZ, RZ, -R4 ;  /* 0x000000ffff047224 */ /* 0x000fe200078e0a04 */
[----:B------:R0:W-:Y:S01]  /*6fb0*/  STL [R1+0x165c], R7 ;  /* 0x00165c0701007387 */ /* 0x0001e20000100800 */
[----:B------:R-:W-:-:S02]  /*6fc0*/  IMAD.MOV R0, RZ, RZ, -R0 ;  /* 0x000000ffff007224 */ /* 0x000fc400078e0a00 */
[--C-:B------:R-:W-:Y:S01]  /*6fd0*/  @!P1 IMAD.IADD R13, R13, 0x1, -R16.reuse ;  /* 0x000000010d0d9824 */ /* 0x100fe200078e0a10 */
[----:B------:R-:W-:Y:S01]  /*6fe0*/  STL [R1+0x1660], R9 ;  /* 0x0016600901007387 */ /* 0x000fe20000100800 */
[--C-:B------:R-:W-:Y:S01]  /*6ff0*/  @!P6 IMAD.IADD R12, R12, 0x1, -R16.reuse ;  /* 0x000000010c0ce824 */ /* 0x100fe200078e0a10 */
[----:B------:R-:W-:Y:S01]  /*7000*/  ISETP.GE.AND P6, PT, R8, RZ, PT ;  /* 0x000000ff0800720c */ /* 0x000fe20003fc6270 */
[C---:B------:R-:W-:Y:S01]  /*7010*/  IMAD R17, R16.reuse, R4, R17 ;  /* 0x0000000410117224 */ /* 0x040fe200078e0211 */
[C---:B------:R-:W-:Y:S01]  /*7020*/  ISETP.GT.U32.AND P1, PT, R16.reuse, R13, PT ;  /* 0x0000000d1000720c */ /* 0x040fe20003f24070 */
[----:B------:R-:W-:Y:S01]  /*7030*/  IMAD R19, R16, R0, R19 ;  /* 0x0000000010137224 */ /* 0x000fe200078e0213 */
[C---:B------:R-:W-:Y:S01]  /*7040*/  IADD3 R8, R24.reuse, 0x38, RZ ;  /* 0x0000003818087810 */ /* 0x040fe20007ffe0ff */
[----:B------:R-:W-:Y:S01]  /*7050*/  @!P5 IMAD.IADD R15, R15, 0x1, -R16 ;  /* 0x000000010f0fd824 */ /* 0x000fe200078e0a10 */
[----:B------:R-:W-:Y:S01]  /*7060*/  IADD3 R4, R24, 0x34, RZ ;  /* 0x0000003418047810 */ /* 0x000fe20007ffe0ff */
[----:B------:R-:W-:Y:S01]  /*7070*/  @!P0 IMAD.MOV R10, RZ, RZ, -R10 ;  /* 0x000000ffff0a8224 */ /* 0x000fe200078e0a0a */
[C---:B------:R-:W-:Y:S01]  /*7080*/  ISETP.GT.U32.AND P0, PT, R16.reuse, R17, PT ;  /* 0x000000111000720c */ /* 0x040fe20003f04070 */
[----:B------:R-:W-:Y:S01]  /*7090*/  @!P2 IMAD.MOV R12, RZ, RZ, -R12 ;  /* 0x000000ffff0ca224 */ /* 0x000fe200078e0a0c */
[----:B------:R-:W-:-:S02]  /*70a0*/  ISETP.GT.U32.AND P2, PT, R16, R19, PT ;  /* 0x000000131000720c */ /* 0x000fc40003f44070 */
[----:B------:R-:W-:Y:S01]  /*70b0*/  ISETP.GT.U32.AND P5, PT, R16, R15, PT ;  /* 0x0000000f1000720c */ /* 0x000fe20003fa4070 */
[----:B------:R1:W-:Y:S01]  /*70c0*/  STL [R1+0x1664], R10 ;  /* 0x0016640a01007387 */ /* 0x0003e20000100800 */
[----:B------:R-:W-:Y:S01]  /*70d0*/  IABS R21, R8 ;  /* 0x0000000800157213 */ /* 0x000fe20000000000 */
[--C-:B------:R-:W-:Y:S01]  /*70e0*/  @!P1 IMAD.IADD R13, R13, 0x1, -R16.reuse ;  /* 0x000000010d0d9824 */ /* 0x100fe200078e0a10 */
[----:B------:R-:W-:Y:S01]  /*70f0*/  ISETP.GE.AND P1, PT, R5, RZ, PT ;  /* 0x000000ff0500720c */ /* 0x000fe20003f26270 */
[----:B------:R2:W-:Y:S01]  /*7100*/  STL [R1+0x1668], R12 ;  /* 0x0016680c01007387 */ /* 0x0005e20000100800 */
[C---:B------:R-:W-:Y:S01]  /*7110*/  IADD3 R5, R24.reuse, 0x30, RZ ;  /* 0x0000003018057810 */ /* 0x040fe20007ffe0ff */
[----:B------:R-:W-:Y:S01]  /*7120*/  IMAD.HI.U32 R0, R3, R21, RZ ;  /* 0x0000001503007227 */ /* 0x000fe200078e00ff */
[----:B------:R-:W-:Y:S02]  /*7130*/  IABS R22, R4 ;  /* 0x0000000400167213 */ /* 0x000fe40000000000 */
[----:B------:R-:W-:Y:S01]  /*7140*/  IABS R23, R5 ;  /* 0x0000000500177213 */ /* 0x000fe20000000000 */
[--C-:B------:R-:W-:Y:S01]  /*7150*/  @!P0 IMAD.IADD R17, R17, 0x1, -R16.reuse ;  /* 0x0000000111118824 */ /* 0x100fe200078e0a10 */
[C---:B0-----:R-:W-:Y:S01]  /*7160*/  IADD3 R7, R24.reuse, 0x14, RZ ;  /* 0x0000001418077810 */ /* 0x041fe20007ffe0ff */
[--C-:B------:R-:W-:Y:S01]  /*7170*/  @!P2 IMAD.IADD R19, R19, 0x1, -R16.reuse ;  /* 0x000000011313a824 */ /* 0x100fe200078e0a10 */
[----:B-1----:R-:W-:Y:S01]  /*7180*/  IADD3 R10, R24, 0xc, RZ ;  /* 0x0000000c180a7810 */ /* 0x002fe20007ffe0ff */
[----:B------:R-:W-:Y:S01]  /*7190*/  @!P5 IMAD.IADD R15, R15, 0x1, -R16 ;  /* 0x000000010f0fd824 */ /* 0x000fe200078e0a10 */
[----:B------:R-:W-:Y:S01]  /*71a0*/  ISETP.GE.AND P5, PT, R8, RZ, PT ;  /* 0x000000ff0800720c */ /* 0x000fe20003fa6270 */
[----:B------:R-:W-:Y:S01]  /*71b0*/  IMAD.MOV R0, RZ, RZ, -R0 ;  /* 0x000000ffff007224 */ /* 0x000fe200078e0a00 */
[C---:B------:R-:W-:Y:S01]  /*71c0*/  ISETP.GT.U32.AND P0, PT, R16.reuse, R17, PT ;  /* 0x000000111000720c */ /* 0x040fe20003f04070 */
[----:B------:R-:W-:Y:S01]  /*71d0*/  IMAD.HI.U32 R8, R3, R22, RZ ;  /* 0x0000001603087227 */ /* 0x000fe200078e00ff */
[----:B------:R-:W-:-:S02]  /*71e0*/  ISETP.GT.U32.AND P2, PT, R16, R19, PT ;  /* 0x000000131000720c */ /* 0x000fc40003f44070 */
[----:B------:R-:W-:Y:S01]  /*71f0*/  IABS R26, R7 ;  /* 0x00000007001a7213 */ /* 0x000fe20000000000 */
[----:B------:R-:W-:Y:S01]  /*7200*/  IMAD R21, R16, R0, R21 ;  /* 0x0000000010157224 */ /* 0x000fe200078e0215 */
[C---:B--2---:R-:W-:Y:S01]  /*7210*/  IADD3 R12, R24.reuse, 0x10, RZ ;  /* 0x00000010180c7810 */ /* 0x044fe20007ffe0ff */
[----:B------:R-:W-:Y:S01]  /*7220*/  IMAD.HI.U32 R0, R3, R23, RZ ;  /* 0x0000001703007227 */ /* 0x000fe200078e00ff */
[----:B------:R-:W-:Y:S02]  /*7230*/  IABS R29, R10 ;  /* 0x0000000a001d7213 */ /* 0x000fe40000000000 */
[----:B------:R-:W-:Y:S01]  /*7240*/  IABS R28, R12 ;  /* 0x0000000c001c7213 */ /* 0x000fe20000000000 */
[----:B------:R-:W-:Y:S01]  /*7250*/  IMAD.MOV R8, RZ, RZ, -R8 ;  /* 0x000000ffff087224 */ /* 0x000fe200078e0a08 */
[C---:B------:R-:W-:Y:S01]  /*7260*/  IADD3 R9, R24.reuse, 0x8, RZ ;  /* 0x0000000818097810 */ /* 0x040fe20007ffe0ff */
[----:B------:R-:W-:Y:S01]  /*7270*/  IMAD.MOV R0, RZ, RZ, -R0 ;  /* 0x000000ffff007224 */ /* 0x000fe200078e0a00 */
[----:B------:R-:W-:Y:S01]  /*7280*/  IADD3 R6, R24, 0x4, RZ ;  /* 0x0000000418067810 */ /* 0x000fe20007ffe0ff */
[----:B------:R-:W-:Y:S01]  /*7290*/  IMAD R22, R16, R8, R22 ;  /* 0x0000000810167224 */ /* 0x000fe200078e0216 */
[----:B------:R-:W-:Y:S01]  /*72a0*/  IADD3 R8, R24, 0x2c, RZ ;  /* 0x0000002c18087810 */ /* 0x000fe20007ffe0ff */
[----:B------:R-:W-:Y:S01]  /*72b0*/  @!P3 IMAD.MOV R13, RZ, RZ, -R13 ;  /* 0x000000ffff0db224 */ /* 0x000fe200078e0a0d */
[C---:B------:R-:W-:Y:S01]  /*72c0*/  ISETP.GT.U32.AND P3, PT, R16.reuse, R21, PT ;  /* 0x000000151000720c */ /* 0x040fe20003f64070 */
[--C-:B------:R-:W-:Y:S01]  /*72d0*/  @!P0 IMAD.IADD R17, R17, 0x1, -R16.reuse ;  /* 0x0000000111118824 */ /* 0x100fe200078e0a10 */
[----:B------:R-:W-:Y:S01]  /*72e0*/  ISETP.GE.AND P0, PT, R5, RZ, PT ;  /* 0x000000ff0500720c */ /* 0x000fe20003f06270 */
[----:B------:R-:W-:Y:S01]  /*72f0*/  IMAD R23, R16, R0, R23 ;  /* 0x0000000010177224 */ /* 0x000fe200078e0217 */
[----:B------:R-:W-:Y:S01]  /*7300*/  IADD3 R5, R24, 0x28, RZ ;  /* 0x0000002818057810 */ /* 0x000fe20007ffe0ff */
[--C-:B------:R-:W-:Y:S01]  /*7310*/  @!P2 IMAD.IADD R19, R19, 0x1, -R16.reuse ;  /* 0x000000011313a824 */ /* 0x100fe200078e0a10 */
[C---:B------:R-:W-:Y:S01]  /*7320*/  ISETP.GT.U32.AND P2, PT, R16.reuse, R22, PT ;  /* 0x000000161000720c */ /* 0x040fe20003f44070 */
[----:B------:R-:W-:Y:S01]  /*7330*/  @!P6 IMAD.MOV R17, RZ, RZ, -R17 ;  /* 0x000000ffff11e224 */ /* 0x000fe200078e0a11 */
[----:B------:R-:W-:Y:S01]  /*7340*/  ISETP.GT.U32.AND P6, PT, R16, R23, PT ;  /* 0x000000171000720c */ /* 0x000fe20003fc4070 */
[----:B------:R-:W-:Y:S01]  /*7350*/  @!P4 IMAD.MOV R15, RZ, RZ, -R15 ;  /* 0x000000ffff0fc224 */ /* 0x000fe200078e0a0f */
[----:B------:R-:W-:Y:S01]  /*7360*/  IABS R0, R8 ;  /* 0x0000000800007213 */ /* 0x000fe20000000000 */
[----:B------:R-:W-:Y:S01]  /*7370*/  @!P1 IMAD.MOV R19, RZ, RZ, -R19 ;  /* 0x000000ffff139224 */ /* 0x000fe200078e0a13 */
[----:B------:R-:W-:Y:S01]  /*7380*/  ISETP.GE.AND P4, PT, R4, RZ, PT ;  /* 0x000000ff0400720c */ /* 0x000fe20003f86270 */
[----:B------:R-:W-:Y:S01]  /*7390*/  @!P3 IMAD.IADD R21, R21, 0x1, -R16 ;  /* 0x000000011515b824 */ /* 0x000fe200078e0a10 */
[----:B------:R-:W-:Y:S01]  /*73a0*/  IABS R4, R5 ;  /* 0x0000000500047213 */ /* 0x000fe20000000000 */
[----:B------:R-:W-:Y:S01]  /*73b0*/  IMAD.HI.U32 R14, R3, R0, RZ ;  /* 0x00000000030e7227 */ /* 0x000fe200078e00ff */
[----:B------:R0:W-:Y:S01]  /*73c0*/  STL [R1+0x166c], R13 ;  /* 0x00166c0d01007387 */ /* 0x0001e20000100800 */
[----:B------:R-:W-:-:S02]  /*73d0*/  ISETP.GE.AND P1, PT, R8, RZ, PT ;  /* 0x000000ff0800720c */ /* 0x000fc40003f26270 */
[--C-:B------:R-:W-:Y:S01]  /*73e0*/  @!P2 IMAD.IADD R22, R22, 0x1, -R16.reuse ;  /* 0x000000011616a824 */ /* 0x100fe200078e0a10 */
[C---:B------:R-:W-:Y:S01]  /*73f0*/  ISETP.GT.U32.AND P3, PT, R16.reuse, R21, PT ;  /* 0x000000151000720c */ /* 0x040fe20003f64070 */
[----:B------:R-:W-:Y:S01]  /*7400*/  @!P6 IMAD.IADD R23, R23, 0x1, -R16 ;  /* 0x000000011717e824 */ /* 0x000fe200078e0a10 */
[----:B------:R1:W-:Y:S01]  /*7410*/  STL [R1+0x1670], R15 ;  /* 0x0016700f01007387 */ /* 0x0003e20000100800 */
[----:B------:R-:W-:Y:S01]  /*7420*/  IMAD.HI.U32 R11, R3, R4, RZ ;  /* 0x00000004030b7227 */ /* 0x000fe200078e00ff */
[C---:B------:R-:W-:Y:S02]  /*7430*/  ISETP.GT.U32.AND P2, PT, R16.reuse, R22, PT ;  /* 0x000000161000720c */ /* 0x040fe40003f44070 */
[----:B------:R2:W-:Y:S01]  /*7440*/  STL [R1+0x1674], R17 ;  /* 0x0016741101007387 */ /* 0x0005e20000100800 */
[----:B------:R-:W-:Y:S01]  /*7450*/  ISETP.GT.U32.AND P6, PT, R16, R23, PT ;  /* 0x000000171000720c */ /* 0x000fe20003fc4070 */
[----:B------:R-:W-:Y:S01]  /*7460*/  IMAD.MOV R14, RZ, RZ, -R14 ;  /* 0x000000ffff0e7224 */ /* 0x000fe200078e0a0e */
[C---:B0-----:R-:W-:Y:S01]  /*7470*/  IADD3 R13, R24.reuse, 0x18, RZ ;  /* 0x00000018180d7810 */ /* 0x041fe20007ffe0ff */
[----:B------:R0:W-:Y:S01]  /*7480*/  STL [R1+0x1678], R19 ;  /* 0x0016781301007387 */ /* 0x0001e20000100800 */
[----:B------:R-:W-:Y:S01]  /*7490*/  IMAD.MOV R11, RZ, RZ, -R11 ;  /* 0x000000ffff0b7224 */ /* 0x000fe200078e0a0b */
[----:B-1----:R-:W-:Y:S01]  /*74a0*/  IADD3 R15, R24, 0x1c, RZ ;  /* 0x0000001c180f7810 */ /* 0x002fe20007ffe0ff */
[C---:B------:R-:W-:Y:S01]  /*74b0*/  IMAD R0, R16.reuse, R14, R0 ;  /* 0x0000000e10007224 */ /* 0x040fe200078e0200 */
[----:B------:R-:W-:Y:S01]  /*74c0*/  IABS R27, R13 ;  /* 0x0000000d001b7213 */ /* 0x000fe20000000000 */
[----:B------:R-:W-:Y:S01]  /*74d0*/  @!P3 IMAD.IADD R21, R21, 0x1, -R16 ;  /* 0x000000011515b824 */ /* 0x000fe200078e0a10 */
[----:B------:R-:W-:Y:S01]  /*74e0*/  ISETP.GE.AND P3, PT, R5, RZ, PT ;  /* 0x000000ff0500720c */ /* 0x000fe20003f66270 */
[----:B------:R-:W-:Y:S01]  /*74f0*/  IMAD R4, R16, R11, R4 ;  /* 0x0000000b10047224 */ /* 0x000fe200078e0204 */
[----:B--2---:R-:W-:Y:S01]  /*7500*/  IADD3 R17, R24, 0x20, RZ ;  /* 0x0000002018117810 */ /* 0x004fe20007ffe0ff */
[--C-:B------:R-:W-:Y:S01]  /*7510*/  @!P2 IMAD.IADD R22, R22, 0x1, -R16.reuse ;  /* 0x000000011616a824 */ /* 0x100fe200078e0a10 */
[----:B0-----:R-:W-:Y:S01]  /*7520*/  IADD3 R19, R24, 0x24, RZ ;  /* 0x0000002418137810 */ /* 0x001fe20007ffe0ff */
[----:B------:R-:W-:Y:S01]  /*7530*/  @!P6 IMAD.IADD R23, R23, 0x1, -R16 ;  /* 0x000000011717e824 */ /* 0x000fe200078e0a10 */
[C---:B------:R-:W-:Y:S01]  /*7540*/  ISETP.GT.U32.AND P2, PT, R16.reuse, R0, PT ;  /* 0x000000001000720c */ /* 0x040fe20003f44070 */
[----:B------:R-:W-:Y:S01]  /*7550*/  @!P5 IMAD.MOV R21, RZ, RZ, -R21 ;  /* 0x000000ffff15d224 */ /* 0x000fe200078e0a15 */
[----:B------:R-:W-:Y:S01]  /*7560*/  IABS R8, R19 ;  /* 0x0000001300087213 */ /* 0x000fe20000000000 */
[----:B------:R-:W-:Y:S01]  /*7570*/  IMAD.HI.U32 R20, R3, R27, RZ ;  /* 0x0000001b03147227 */ /* 0x000fe200078e00ff */
[----:B------:R-:W-:-:S02]  /*7580*/  ISETP.GT.U32.AND P6, PT, R16, R4, PT ;  /* 0x000000041000720c */ /* 0x000fc40003fc4070 */
[----:B------:R-:W-:Y:S01]  /*7590*/  IABS R11, R17 ;  /* 0x00000011000b7213 */ /* 0x000fe20000000000 */
[----:B------:R-:W-:Y:S01]  /*75a0*/  IMAD.MOV.U32 R5, RZ, RZ, R8 ;  /* 0x000000ffff057224 */ /* 0x000fe200078e0008 */
[----:B------:R-:W-:Y:S01]  /*75b0*/  IABS R14, R15 ;  /* 0x0000000f000e7213 */ /* 0x000fe20000000000 */
[C---:B------:R-:W-:Y:S01]  /*75c0*/  IMAD.HI.U32 R18, R3.reuse, R26, RZ ;  /* 0x0000001a03127227 */ /* 0x040fe200078e00ff */
[----:B------:R-:W-:Y:S03]  /*75d0*/  STL [R1+0x167c], R21 ;  /* 0x00167c1501007387 */ /* 0x000fe60000100800 */
[----:B------:R-:W-:-:S04]  /*75e0*/  IMAD.HI.U32 R8, R3, R5, RZ ;  /* 0x0000000503087227 */ /* 0x000fc800078e00ff */
[----:B------:R-:W-:Y:S02]  /*75f0*/  IMAD.MOV R8, RZ, RZ, -R8 ;  /* 0x000000ffff087224 */ /* 0x000fe400078e0a08 */
[----:B------:R-:W-:Y:S02]  /*7600*/  @!P2 IMAD.IADD R0, R0, 0x1, -R16 ;  /* 0x000000010000a824 */ /* 0x000fe400078e0a10 */
[----:B------:R-:W-:Y:S02]  /*7610*/  IMAD R5, R16, R8, R5 ;  /* 0x0000000810057224 */ /* 0x000fe400078e0205 */
[----:B------:R-:W-:-:S03]  /*7620*/  IMAD.HI.U32 R8, R3, R11, RZ ;  /* 0x0000000b03087227 */ /* 0x000fc600078e00ff */
[----:B------:R-:W-:Y:S01]  /*7630*/  ISETP.GT.U32.AND P2, PT, R16, R5, PT ;  /* 0x000000051000720c */ /* 0x000fe20003f44070 */
[----:B------:R-:W-:Y:S01]  /*7640*/  @!P6 IMAD.IADD R4, R4, 0x1, -R16 ;  /* 0x000000010404e824 */ /* 0x000fe200078e0a10 */
[C---:B------:R-:W-:Y:S01]  /*7650*/  ISETP.GT.U32.AND P6, PT, R16.reuse, R0, PT ;  /* 0x000000001000720c */ /* 0x040fe20003fc4070 */
[----:B------:R-:W-:Y:S02]  /*7660*/  IMAD.MOV R8, RZ, RZ, -R8 ;  /* 0x000000ffff087224 */ /* 0x000fe400078e0a08 */
[----:B------:R-:W-:Y:S01]  /*7670*/  IMAD.MOV R18, RZ, RZ, -R18 ;  /* 0x000000ffff127224 */ /* 0x000fe200078e0a12 */
[C---:B------:R-:W-:Y:S01]  /*7680*/  ISETP.GT.U32.AND P5, PT, R16.reuse, R4, PT ;  /* 0x000000041000720c */ /* 0x040fe20003fa4070 */
[----:B------:R-:W-:Y:S02]  /*7690*/  IMAD R8, R16, R8, R11 ;  /* 0x0000000810087224 */ /* 0x000fe400078e020b */
[----:B------:R-:W-:-:S04]  /*76a0*/  IMAD.HI.U32 R11, R3, R14, RZ ;  /* 0x0000000e030b7227 */ /* 0x000fc800078e00ff */
[----:B------:R-:W-:Y:S02]  /*76b0*/  IMAD.MOV R11, RZ, RZ, -R11 ;  /* 0x000000ffff0b7224 */ /* 0x000fe400078e0a0b */
[----:B------:R-:W-:Y:S01]  /*76c0*/  @!P6 IMAD.IADD R0, R0, 0x1, -R16 ;  /* 0x000000010000e824 */ /* 0x000fe200078e0a10 */
[C---:B------:R-:W-:Y:S01]  /*76d0*/  ISETP.GT.U32.AND P6, PT, R16.reuse, R8, PT ;  /* 0x000000081000720c */ /* 0x040fe20003fc4070 */
[----:B------:R-:W-:Y:S02]  /*76e0*/  IMAD R11, R16, R11, R14 ;  /* 0x0000000b100b7224 */ /* 0x000fe400078e020e */
[----:B------:R-:W-:Y:S02]  /*76f0*/  IMAD.MOV R14, RZ, RZ, -R20 ;  /* 0x000000ffff0e7224 */ /* 0x000fe400078e0a14 */
[----:B------:R-:W-:Y:S01]  /*7700*/  IMAD.MOV.U32 R20, RZ, RZ, R28 ;  /* 0x000000ffff147224 */ /* 0x000fe200078e001c */
[----:B------:R-:W-:Y:S01]  /*7710*/  IABS R28, R6 ;  /* 0x00000006001c7213 */ /* 0x000fe20000000000 */
[----:B------:R-:W-:Y:S01]  /*7720*/  @!P5 IMAD.IADD R4, R4, 0x1, -R16 ;  /* 0x000000010404d824 */ /* 0x000fe200078e0a10 */
[C---:B------:R-:W-:Y:S01]  /*7730*/  ISETP.GT.U32.AND P5, PT, R16.reuse, R11, PT ;  /* 0x0000000b1000720c */ /* 0x040fe20003fa4070 */
[----:B------:R-:W-:-:S02]  /*7740*/  IMAD R18, R16, R18, R26 ;  /* 0x0000001210127224 */ /* 0x000fc400078e021a */
[----:B------:R-:W-:-:S04]  /*7750*/  IMAD.HI.U32 R26, R3, R20, RZ ;  /* 0x00000014031a7227 */ /* 0x000fc800078e00ff */
[----:B------:R-:W-:Y:S02]  /*7760*/  IMAD.MOV R26, RZ, RZ, -R26 ;  /* 0x000000ffff1a7224 */ /* 0x000fe400078e0a1a */
[----:B------:R-:W-:Y:S01]  /*7770*/  @!P6 IMAD.IADD R8, R8, 0x1, -R16 ;  /* 0x000000010808e824 */ /* 0x000fe200078e0a10 */
[C---:B------:R-:W-:Y:S01]  /*7780*/  ISETP.GT.U32.AND P6, PT, R16.reuse, R18, PT ;  /* 0x000000121000720c */ /* 0x040fe20003fc4070 */
[C---:B------:R-:W-:Y:S01]  /*7790*/  IMAD R20, R16.reuse, R26, R20 ;  /* 0x0000001a10147224 */ /* 0x040fe200078e0214 */
[----:B------:R-:W-:Y:S01]  /*77a0*/  IABS R26, R9 ;  /* 0x00000009001a7213 */ /* 0x000fe20000000000 */
[--C-:B------:R-:W-:Y:S02]  /*77b0*/  @!P5 IMAD.IADD R11, R11, 0x1, -R16.reuse ;  /* 0x000000010b0bd824 */ /* 0x100fe400078e0a10 */
[----:B------:R-:W-:Y:S01]  /*77c0*/  @!P2 IMAD.IADD R5, R5, 0x1, -R16 ;  /* 0x000000010505a824 */ /* 0x000fe200078e0a10 */
[C---:B------:R-:W-:Y:S01]  /*77d0*/  ISETP.GT.U32.AND P5, PT, R16.reuse, R20, PT ;  /* 0x000000141000720c */ /* 0x040fe20003fa4070 */
[----:B------:R-:W-:Y:S01]  /*77e0*/  @!P4 IMAD.MOV R22, RZ, RZ, -R22 ;  /* 0x000000ffff16c224 */ /* 0x000fe200078e0a16 */
[C---:B------:R-:W-:Y:S01]  /*77f0*/  ISETP.GT.U32.AND P4, PT, R16.reuse, R8, PT ;  /* 0x000000081000720c */ /* 0x040fe20003f84070 */
[C---:B------:R-:W-:Y:S01]  /*7800*/  IMAD R14, R16.reuse, R14, R27 ;  /* 0x0000000e100e7224 */ /* 0x040fe200078e021b */
[----:B------:R-:W-:Y:S01]  /*7810*/  ISETP.GT.U32.AND P2, PT, R16, R5, PT ;  /* 0x000000051000720c */ /* 0x000fe20003f44070 */
[----:B------:R-:W-:Y:S01]  /*7820*/  IMAD.HI.U32 R24, R3, R29, RZ ;  /* 0x0000001d03187227 */ /* 0x000fe200078e00ff */
[----:B------:R-:W-:Y:S03]  /*7830*/  STL [R1+0x1680], R22 ;  /* 0x0016801601007387 */ /* 0x000fe60000100800 */
[----:B------:R-:W-:Y:S01]  /*7840*/  @!P6 IMAD.IADD R18, R18, 0x1, -R16 ;  /* 0x000000011212e824 */ /* 0x000fe200078e0a10 */
[----:B------:R-:W-:Y:S01]  /*7850*/  ISETP.GE.AND P6, PT, R17, RZ, PT ;  /* 0x000000ff1100720c */ /* 0x000fe20003fc6270 */
[----:B------:R-:W-:-:S02]  /*7860*/  IMAD.MOV R24, RZ, RZ, -R24 ;  /* 0x000000ffff187224 */ /* 0x000fc400078e0a18 */
[--C-:B------:R-:W-:Y:S01]  /*7870*/  @!P5 IMAD.IADD R20, R20, 0x1, -R16.reuse ;  /* 0x000000011414d824 */ /* 0x100fe200078e0a10 */
[----:B------:R-:W-:Y:S01]  /*7880*/  ISETP.GT.U32.AND P5, PT, R16, R18, PT ;  /* 0x000000121000720c */ /* 0x000fe20003fa4070 */
[--C-:B------:R-:W-:Y:S02]  /*7890*/  @!P4 IMAD.IADD R8, R8, 0x1, -R16.reuse ;  /* 0x000000010808c824 */ /* 0x100fe400078e0a10 */
[----:B------:R-:W-:Y:S01]  /*78a0*/  @!P2 IMAD.IADD R5, R5, 0x1, -R16 ;  /* 0x000000010505a824 */ /* 0x000fe200078e0a10 */
[----:B------:R-:W-:Y:S01]  /*78b0*/  ISETP.GT.U32.AND P2, PT, R16, R14, PT ;  /* 0x0000000e1000720c */ /* 0x000fe20003f44070 */
[----:B------:R-:W-:-:S04]  /*78c0*/  IMAD.HI.U32 R27, R3, R26, RZ ;  /* 0x0000001a031b7227 */ /* 0x000fc800078e00ff */
[----:B------:R-:W-:Y:S01]  /*78d0*/  @!P6 IMAD.MOV R8, RZ, RZ, -R8 ;  /* 0x000000ffff08e224 */ /* 0x000fe200078e0a08 */
[----:B------:R-:W-:Y:S01]  /*78e0*/  ISETP.GE.AND P6, PT, R10, RZ, PT ;  /* 0x000000ff0a00720c */ /* 0x000fe20003fc6270 */
[----:B------:R-:W-:Y:S01]  /*78f0*/  IMAD R29, R16, R24, R29 ;  /* 0x00000018101d7224 */ /* 0x000fe200078e021d */
[----:B------:R-:W0:Y:S01]  /*7900*/  S2R R10, SR_TID.X ;  /* 0x00000000000a7919 */ /* 0x000e220000002100 */
[----:B------:R-:W-:Y:S01]  /*7910*/  @!P5 IMAD.IADD R18, R18, 0x1, -R16 ;  /* 0x000000011212d824 */ /* 0x000fe200078e0a10 */
[----:B------:R-:W-:Y:S01]  /*7920*/  ISETP.GE.AND P5, PT, R7, RZ, PT ;  /* 0x000000ff0700720c */ /* 0x000fe20003fa6270 */
[----:B------:R-:W-:Y:S01]  /*7930*/  IMAD.MOV R27, RZ, RZ, -R27 ;  /* 0x000000ffff1b7224 */ /* 0x000fe200078e0a1b */
[----:B------:R-:W1:Y:S01]  /*7940*/  S2R R7, SR_TID.X ;  /* 0x0000000000077919 */ /* 0x000e620000002100 */
[----:B------:R-:W-:Y:S01]  /*7950*/  IMAD.MOV.U32 R24, RZ, RZ, R28 ;  /* 0x000000ffff187224 */ /* 0x000fe200078e001c */
[C---:B------:R-:W-:Y:S01]  /*7960*/  ISETP.GT.U32.AND P4, PT, R16.reuse, R29, PT ;  /* 0x0000001d1000720c */ /* 0x040fe20003f84070 */
[----:B------:R-:W-:-:S02]  /*7970*/  IMAD R27, R16, R27, R26 ;  /* 0x0000001b101b7224 */ /* 0x000fc400078e021a */
[----:B------:R-:W-:-:S04]  /*7980*/  IMAD.HI.U32 R26, R3, R24, RZ ;  /* 0x00000018031a7227 */ /* 0x000fc800078e00ff */
[----:B------:R-:W-:Y:S01]  /*7990*/  @!P2 IMAD.IADD R14, R14, 0x1, -R16 ;  /* 0x000000010e0ea824 */ /* 0x000fe200078e0a10 */
[----:B------:R-:W-:Y:S01]  /*79a0*/  ISETP.GE.AND P2, PT, R19, RZ, PT ;  /* 0x000000ff1300720c */ /* 0x000fe20003f46270 */
[----:B------:R-:W-:Y:S01]  /*79b0*/  @!P0 IMAD.MOV R23, RZ, RZ, -R23 ;  /* 0x000000ffff178224 */ /* 0x000fe200078e0a17 */
[C---:B------:R-:W-:Y:S01]  /*79c0*/  ISETP.GT.U32.AND P0, PT, R16.reuse, R11, PT ;  /* 0x0000000b1000720c */ /* 0x040fe20003f04070 */
[----:B------:R-:W-:Y:S01]  /*79d0*/  @!P1 IMAD.MOV R0, RZ, RZ, -R0 ;  /* 0x000000ffff009224 */ /* 0x000fe200078e0a00 */
[C---:B------:R-:W-:Y:S01]  /*79e0*/  ISETP.GT.U32.AND P1, PT, R16.reuse, R14, PT ;  /* 0x0000000e1000720c */ /* 0x040fe20003f24070 */
[----:B------:R-:W-:Y:S01]  /*79f0*/  IMAD.MOV R26, RZ, RZ, -R26 ;  /* 0x000000ffff1a7224 */ /* 0x000fe200078e0a1a */
[----:B------:R-:W-:Y:S01]  /*7a00*/  STL [R1+0x1684], R23 ;  /* 0x0016841701007387 */ /* 0x000fe20000100800 */
[----:B------:R-:W-:Y:S01]  /*7a10*/  @!P3 IMAD.MOV R4, RZ, RZ, -R4 ;  /* 0x000000ffff04b224 */ /* 0x000fe200078e0a04 */
[C---:B------:R-:W-:Y:S01]  /*7a20*/  ISETP.GT.U32.AND P3, PT, R16.reuse, R20, PT ;  /* 0x000000141000720c */ /* 0x040fe20003f64070 */
[----:B------:R-:W-:Y:S01]  /*7a30*/  IMAD R26, R16, R26, R24 ;  /* 0x0000001a101a7224 */ /* 0x000fe200078e0218 */
[----:B------:R2:W-:Y:S01]  /*7a40*/  STL [R1+0x1688], R0 ;  /* 0x0016880001007387 */ /* 0x0005e20000100800 */
[----:B0-----:R-:W-:Y:S01]  /*7a50*/  LOP3.LUT R10, R10, 0x180, RZ, 0xc0, !PT ;  /* 0x000001800a0a7812 */ /* 0x001fe200078ec0ff */
[--C-:B------:R-:W-:Y:S01]  /*7a60*/  @!P4 IMAD.IADD R29, R29, 0x1, -R16.reuse ;  /* 0x000000011d1dc824 */ /* 0x100fe200078e0a10 */
[C---:B-1----:R-:W-:Y:S01]  /*7a70*/  LOP3.LUT R24, R7.reuse, 0x7, RZ, 0xc0, !PT ;  /* 0x0000000707187812 */ /* 0x042fe200078ec0ff */
[----:B------:R-:W-:Y:S01]  /*7a80*/  IMAD.SHL.U32 R3, R7, 0x2, RZ ;  /* 0x0000000207037824 */ /* 0x000fe200078e00ff */
[----:B------:R0:W-:Y:S01]  /*7a90*/  STL [R1+0x168c], R4 ;  /* 0x00168c0401007387 */ /* 0x0001e20000100800 */
[----:B------:R-:W-:Y:S01]  /*7aa0*/  @!P2 IMAD.MOV R5, RZ, RZ, -R5 ;  /* 0x000000ffff05a224 */ /* 0x000fe200078e0a05 */
[----:B------:R-:W-:Y:S01]  /*7ab0*/  ISETP.GE.AND P2, PT, R15, RZ, PT ;  /* 0x000000ff0f00720c */ /* 0x000fe20003f46270 */
[----:B------:R-:W-:Y:S01]  /*7ac0*/  IMAD.SHL.U32 R28, R24, 0x10, RZ ;  /* 0x00000010181c7824 */ /* 0x000fe200078e00ff */
[----:B------:R-:W-:Y:S01]  /*7ad0*/  ISETP.GT.U32.AND P4, PT, R16, R26, PT ;  /* 0x0000001a1000720c */ /* 0x000fe20003f84070 */
[----:B--2---:R-:W-:Y:S01]  /*7ae0*/  IMAD.SHL.U32 R0, R7, 0x40, RZ ;  /* 0x0000004007007824 */ /* 0x004fe200078e00ff */
[----:B------:R-:W-:Y:S01]  /*7af0*/  STL [R1+0x1690], R5 ;  /* 0x0016900501007387 */ /* 0x000fe20000100800 */
[--C-:B------:R-:W-:Y:S01]  /*7b00*/  @!P1 IMAD.IADD R14, R14, 0x1, -R16.reuse ;  /* 0x000000010e0e9824 */ /* 0x100fe200078e0a10 */
[----:B------:R-:W-:Y:S01]  /*7b10*/  LOP3.LUT R28, R28, 0x30, R3, 0x78, !PT ;  /* 0x000000301c1c7812 */ /* 0x000fe200078e7803 */
[--C-:B------:R-:W-:Y:S01]  /*7b20*/  @!P0 IMAD.IADD R11, R11, 0x1, -R16.reuse ;  /* 0x000000010b0b8824 */ /* 0x100fe200078e0a10 */
[----:B------:R-:W-:Y:S01]  /*7b30*/  LOP3.LUT R0, R0, 0x1800, RZ, 0xc0, !PT ;  /* 0x0000180000007812 */ /* 0x000fe200078ec0ff */
[----:B------:R-:W-:Y:S01]  /*7b40*/  STL [R1+0x1694], R8 ;  /* 0x0016940801007387 */ /* 0x000fe20000100800 */
[----:B0-----:R-:W-:Y:S01]  /*7b50*/  LOP3.LUT R4, R3, 0x10, RZ, 0xc0, !PT ;  /* 0x0000001003047812 */ /* 0x001fe200078ec0ff */
[----:B------:R-:W-:Y:S01]  /*7b60*/  @!P3 IMAD.IADD R20, R20, 0x1, -R16 ;  /* 0x000000011414b824 */ /* 0x000fe200078e0a10 */
[----:B------:R-:W-:Y:S01]  /*7b70*/  ISETP.GT.U32.AND P1, PT, R16, R27, PT ;  /* 0x0000001b1000720c */ /* 0x000fe20003f24070 */
[C---:B------:R-:W-:Y:S01]  /*7b80*/  IMAD R3, R24.reuse, 0x100, R0 ;  /* 0x0000010018037824 */ /* 0x040fe200078e0200 */
[----:B------:R-:W-:Y:S01]  /*7b90*/  ISETP.GE.AND P0, PT, R13, RZ, PT ;  /* 0x000000ff0d00720c */ /* 0x000fe20003f06270 */
[----:B------:R-:W-:Y:S01]  /*7ba0*/  IMAD R0, R24, 0x410, RZ ;  /* 0x0000041018007824 */ /* 0x000fe200078e02ff */
[----:B------:R-:W-:Y:S01]  /*7bb0*/  LEA.HI R24, R10, R4, RZ, 0x1e ;  /* 0x000000040a187211 */ /* 0x000fe200078ff0ff */
[----:B------:R-:W-:Y:S01]  /*7bc0*/  IMAD.SHL.U32 R4, R7, 0x200, RZ ;  /* 0x0000020007047824 */ /* 0x000fe200078e00ff */
[----:B------:R-:W-:Y:S01]  /*7bd0*/  ISETP.GE.AND P3, PT, R12, RZ, PT ;  /* 0x000000ff0c00720c */ /* 0x000fe20003f66270 */
[----:B------:R-:W-:Y:S01]  /*7be0*/  @!P2 IMAD.MOV R11, RZ, RZ, -R11 ;  /* 0x000000ffff0ba224 */ /* 0x000fe200078e0a0b */
[----:B------:R-:W-:Y:S01]  /*7bf0*/  LOP3.LUT R24, R0, R24, RZ, 0x3c, !PT ;  /* 0x0000001800187212 */ /* 0x000fe200078e3cff */
[----:B------:R-:W-:Y:S01]  /*7c00*/  IMAD.IADD R28, R3, 0x1, R28 ;  /* 0x00000001031c7824 */ /* 0x000fe200078e021c */
[----:B------:R-:W-:Y:S01]  /*7c10*/  LOP3.LUT R4, R4, 0x2000, RZ, 0xc0, !PT ;  /* 0x0000200004047812 */ /* 0x000fe200078ec0ff */
[--C-:B------:R-:W-:Y:S01]  /*7c20*/  @!P4 IMAD.IADD R26, R26, 0x1, -R16.reuse ;  /* 0x000000011a1ac824 */ /* 0x100fe200078e0a10 */
[----:B------:R-:W-:Y:S01]  /*7c30*/  STL [R1+0x1698], R11 ;  /* 0x0016980b01007387 */ /* 0x000fe20000100800 */
[----:B------:R-:W-:Y:S01]  /*7c40*/  @!P1 IMAD.IADD R27, R27, 0x1, -R16 ;  /* 0x000000011b1b9824 */ /* 0x000fe200078e0a10 */
[----:B------:R-:W-:Y:S01]  /*7c50*/  ISETP.GT.U32.AND P1, PT, R16, R29, PT ;  /* 0x0000001d1000720c */ /* 0x000fe20003f24070 */
[----:B------:R-:W-:Y:S01]  /*7c60*/  IMAD.IADD R3, R4, 0x1, R24 ;  /* 0x0000000104037824 */ /* 0x000fe200078e0218 */
[----:B------:R-:W-:Y:S01]  /*7c70*/  STL [R1+0x15ac], R28 ;  /* 0x0015ac1c01007387 */ /* 0x000fe20000100800 */
[----:B------:R-:W-:-:S02]  /*7c80*/  ISETP.GT.U32.AND P4, PT, R16, R26, PT ;  /* 0x0000001a1000720c */ /* 0x000fc40003f84070 */
[----:B------:R-:W-:Y:S01]  /*7c90*/  ISETP.GT.U32.AND P2, PT, R16, R27, PT ;  /* 0x0000001b1000720c */ /* 0x000fe20003f44070 */
[----:B------:R0:W-:Y:S01]  /*7ca0*/  STL [R1+0x15b0], R3 ;  /* 0x0015b00301007387 */ /* 0x0001e20000100800 */
[----:B------:R-:W-:-:S03]  /*7cb0*/  LOP3.LUT R0, R7, 0x7f, RZ, 0xc0, !PT ;  /* 0x0000007f07007812 */ /* 0x000fc600078ec0ff */
[----:B------:R-:W0:Y:S02]  /*7cc0*/  LDL.LU R21, [R1+0x10] ;  /* 0x0000100001157983 */ /* 0x000e240000300800 */
[----:B------:R-:W-:Y:S02]  /*7cd0*/  IMAD R0, R0, c[0x0][0x18c], RZ ;  /* 0x0000630000007a24 */ /* 0x000fe400078e02ff */
[----:B------:R-:W2:Y:S01]  /*7ce0*/  LDL.LU R19, [R1+0xc] ;  /* 0x00000c0001137983 */ /* 0x000ea20000300800 */
[--C-:B------:R-:W-:Y:S01]  /*7cf0*/  @!P1 IMAD.IADD R29, R29, 0x1, -R16.reuse ;  /* 0x000000011d1d9824 */ /* 0x100fe200078e0a10 */
[----:B------:R-:W-:Y:S02]  /*7d00*/  ISETP.GE.AND P1, PT, R9, RZ, PT ;  /* 0x000000ff0900720c */ /* 0x000fe40003f26270 */
[----:B------:R-:W3:Y:S01]  /*7d10*/  LDL.LU R17, [R1+0x8] ;  /* 0x0000080001117983 */ /* 0x000ee20000300800 */
[----:B------:R-:W-:Y:S01]  /*7d20*/  @!P2 IMAD.IADD R27, R27, 0x1, -R16 ;  /* 0x000000011b1ba824 */ /* 0x000fe200078e0a10 */
[----:B------:R-:W-:-:S02]  /*7d30*/  ISETP.GE.AND P2, PT, R6, RZ, PT ;  /* 0x000000ff0600720c */ /* 0x000fc40003f46270 */
[----:B------:R-:W4:Y:S04]  /*7d40*/  LDL.LU R15, [R1+0x4] ;  /* 0x00000400010f7983 */ /* 0x000f280000300800 */
[----:B------:R-:W4:Y:S04]  /*7d50*/  LDL.LU R13, [R1] ;  /* 0x00000000010d7983 */ /* 0x000f280000300800 */
[----:B------:R-:W4:Y:S04]  /*7d60*/  LDL.LU R12, [R1+0x74] ;  /* 0x00007400010c7983 */ /* 0x000f280000300800 */
[----:B------:R-:W4:Y:S04]  /*7d70*/  LDL.LU R10, [R1+0x78] ;  /* 0x00007800010a7983 */ /* 0x000f280000300800 */
[----:B------:R-:W4:Y:S01]  /*7d80*/  LDL.LU R9, [R1+0x98] ;  /* 0x0000980001097983 */ /* 0x000f220000300800 */
[----:B------:R-:W-:Y:S01]  /*7d90*/  @!P4 IMAD.IADD R26, R26, 0x1, -R16 ;  /* 0x000000011a1ac824 */ /* 0x000fe200078e0a10 */
[----:B------:R-:W-:Y:S01]  /*7da0*/  LEA R16, P4, R0, c[0x0][0x168], 0x1 ;  /* 0x00005a0000107a11 */ /* 0x000fe200078808ff */
[----:B------:R-:W-:Y:S01]  /*7db0*/  @!P0 IMAD.MOV R14, RZ, RZ, -R14 ;  /* 0x000000ffff0e8224 */ /* 0x000fe200078e0a0e */
[----:B------:R-:W4:Y:S01]  /*7dc0*/  LDL.LU R7, [R1+0xa8] ;  /* 0x0000a80001077983 */ /* 0x000f220000300800 */
[----:B------:R-:W-:Y:S01]  /*7dd0*/  @!P5 IMAD.MOV R18, RZ, RZ, -R18 ;  /* 0x000000ffff12d224 */ /* 0x000fe200078e0a12 */
[----:B------:R-:W-:Y:S01]  /*7de0*/  ISETP.NE.AND P0, PT, RZ, c[0x0][0x17c], PT ;  /* 0x00005f00ff007a0c */ /* 0x000fe20003f05270 */
[----:B------:R-:W-:Y:S01]  /*7df0*/  @!P3 IMAD.MOV R20, RZ, RZ, -R20 ;  /* 0x000000ffff14b224 */ /* 0x000fe200078e0a14 */
[----:B------:R-:W-:Y:S01]  /*7e00*/  LOP3.LUT R24, RZ, c[0x0][0x17c], RZ, 0x33, !PT ;  /* 0x00005f00ff187a12 */ /* 0x000fe200078e33ff */
[----:B------:R-:W4:Y:S01]  /*7e10*/  LDL.LU R6, [R1+0x1a8] ;  /* 0x0001a80001067983 */ /* 0x000f220000300800 */
[----:B------:R-:W-:-:S02]  /*7e20*/  @!P6 IMAD.MOV R29, RZ, RZ, -R29 ;  /* 0x000000ffff1de224 */ /* 0x000fc400078e0a1d */
[----:B------:R-:W-:Y:S01]  /*7e30*/  @!P1 IMAD.MOV R27, RZ, RZ, -R27 ;  /* 0x000000ffff1b9224 */ /* 0x000fe200078e0a1b */
[----:B------:R-:W-:Y:S01]  /*7e40*/  STL [R1+0x169c], R14 ;  /* 0x00169c0e01007387 */ /* 0x000fe20000100800 */
[----:B------:R-:W-:Y:S01]  /*7e50*/  @!P2 IMAD.MOV R26, RZ, RZ, -R26 ;  /* 0x000000ffff1aa224 */ /* 0x000fe200078e0a1a */
[C---:B------:R-:W-:Y:S02]  /*7e60*/  SEL R4, R24.reuse, R25, !P0 ;  /* 0x0000001918047207 */ /* 0x040fe40004000000 */
[----:B------:R-:W-:Y:S04]  /*7e70*/  STL [R1+0x15f0], R16 ;  /* 0x0015f01001007387 */ /* 0x000fe80000100800 */
[----:B------:R-:W-:Y:S04]  /*7e80*/  STL [R1+0x16a0], R18 ;  /* 0x0016a01201007387 */ /* 0x000fe80000100800 */
[----:B------:R-:W-:Y:S04]  /*7e90*/  STL [R1+0x16a4], R20 ;  /* 0x0016a41401007387 */ /* 0x000fe80000100800 */
[----:B------:R-:W-:Y:S04]  /*7ea0*/  STL [R1+0x16a8], R29 ;  /* 0x0016a81d01007387 */ /* 0x000fe80000100800 */
[----:B------:R-:W-:Y:S04]  /*7eb0*/  STL [R1+0x16ac], R27 ;  /* 0x0016ac1b01007387 */ /* 0x000fe80000100800 */
[----:B------:R-:W-:Y:S01]  /*7ec0*/  STL [R1+0x16b0], R26 ;  /* 0x0016b01a01007387 */ /* 0x000fe20000100800 */
[----:B------:R-:W-:-:S03]  /*7ed0*/  SEL R25, R24, R2, !P0 ;  /* 0x0000000218197207 */ /* 0x000fc60004000000 */
[----:B------:R3:W-:Y:S01]  /*7ee0*/  STL [R1+0x20], R4 ;  /* 0x0000200401007387 */ /* 0x0007e20000100800 */
[C---:B0-----:R-:W-:Y:S02]  /*7ef0*/  SEL R3, R24.reuse, R21, !P0 ;  /* 0x0000001518037207 */ /* 0x041fe40004000000 */
[----:B--2---:R-:W-:-:S03]  /*7f00*/  SEL R0, R24, R19, !P0 ;  /* 0x0000001318007207 */ /* 0x004fc60004000000 */
[----:B------:R4:W-:Y:S01]  /*7f10*/  STL [R1+0x14], R3 ;  /* 0x0000140301007387 */ /* 0x0009e20000100800 */
[----:B---3--:R-:W-:-:S03]  /*7f20*/  SEL R4, R24, R17, !P0 ;  /* 0x0000001118047207 */ /* 0x008fc60004000000 */
[----:B------:R0:W-:Y:S01]  /*7f30*/  STL [R1+0x10], R0 ;  /* 0x0000100001007387 */ /* 0x0001e20000100800 */
[----:B----4-:R-:W-:-:S03]  /*7f40*/  SEL R3, R24, R15, !P0 ;  /* 0x0000000f18037207 */ /* 0x010fc60004000000 */
[----:B------:R-:W-:Y:S01]  /*7f50*/  STL [R1+0xc], R4 ;  /* 0x00000c0401007387 */ /* 0x000fe20000100800 */
[C---:B0-----:R-:W-:Y:S02]  /*7f60*/  SEL R0, R24.reuse, R13, !P0 ;  /* 0x0000000d18007207 */ /* 0x041fe40004000000 */
[C---:B------:R-:W-:Y:S01]  /*7f70*/  SEL R2, R24.reuse, R12, !P0 ;  /* 0x0000000c18027207 */ /* 0x040fe20004000000 */
[----:B------:R-:W-:Y:S04]  /*7f80*/  STL [R1+0x4], R3 ;  /* 0x0000040301007387 */ /* 0x000fe80000100800 */
[----:B------:R-:W-:Y:S04]  /*7f90*/  STL [R1+0x16b4], R25 ;  /* 0x0016b41901007387 */ /* 0x000fe80000100800 */
[----:B------:R0:W-:Y:S04]  /*7fa0*/  STL [R1], R0 ;  /* 0x0000000001007387 */ /* 0x0001e80000100800 */
[----:B------:R1:W-:Y:S01]  /*7fb0*/  STL [R1+0x16b8], R2 ;  /* 0x0016b80201007387 */ /* 0x0003e20000100800 */
[----:B0-----:R-:W-:-:S02]  /*7fc0*/  SEL R0, R24, R10, !P0 ;  /* 0x0000000a18007207 */ /* 0x001fc40004000000 */
[----:B-1----:R-:W-:-:S03]  /*7fd0*/  SEL R2, R24, R9, !P0 ;  /* 0x0000000918027207 */ /* 0x002fc60004000000 */
[----:B------:R-:W-:Y:S04]  /*7fe0*/  STL [R1+0x24], R0 ;  /* 0x0000240001007387 */ /* 0x000fe80000100800 */
[----:B------:R0:W-:Y:S04]  /*7ff0*/  STL [R1+0x38], R2 ;  /* 0x0000380201007387 */ /* 0x0001e80000100800 */
[----:B0-----:R-:W2:Y:S01]  /*8000*/  LDL.LU R2, [R1+0x1b0] ;  /* 0x0001b00001027983 */ /* 0x001ea20000300800 */
[C---:B------:R-:W-:Y:S02]  /*8010*/  SEL R3, R24.reuse, R7, !P0 ;  /* 0x0000000718037207 */ /* 0x040fe40004000000 */
[----:B------:R-:W-:-:S03]  /*8020*/  SEL R0, R24, R6, !P0 ;  /* 0x0000000618007207 */ /* 0x000fc60004000000 */
[----:B------:R-:W-:Y:S04]  /*8030*/  STL [R1+0x40], R3 ;  /* 0x0000400301007387 */ /* 0x000fe80000100800 */
[----:B--2---:R0:W-:Y:S04]  /*8040*/  STL [R1+0x16d4], R2 ;  /* 0x0016d40201007387 */ /* 0x0041e80000100800 */
[----:B------:R-:W-:Y:S04]  /*8050*/  STL [R1+0x48], R0 ;  /* 0x0000480001007387 */ /* 0x000fe80000100800 */
[----:B0-----:R-:W2:Y:S04]  /*8060*/  LDL.LU R2, [R1+0x1bc] ;  /* 0x0001bc0001027983 */ /* 0x001ea80000300800 */
[----:B--2---:R0:W-:Y:S04]  /*8070*/  STL [R1+0x16d8], R2 ;  /* 0x0016d80201007387 */ /* 0x0041e80000100800 */
[----:B0-----:R-:W2:Y:S04]  /*8080*/  LDL.LU R2, [R1+0x1b8] ;  /* 0x0001b80001027983 */ /* 0x001ea80000300800 */
[----:B--2---:R0:W-:Y:S04]  /*8090*/  STL [R1+0x16dc], R2 ;  /* 0x0016dc0201007387 */ /* 0x0041e80000100800 */
[----:B0-----:R-:W2:Y:S04]  /*80a0*/  LDL.LU R2, [R1+0x1ac] ;  /* 0x0001ac0001027983 */ /* 0x001ea80000300800 */
[----:B------:R-:W3:Y:S04]  /*80b0*/  LDL.LU R25, [R1+0x1b4] ;  /* 0x0001b40001197983 */ /* 0x000ee80000300800 */
[----:B------:R-:W4:Y:S04]  /*80c0*/  LDL.LU R26, [R1+0x1a4] ;  /* 0x0001a400011a7983 */ /* 0x000f280000300800 */
[----:B------:R-:W3:Y:S04]  /*80d0*/  LDL.LU R27, [R1+0xc8] ;  /* 0x0000c800011b7983 */ /* 0x000ee80000300800 */
        /* <DEDUP_REMOVED lines=23> */
[----:B------:R-:W3:Y:S01]  /*8250*/  LDL.LU R6, [R1+0x154] ;  /* 0x0001540001067983 */ /* 0x000ee20000300800 */
[----:B--2---:R-:W-:-:S05]  /*8260*/  SEL R2, R24, R2, !P0 ;  /* 0x0000000218027207 */ /* 0x004fca0004000000 */
[----:B------:R0:W-:Y:S04]  /*8270*/  STL [R1+0x50], R2 ;  /* 0x0000500201007387 */ /* 0x0001e80000100800 */
[----:B0-----:R-:W2:Y:S02]  /*8280*/  LDL.LU R2, [R1+0x16dc] ;  /* 0x0016dc0001027983 */ /* 0x001ea40000300800 */
[----:B--2---:R-:W-:-:S05]  /*8290*/  SEL R2, R24, R2, !P0 ;  /* 0x0000000218027207 */ /* 0x004fca0004000000 */
[----:B------:R0:W-:Y:S04]  /*82a0*/  STL [R1+0x58], R2 ;  /* 0x0000580201007387 */ /* 0x0001e80000100800 */
[----:B0-----:R-:W2:Y:S02]  /*82b0*/  LDL.LU R2, [R1+0x16d8] ;  /* 0x0016d80001027983 */ /* 0x001ea40000300800 */
[----:B--2---:R-:W-:-:S05]  /*82c0*/  SEL R2, R24, R2, !P0 ;  /* 0x0000000218027207 */ /* 0x004fca0004000000 */
[----:B------:R0:W-:Y:S04]  /*82d0*/  STL [R1+0x60], R2 ;  /* 0x0000600201007387 */ /* 0x0001e80000100800 */
[----:B0-----:R-:W2:Y:S01]  /*82e0*/  LDL.LU R2, [R1+0x16d4] ;  /* 0x0016d40001027983 */ /* 0x001ea20000300800 */
[C---:B----4-:R-:W-:Y:S02]  /*82f0*/  SEL R26, R24.reuse, R26, !P0 ;  /* 0x0000001a181a7207 */ /* 0x050fe40004000000 */
[C---:B---3--:R-:W-:Y:S02]  /*8300*/  SEL R20, R24.reuse, R20, !P0 ;  /* 0x0000001418147207 */ /* 0x048fe40004000000 */
[C---:B------:R-:W-:Y:S02]  /*8310*/  SEL R18, R24.reuse, R18, !P0 ;  /* 0x0000001218127207 */ /* 0x040fe40004000000 */
[----:B------:R-:W-:-:S02]  /*8320*/  SEL R8, R24, R8, !P0 ;  /* 0x0000000818087207 */ /* 0x000fc40004000000 */
[C---:B------:R-:W-:Y:S02]  /*8330*/  SEL R0, R24.reuse, R0, !P0 ;  /* 0x0000000018007207 */ /* 0x040fe40004000000 */
[----:B--2---:R-:W-:-:S05]  /*8340*/  SEL R2, R24, R2, !P0 ;  /* 0x0000000218027207 */ /* 0x004fca0004000000 */
[----:B------:R0:W-:Y:S02]  /*8350*/  STL [R1+0x78], R2 ;  /* 0x0000780201007387 */ /* 0x0001e40000100800 */
[C---:B0-----:R-:W-:Y:S02]  /*8360*/  SEL R2, R24.reuse, R25, !P0 ;  /* 0x0000001918027207 */ /* 0x041fe40004000000 */
[----:B------:R-:W-:-:S03]  /*8370*/  SEL R25, R24, R27, !P0 ;  /* 0x0000001b18197207 */ /* 0x000fc60004000000 */
[----:B------:R0:W-:Y:S04]  /*8380*/  STL [R1+0x98], R2 ;  /* 0x0000980201007387 */ /* 0x0001e80000100800 */
[----:B------:R-:W-:Y:S01]  /*8390*/  STL [R1+0xa8], R26 ;  /* 0x0000a81a01007387 */ /* 0x000fe20000100800 */
[----:B0-----:R-:W-:-:S03]  /*83a0*/  SEL R2, R24, R29, !P0 ;  /* 0x0000001d18027207 */ /* 0x001fc60004000000 */
[----:B------:R-:W-:Y:S04]  /*83b0*/  STL [R1+0xc8], R25 ;  /* 0x0000c81901007387 */ /* 0x000fe80000100800 */
[----:B------:R0:W-:Y:S04]  /*83c0*/  STL [R1+0xe0], R2 ;  /* 0x0000e00201007387 */ /* 0x0001e80000100800 */
[----:B------:R-:W-:Y:S01]  /*83d0*/  STL [R1+0xe8], R20 ;  /* 0x0000e81401007387 */ /* 0x000fe20000100800 */
[----:B0-----:R-:W-:-:S03]  /*83e0*/  SEL R2, R24, R16, !P0 ;  /* 0x0000001018027207 */ /* 0x001fc60004000000 */
[----:B------:R-:W-:Y:S01]  /*83f0*/  STL [R1+0xf0], R18 ;  /* 0x0000f01201007387 */ /* 0x000fe20000100800 */
[C---:B------:R-:W-:Y:S02]  /*8400*/  SEL R16, R24.reuse, R14, !P0 ;  /* 0x0000000e18107207 */ /* 0x040fe40004000000 */
[C---:B------:R-:W-:Y:S01]  /*8410*/  SEL R14, R24.reuse, R3, !P0 ;  /* 0x00000003180e7207 */ /* 0x040fe20004000000 */
[----:B------:R0:W-:Y:S01]  /*8420*/  STL [R1+0x124], R2 ;  /* 0x0001240201007387 */ /* 0x0001e20000100800 */
[----:B------:R-:W-:-:S03]  /*8430*/  SEL R3, R24, R11, !P0 ;  /* 0x0000000b18037207 */ /* 0x000fc60004000000 */
[----:B------:R-:W-:Y:S01]  /*8440*/  STL [R1+0x1d4], R16 ;  /* 0x0001d41001007387 */ /* 0x000fe20000100800 */
[----:B0-----:R-:W-:-:S03]  /*8450*/  SEL R2, R24, R28, !P0 ;  /* 0x0000001c18027207 */ /* 0x001fc60004000000 */
[----:B------:R-:W-:Y:S04]  /*8460*/  STL [R1+0x1d0], R14 ;  /* 0x0001d00e01007387 */ /* 0x000fe80000100800 */
[----:B------:R0:W-:Y:S04]  /*8470*/  STL [R1+0x1cc], R2 ;  /* 0x0001cc0201007387 */ /* 0x0001e80000100800 */
[----:B------:R1:W-:Y:S01]  /*8480*/  STL [R1+0x1c8], R3 ;  /* 0x0001c80301007387 */ /* 0x0003e20000100800 */
[----:B0-----:R-:W-:-:S03]  /*8490*/  SEL R2, R24, R5, !P0 ;  /* 0x0000000518027207 */ /* 0x001fc60004000000 */
[----:B------:R-:W-:Y:S01]  /*84a0*/  STL [R1+0x1c4], R8 ;  /* 0x0001c40801007387 */ /* 0x000fe20000100800 */
[----:B-1----:R-:W-:-:S03]  /*84b0*/  SEL R3, R24, R4, !P0 ;  /* 0x0000000418037207 */ /* 0x002fc60004000000 */
[----:B------:R0:W-:Y:S04]  /*84c0*/  STL [R1+0x1c0], R2 ;  /* 0x0001c00201007387 */ /* 0x0001e80000100800 */
[----:B------:R1:W-:Y:S01]  /*84d0*/  STL [R1+0x1bc], R3 ;  /* 0x0001bc0301007387 */ /* 0x0003e20000100800 */
[----:B0-----:R-:W-:-:S03]  /*84e0*/  SEL R2, R24, R23, !P0 ;  /* 0x0000001718027207 */ /* 0x001fc60004000000 */
[----:B------:R0:W-:Y:S01]  /*84f0*/  STL [R1+0x1b8], R0 ;  /* 0x0001b80001007387 */ /* 0x0001e20000100800 */
[----:B-1----:R-:W-:-:S03]  /*8500*/  SEL R3, R24, R22, !P0 ;  /* 0x0000001618037207 */ /* 0x002fc60004000000 */
[----:B------:R1:W-:Y:S01]  /*8510*/  STL [R1+0x1b4], R2 ;  /* 0x0001b40201007387 */ /* 0x0003e20000100800 */
[----:B0-----:R-:W-:-:S03]  /*8520*/  SEL R0, R24, R21, !P0 ;  /* 0x0000001518007207 */ /* 0x001fc60004000000 */
[----:B------:R0:W-:Y:S01]  /*8530*/  STL [R1+0x1b0], R3 ;  /* 0x0001b00301007387 */ /* 0x0001e20000100800 */
[----:B-1----:R-:W-:-:S03]  /*8540*/  SEL R2, R24, R19, !P0 ;  /* 0x0000001318027207 */ /* 0x002fc60004000000 */
[----:B------:R1:W-:Y:S04]  /*8550*/  STL [R1+0x1ac], R0 ;  /* 0x0001ac0001007387 */ /* 0x0003e80000100800 */
[----:B------:R2:W-:Y:S01]  /*8560*/  STL [R1+0x1a8], R2 ;  /* 0x0001a80201007387 */ /* 0x0005e20000100800 */
[C---:B0-----:R-:W-:Y:S02]  /*8570*/  SEL R3, R24.reuse, R17, !P0 ;  /* 0x0000001118037207 */ /* 0x041fe40004000000 */
[----:B-1----:R-:W-:-:S03]  /*8580*/  SEL R0, R24, R15, !P0 ;  /* 0x0000000f18007207 */ /* 0x002fc60004000000 */
[----:B------:R0:W-:Y:S01]  /*8590*/  STL [R1+0x1a4], R3 ;  /* 0x0001a40301007387 */ /* 0x0001e20000100800 */
[----:B--2---:R-:W-:-:S03]  /*85a0*/  SEL R2, R24, R13, !P0 ;  /* 0x0000000d18027207 */ /* 0x004fc60004000000 */
[----:B------:R1:W-:Y:S04]  /*85b0*/  STL [R1+0x1a0], R0 ;  /* 0x0001a00001007387 */ /* 0x0003e80000100800 */
[----:B------:R2:W-:Y:S01]  /*85c0*/  STL [R1+0x19c], R2 ;  /* 0x00019c0201007387 */ /* 0x0005e20000100800 */
[C---:B0-----:R-:W-:Y:S02]  /*85d0*/  SEL R3, R24.reuse, R12, !P0 ;  /* 0x0000000c18037207 */ /* 0x041fe40004000000 */
[----:B-1----:R-:W-:-:S03]  /*85e0*/  SEL R0, R24, R10, !P0 ;  /* 0x0000000a18007207 */ /* 0x002fc60004000000 */
[----:B------:R-:W-:Y:S01]  /*85f0*/  STL [R1+0x198], R3 ;  /* 0x0001980301007387 */ /* 0x000fe20000100800 */
[----:B--2---:R-:W-:-:S03]  /*8600*/  SEL R2, R24, R9, !P0 ;  /* 0x0000000918027207 */ /* 0x004fc60004000000 */
        /* <DEDUP_REMOVED lines=148> */
[C---:B---3--:R-:W-:Y:S02]  /*8f50*/  SEL R25, R24.reuse, R25, !P0 ;  /* 0x0000001918197207 */ /* 0x048fe40004000000 */
[C---:B----4-:R-:W-:Y:S02]  /*8f60*/  SEL R26, R24.reuse, R26, !P0 ;  /* 0x0000001a181a7207 */ /* 0x050fe40004000000 */
[C---:B------:R-:W-:Y:S02]  /*8f70*/  SEL R27, R24.reuse, R27, !P0 ;  /* 0x0000001b181b7207 */ /* 0x040fe40004000000 */
[----:B------:R-:W-:-:S02]  /*8f80*/  SEL R29, R24, R29, !P0 ;  /* 0x0000001d181d7207 */ /* 0x000fc40004000000 */
[C---:B------:R-:W-:Y:S02]  /*8f90*/  SEL R20, R24.reuse, R20, !P0 ;  /* 0x0000001418147207 */ /* 0x040fe40004000000 */
[C---:B------:R-:W-:Y:S02]  /*8fa0*/  SEL R18, R24.reuse, R18, !P0 ;  /* 0x0000001218127207 */ /* 0x040fe40004000000 */
[C---:B------:R-:W-:Y:S02]  /*8fb0*/  SEL R14, R24.reuse, R14, !P0 ;  /* 0x0000000e180e7207 */ /* 0x040fe40004000000 */
[C---:B------:R-:W-:Y:S02]  /*8fc0*/  SEL R11, R24.reuse, R11, !P0 ;  /* 0x0000000b180b7207 */ /* 0x040fe40004000000 */
        /* <DEDUP_REMOVED lines=16> */
[----:B--2---:R-:W-:-:S05]  /*90d0*/  SEL R2, R24, R2, !P0 ;  /* 0x0000000218027207 */ /* 0x004fca0004000000 */
[----:B------:R0:W-:Y:S04]  /*90e0*/  STL [R1+0xf8], R2 ;  /* 0x0000f80201007387 */ /* 0x0001e80000100800 */
[----:B0-----:R-:W2:Y:S04]  /*90f0*/  LDL.LU R2, [R1+0x16b8] ;  /* 0x0016b80001027983 */ /* 0x001ea80000300800 */
[----:B------:R0:W-:Y:S04]  /*9100*/  STL [R1+0xf4], R25 ;  /* 0x0000f41901007387 */ /* 0x0001e80000100800 */
[----:B0-----:R-:W3:Y:S04]  /*9110*/  LDL.LU R25, [R1+0x16b4] ;  /* 0x0016b40001197983 */ /* 0x001ee80000300800 */
[----:B------:R0:W-:Y:S04]  /*9120*/  STL [R1+0xec], R26 ;  /* 0x0000ec1a01007387 */ /* 0x0001e80000100800 */
[----:B0-----:R-:W4:Y:S04]  /*9130*/  LDL.LU R26, [R1+0x16b0] ;  /* 0x0016b000011a7983 */ /* 0x001f280000300800 */
[----:B------:R0:W-:Y:S04]  /*9140*/  STL [R1+0xe4], R27 ;  /* 0x0000e41b01007387 */ /* 0x0001e80000100800 */
[----:B0-----:R-:W2:Y:S04]  /*9150*/  LDL.LU R27, [R1+0x16ac] ;  /* 0x0016ac00011b7983 */ /* 0x001ea80000300800 */
        /* <DEDUP_REMOVED lines=19> */
[----:B0-----:R-:W3:Y:S04]  /*9290*/  LDL.LU R23, [R1+0x1684] ;  /* 0x0016840001177983 */ /* 0x001ee80000300800 */
        /* <DEDUP_REMOVED lines=19> */
[----:B0-----:R-:W4:Y:S04]  /*93d0*/  LDL.LU R7, [R1+0x165c] ;  /* 0x00165c0001077983 */ /* 0x001f280000300800 */
[----:B------:R0:W-:Y:S04]  /*93e0*/  STL [R1+0x80], R6 ;  /* 0x0000800601007387 */ /* 0x0001e80000100800 */
[----:B0-----:R-:W4:Y:S01]  /*93f0*/  LDL.LU R6, [R1+0x1658] ;  /* 0x0016580001067983 */ /* 0x001f220000300800 */
[----:B------:R-:W-:-:S05]  /*9400*/  SEL R16, R24, R16, !P0 ;  /* 0x0000001018107207 */ /* 0x000fca0004000000 */
[----:B------:R0:W-:Y:S02]  /*9410*/  STL [R1+0x7c], R16 ;  /* 0x00007c1001007387 */ /* 0x0001e40000100800 */
[C---:B0-----:R-:W-:Y:S02]  /*9420*/  SEL R16, R24.reuse, R3, !P0 ;  /* 0x0000000318107207 */ /* 0x041fe40004000000 */
[----:B------:R-:W-:-:S03]  /*9430*/  SEL R3, R24, R28, !P0 ;  /* 0x0000001c18037207 */ /* 0x000fc60004000000 */
[----:B------:R-:W-:Y:S04]  /*9440*/  STL [R1+0x74], R16 ;  /* 0x0000741001007387 */ /* 0x000fe80000100800 */
[----:B------:R3:W-:Y:S01]  /*9450*/  STL [R1+0x70], R3 ;  /* 0x0000700301007387 */ /* 0x0007e20000100800 */
[C---:B--2---:R-:W-:Y:S02]  /*9460*/  SEL R0, R24.reuse, R0, !P0 ;  /* 0x0000000018007207 */ /* 0x044fe40004000000 */
[C---:B---3--:R-:W-:Y:S02]  /*9470*/  SEL R3, R24.reuse, R9, !P0 ;  /* 0x0000000918037207 */ /* 0x048fe40004000000 */
[C---:B----4-:R-:W-:Y:S02]  /*9480*/  SEL R16, R24.reuse, R6, !P0 ;  /* 0x0000000618107207 */ /* 0x050fe40004000000 */
[----:B------:R-:W-:-:S03]  /*9490*/  SEL R6, R24, R7, !P0 ;  /* 0x0000000718067207 */ /* 0x000fc60004000000 */
[----:B------:R-:W-:Y:S01]  /*94a0*/  STL [R1+0x6c], R16 ;  /* 0x00006c1001007387 */ /* 0x000fe20000100800 */
[----:B------:R-:W-:-:S03]  /*94b0*/  SEL R7, R24, R10, !P0 ;  /* 0x0000000a18077207 */ /* 0x000fc60004000000 */
[----:B------:R0:W-:Y:S04]  /*94c0*/  STL [R1+0x68], R6 ;  /* 0x0000680601007387 */ /* 0x0001e80000100800 */
[----:B------:R1:W-:Y:S01]  /*94d0*/  STL [R1+0x64], R3 ;  /* 0x0000640301007387 */ /* 0x0003e20000100800 */
[C---:B0-----:R-:W-:Y:S02]  /*94e0*/  SEL R6, R24.reuse, R12, !P0 ;  /* 0x0000000c18067207 */ /* 0x041fe40004000000 */
[C---:B-1----:R-:W-:Y:S01]  /*94f0*/  SEL R3, R24.reuse, R13, !P0 ;  /* 0x0000000d18037207 */ /* 0x042fe20004000000 */
[----:B------:R0:W-:Y:S04]  /*9500*/  STL [R1+0x5c], R7 ;  /* 0x00005c0701007387 */ /* 0x0001e80000100800 */
[----:B------:R1:W-:Y:S04]  /*9510*/  STL [R1+0x160c], R3 ;  /* 0x00160c0301007387 */ /* 0x0003e80000100800 */
[----:B------:R2:W-:Y:S01]  /*9520*/  STL [R1+0x54], R6 ;  /* 0x0000540601007387 */ /* 0x0005e20000100800 */
[----:B0-----:R-:W-:-:S02]  /*9530*/  SEL R7, R24, R15, !P0 ;  /* 0x0000000f18077207 */ /* 0x001fc40004000000 */
[C---:B-1----:R-:W-:Y:S02]  /*9540*/  SEL R3, R24.reuse, R19, !P0 ;  /* 0x0000001318037207 */ /* 0x042fe40004000000 */
[C---:B--2---:R-:W-:Y:S01]  /*9550*/  SEL R6, R24.reuse, R17, !P0 ;  /* 0x0000001118067207 */ /* 0x044fe20004000000 */
[----:B------:R0:W-:Y:S04]  /*9560*/  STL [R1+0x44], R7 ;  /* 0x0000440701007387 */ /* 0x0001e80000100800 */
[----:B------:R1:W-:Y:S04]  /*9570*/  STL [R1+0x3c], R6 ;  /* 0x00003c0601007387 */ /* 0x0003e80000100800 */
[----:B------:R2:W-:Y:S01]  /*9580*/  STL [R1+0x34], R3 ;  /* 0x0000340301007387 */ /* 0x0005e20000100800 */
[----:B0-----:R-:W-:-:S02]  /*9590*/  SEL R7, R24, R21, !P0 ;  /* 0x0000001518077207 */ /* 0x001fc40004000000 */
[----:B-1----:R-:W-:-:S03]  /*95a0*/  SEL R6, R24, R22, !P0 ;  /* 0x0000001618067207 */ /* 0x002fc60004000000 */
[----:B------:R-:W-:Y:S01]  /*95b0*/  STL [R1+0x30], R7 ;  /* 0x0000300701007387 */ /* 0x000fe20000100800 */
[----:B--2---:R-:W-:-:S03]  /*95c0*/  SEL R3, R24, R23, !P0 ;  /* 0x0000001718037207 */ /* 0x004fc60004000000 */
[----:B------:R-:W-:Y:S04]  /*95d0*/  STL [R1+0x2c], R6 ;  /* 0x00002c0601007387 */ /* 0x000fe80000100800 */
[----:B------:R-:W2:Y:S04]  /*95e0*/  LDL.LU R12, [R1+0x20] ;  /* 0x00002000010c7983 */ /* 0x000ea80000300800 */
[----:B------:R0:W-:Y:S04]  /*95f0*/  STL [R1+0x28], R3 ;  /* 0x0000280301007387 */ /* 0x0001e80000100800 */
[----:B------:R-:W3:Y:S04]  /*9600*/  LDL.LU R13, [R1+0x14] ;  /* 0x00001400010d7983 */ /* 0x000ee80000300800 */
[----:B------:R1:W-:Y:S04]  /*9610*/  STL [R1+0x1c], R0 ;  /* 0x00001c0001007387 */ /* 0x0003e80000100800 */
[----:B------:R-:W4:Y:S04]  /*9620*/  LDL.LU R15, [R1+0x10] ;  /* 0x00001000010f7983 */ /* 0x000f280000300800 */
[----:B------:R-:W4:Y:S04]  /*9630*/  LDL.LU R17, [R1+0xc] ;  /* 0x00000c0001117983 */ /* 0x000f280000300800 */
[----:B------:R-:W4:Y:S04]  /*9640*/  LDL.LU R21, [R1+0x4] ;  /* 0x0000040001157983 */ /* 0x000f280000300800 */
[----:B0-----:R-:W4:Y:S04]  /*9650*/  LDL.LU R3, [R1] ;  /* 0x0000000001037983 */ /* 0x001f280000300800 */
[----:B------:R-:W0:Y:S04]  /*9660*/  S2R R9, SR_TID.X ;  /* 0x0000000000097919 */ /* 0x000e280000002100 */
[----:B------:R-:W4:Y:S01]  /*9670*/  LDL.LU R22, [R1+0x24] ;  /* 0x0000240001167983 */ /* 0x000f220000300800 */
[----:B------:R-:W-:-:S02]  /*9680*/  SEL R16, R24, R4, !P0 ;  /* 0x0000000418107207 */ /* 0x000fc40004000000 */
[C---:B------:R-:W-:Y:S01]  /*9690*/  SEL R28, R24.reuse, R5, !P0 ;  /* 0x00000005181c7207 */ /* 0x040fe20004000000 */
[----:B------:R-:W4:Y:S01]  /*96a0*/  LDL.LU R19, [R1+0x38] ;  /* 0x0000380001137983 */ /* 0x000f220000300800 */
[C---:B------:R-:W-:Y:S02]  /*96b0*/  SEL R8, R24.reuse, R8, !P0 ;  /* 0x0000000818087207 */ /* 0x040fe40004000000 */
[C---:B------:R-:W-:Y:S01]  /*96c0*/  SEL R11, R24.reuse, R11, !P0 ;  /* 0x0000000b180b7207 */ /* 0x040fe20004000000 */
[----:B------:R-:W4:Y:S01]  /*96d0*/  LDL.LU R6, [R1+0x40] ;  /* 0x0000400001067983 */ /* 0x000f220000300800 */
[C---:B------:R-:W-:Y:S02]  /*96e0*/  SEL R14, R24.reuse, R14, !P0 ;  /* 0x0000000e180e7207 */ /* 0x040fe40004000000 */
[C---:B------:R-:W-:Y:S01]  /*96f0*/  SEL R18, R24.reuse, R18, !P0 ;  /* 0x0000001218127207 */ /* 0x040fe20004000000 */
[----:B------:R-:W4:Y:S01]  /*9700*/  LDL.LU R7, [R1+0x48] ;  /* 0x0000480001077983 */ /* 0x000f220000300800 */
[----:B------:R-:W-:-:S03]  /*9710*/  SEL R20, R24, R20, !P0 ;  /* 0x0000001418147207 */ /* 0x000fc60004000000 */
[----:B------:R-:W-:Y:S01]  /*9720*/  STL [R1+0x15f4], R16 ;  /* 0x0015f41001007387 */ /* 0x000fe20000100800 */
[----:B0-----:R-:W-:-:S03]  /*9730*/  LOP3.LUT R9, R9, 0x7f, RZ, 0xc0, !PT ;  /* 0x0000007f09097812 */ /* 0x001fc600078ec0ff */
[----:B------:R-:W-:Y:S01]  /*9740*/  STL [R1+0x15f8], R28 ;  /* 0x0015f81c01007387 */ /* 0x000fe20000100800 */
[C---:B------:R-:W-:Y:S02]  /*9750*/  SEL R29, R24.reuse, R29, !P0 ;  /* 0x0000001d181d7207 */ /* 0x040fe40004000000 */
[C---:B------:R-:W-:Y:S01]  /*9760*/  SEL R27, R24.reuse, R27, !P0 ;  /* 0x0000001b181b7207 */ /* 0x040fe20004000000 */
[----:B------:R-:W-:Y:S01]  /*9770*/  STL [R1+0x15fc], R8 ;  /* 0x0015fc0801007387 */ /* 0x000fe20000100800 */
[----:B------:R-:W-:Y:S01]  /*9780*/  IMAD R9, R9, c[0x0][0x18c], RZ ;  /* 0x0000630009097a24 */ /* 0x000fe200078e02ff */
[----:B------:R-:W-:Y:S02]  /*9790*/  SEL R24, R24, R26, !P0 ;  /* 0x0000001a18187207 */ /* 0x000fe40004000000 */
[----:B------:R-:W-:Y:S04]  /*97a0*/  STL [R1+0x1600], R11 ;  /* 0x0016000b01007387 */ /* 0x000fe80000100800 */
[----:B------:R-:W-:Y:S01]  /*97b0*/  STL [R1+0x1604], R14 ;  /* 0x0016040e01007387 */ /* 0x000fe20000100800 */
[----:B-1----:R-:W-:-:S03]  /*97c0*/  LEA.HI.X.SX32 R0, R9, c[0x0][0x16c], 0x1, P4 ;  /* 0x00005b0009007a11 */ /* 0x002fc600020f0eff */
[----:B------:R-:W-:Y:S04]  /*97d0*/  STL [R1+0x1608], R18 ;  /* 0x0016081201007387 */ /* 0x000fe80000100800 */
[----:B------:R-:W-:Y:S04]  /*97e0*/  STL [R1+0x1610], R20 ;  /* 0x0016101401007387 */ /* 0x000fe80000100800 */
[----:B------:R-:W-:Y:S04]  /*97f0*/  STL [R1+0x1614], R29 ;  /* 0x0016141d01007387 */ /* 0x000fe80000100800 */
[----:B------:R-:W-:Y:S04]  /*9800*/  STL [R1+0x1618], R27 ;  /* 0x0016181b01007387 */ /* 0x000fe80000100800 */
[----:B------:R-:W-:Y:S04]  /*9810*/  STL [R1+0x161c], R24 ;  /* 0x00161c1801007387 */ /* 0x000fe80000100800 */
[----:B------:R-:W4:Y:S04]  /*9820*/  LDL.LU R9, [R1+0x50] ;  /* 0x0000500001097983 */ /* 0x000f280000300800 */
[----:B------:R-:W4:Y:S04]  /*9830*/  LDL.LU R10, [R1+0x58] ;  /* 0x00005800010a7983 */ /* 0x000f280000300800 */
[----:B------:R3:W-:Y:S01]  /*9840*/  STL [R1+0x15ec], R0 ;  /* 0x0015ec0001007387 */ /* 0x0007e20000100800 */
[----:B--2---:R-:W-:-:S03]  /*9850*/  IMAD R4, R12, c[0x0][0x190], RZ ;  /* 0x000064000c047a24 */ /* 0x004fc600078e02ff */
[----:B------:R-:W2:Y:S01]  /*9860*/  LDL.LU R12, [R1+0x60] ;  /* 0x00006000010c7983 */ /* 0x000ea20000300800 */
[----:B---3--:R-:W-:-:S03]  /*9870*/  IMAD R0, R13, c[0x0][0x190], RZ ;  /* 0x000064000d007a24 */ /* 0x008fc600078e02ff */
[----:B------:R4:W-:Y:S04]  /*9880*/  STL [R1+0x20], R4 ;  /* 0x0000200401007387 */ /* 0x0009e80000100800 */
[----:B------:R-:W3:Y:S04]  /*9890*/  LDL.LU R13, [R1+0x78] ;  /* 0x00007800010d7983 */ /* 0x000ee80000300800 */
[----:B------:R0:W-:Y:S01]  /*98a0*/  STL [R1+0x14], R0 ;  /* 0x0000140001007387 */ /* 0x0001e20000100800 */
[----:B----4-:R-:W-:-:S03]  /*98b0*/  IMAD R4, R15, c[0x0][0x190], RZ ;  /* 0x000064000f047a24 */ /* 0x010fc600078e02ff */
[----:B------:R-:W4:Y:S04]  /*98c0*/  LDL.LU R15, [R1+0x98] ;  /* 0x00009800010f7983 */ /* 0x000f280000300800 */
[----:B------:R-:W-:Y:S01]  /*98d0*/  STL [R1+0x10], R4 ;  /* 0x0000100401007387 */ /* 0x000fe20000100800 */
[----:B0-----:R-:W-:-:S03]  /*98e0*/  IMAD R0, R17, c[0x0][0x190], RZ ;  /* 0x0000640011007a24 */ /* 0x001fc600078e02ff */
[----:B------:R-:W4:Y:S04]  /*98f0*/  LDL.LU R17, [R1+0xa8] ;  /* 0x0000a80001117983 */ /* 0x000f280000300800 */
[----:B------:R0:W-:Y:S02]  /*9900*/  STL [R1+0xc], R0 ;  /* 0x00000c0001007387 */ /* 0x0001e40000100800 */
[----:B0-----:R-:W-:Y:S02]  /*9910*/  IMAD R0, R3, c[0x0][0x190], RZ ;  /* 0x0000640003007a24 */ /* 0x001fe400078e02ff */
[----:B------:R-:W4:Y:S01]  /*9920*/  LDL.LU R3, [R1+0xc8] ;  /* 0x0000c80001037983 */ /* 0x000f220000300800 */
[----:B------:R-:W-:Y:S02]  /*9930*/  IMAD R4, R21, c[0x0][0x190], RZ ;  /* 0x0000640015047a24 */ /* 0x000fe400078e02ff */
[----:B------:R-:W-:-:S02]  /*9940*/  IMAD R26, R25, c[0x0][0x190], RZ ;  /* 0x00006400191a7a24 */ /* 0x000fc400078e02ff */
[----:B------:R-:W-:Y:S01]  /*9950*/  IMAD R2, R2, c[0x0][0x190], RZ ;  /* 0x0000640002027a24 */ /* 0x000fe200078e02ff */
[----:B------:R0:W-:Y:S04]  /*9960*/  STL [R1+0x4], R4 ;  /* 0x0000040401007387 */ /* 0x0001e80000100800 */
[----:B------:R-:W4:Y:S04]  /*9970*/  LDL.LU R21, [R1+0xe0] ;  /* 0x0000e00001157983 */ /* 0x000f280000300800 */
[----:B------:R1:W-:Y:S01]  /*9980*/  STL [R1], R0 ;  /* 0x0000000001007387 */ /* 0x0003e20000100800 */
[----:B0-----:R-:W-:-:S03]  /*9990*/  IMAD R4, R22, c[0x0][0x190], RZ ;  /* 0x0000640016047a24 */ /* 0x001fc600078e02ff */
[----:B------:R-:W-:Y:S04]  /*99a0*/  STL [R1+0x1620], R26 ;  /* 0x0016201a01007387 */ /* 0x000fe80000100800 */
[----:B------:R-:W-:Y:S04]  /*99b0*/  STL [R1+0x1624], R2 ;  /* 0x0016240201007387 */ /* 0x000fe80000100800 */
[----:B------:R-:W4:Y:S04]  /*99c0*/  LDL.LU R22, [R1+0xe8] ;  /* 0x0000e80001167983 */ /* 0x000f280000300800 */
[----:B------:R-:W4:Y:S04]  /*99d0*/  LDL.LU R23, [R1+0xf0] ;  /* 0x0000f00001177983 */ /* 0x000f280000300800 */
[----:B------:R-:W4:Y:S04]  /*99e0*/  LDL.LU R14, [R1+0x124] ;  /* 0x00012400010e7983 */ /* 0x000f280000300800 */
[----:B------:R-:W1:Y:S01]  /*99f0*/  LDL.LU R16, [R1+0x1d4] ;  /* 0x0001d40001107983 */ /* 0x000e620000300800 */
[----:B------:R-:W-:-:S02]  /*9a00*/  IMAD R5, R19, c[0x0][0x190], RZ ;  /* 0x0000640013057a24 */ /* 0x000fc400078e02ff */
[----:B------:R-:W-:Y:S02]  /*9a10*/  IMAD R6, R6, c[0x0][0x190], RZ ;  /* 0x0000640006067a24 */ /* 0x000fe400078e02ff */
[----:B------:R-:W-:Y:S01]  /*9a20*/  IMAD R7, R7, c[0x0][0x190], RZ ;  /* 0x0000640007077a24 */ /* 0x000fe200078e02ff */
[----:B------:R-:W-:Y:S01]  /*9a30*/  STL [R1+0x15e8], R4 ;  /* 0x0015e80401007387 */ /* 0x000fe20000100800 */
[----:B------:R-:W-:-:S03]  /*9a40*/  IMAD R9, R9, c[0x0][0x190], RZ ;  /* 0x0000640009097a24 */ /* 0x000fc600078e02ff */
[----:B------:R-:W-:Y:S01]  /*9a50*/  STL [R1+0x1628], R5 ;  /* 0x0016280501007387 */ /* 0x000fe20000100800 */
[----:B------:R-:W-:-:S03]  /*9a60*/  IMAD R10, R10, c[0x0][0x190], RZ ;  /* 0x000064000a0a7a24 */ /* 0x000fc600078e02ff */
[----:B------:R-:W-:Y:S04]  /*9a70*/  STL [R1+0x162c], R6 ;  /* 0x00162c0601007387 */ /* 0x000fe80000100800 */
[----:B------:R-:W-:Y:S04]  /*9a80*/  STL [R1+0x1630], R7 ;  /* 0x0016300701007387 */ /* 0x000fe80000100800 */
[----:B------:R-:W-:Y:S04]  /*9a90*/  STL [R1+0x1634], R9 ;  /* 0x0016340901007387 */ /* 0x000fe80000100800 */
[----:B------:R-:W-:Y:S01]  /*9aa0*/  STL [R1+0x1638], R10 ;  /* 0x0016380a01007387 */ /* 0x000fe20000100800 */
[----:B--2---:R-:W-:-:S05]  /*9ab0*/  IMAD R12, R12, c[0x0][0x190], RZ ;  /* 0x000064000c0c7a24 */ /* 0x004fca00078e02ff */
[----:B------:R-:W-:Y:S01]  /*9ac0*/  STL [R1+0x163c], R12 ;  /* 0x00163c0c01007387 */ /* 0x000fe20000100800 */
[----:B---3--:R-:W-:Y:S02]  /*9ad0*/  IMAD R13, R13, c[0x0][0x190], RZ ;  /* 0x000064000d0d7a24 */ /* 0x008fe400078e02ff */
[----:B----4-:R-:W-:-:S03]  /*9ae0*/  IMAD R15, R15, c[0x0][0x190], RZ ;  /* 0x000064000f0f7a24 */ /* 0x010fc600078e02ff */
[----:B------:R-:W-:Y:S04]  /*9af0*/  STL [R1+0x1640], R13 ;  /* 0x0016400d01007387 */ /* 0x000fe80000100800 */
[----:B------:R-:W-:Y:S04]  /*9b00*/  STL [R1+0x1644], R15 ;  /* 0x0016440f01007387 */ /* 0x000fe80000100800 */
[----:B------:R-:W2:Y:S01]  /*9b10*/  LDL.LU R11, [R1+0x1d0] ;  /* 0x0001d000010b7983 */ /* 0x000ea20000300800 */
[----:B------:R-:W-:-:S05]  /*9b20*/  IMAD R17, R17, c[0x0][0x190], RZ ;  /* 0x0000640011117a24 */ /* 0x000fca00078e02ff */
[----:B------:R-:W-:Y:S04]  /*9b30*/  STL [R1+0x1648], R17 ;  /* 0x0016481101007387 */ /* 0x000fe80000100800 */
[----:B------:R-:W3:Y:S04]  /*9b40*/  LDL.LU R8, [R1+0x1cc] ;  /* 0x0001cc0001087983 */ /* 0x000ee80000300800 */
[----:B------:R-:W4:Y:S01]  /*9b50*/  LDL.LU R28, [R1+0x1c8] ;  /* 0x0001c800011c7983 */ /* 0x000f220000300800 */
[----:B------:R-:W-:-:S03]  /*9b60*/  IMAD R19, R3, c[0x0][0x190], RZ ;  /* 0x0000640003137a24 */ /* 0x000fc600078e02ff */
[----:B------:R-:W4:Y:S01]  /*9b70*/  LDL.LU R3, [R1+0x1c4] ;  /* 0x0001c40001037983 */ /* 0x000f220000300800 */
[----:B------:R-:W-:-:S03]  /*9b80*/  IMAD R21, R21, c[0x0][0x190], RZ ;  /* 0x0000640015157a24 */ /* 0x000fc600078e02ff */
[----:B------:R-:W-:Y:S04]  /*9b90*/  STL [R1+0x164c], R19 ;  /* 0x00164c1301007387 */ /* 0x000fe80000100800 */
[----:B------:R-:W-:Y:S01]  /*9ba0*/  STL [R1+0x1650], R21 ;  /* 0x0016501501007387 */ /* 0x000fe20000100800 */
[----:B------:R-:W-:-:S05]  /*9bb0*/  IMAD R22, R22, c[0x0][0x190], RZ ;  /* 0x0000640016167a24 */ /* 0x000fca00078e02ff */
[----:B------:R0:W-:Y:S01]  /*9bc0*/  STL [R1+0x1654], R22 ;  /* 0x0016541601007387 */ /* 0x0001e20000100800 */
[----:B-1----:R-:W-:-:S03]  /*9bd0*/  IMAD R0, R16, c[0x0][0x190], RZ ;  /* 0x0000640010007a24 */ /* 0x002fc600078e02ff */
[----:B0-----:R-:W4:Y:S04]  /*9be0*/  LDL.LU R22, [R1+0x1c0] ;  /* 0x0001c00001167983 */ /* 0x001f280000300800 */
[----:B------:R-:W4:Y:S04]  /*9bf0*/  LDL.LU R21, [R1+0x1bc] ;  /* 0x0001bc0001157983 */ /* 0x000f280000300800 */
[----:B------:R0:W-:Y:S04]  /*9c00*/  STL [R1+0x24], R0 ;  /* 0x0000240001007387 */ /* 0x0001e80000100800 */
[----:B------:R-:W4:Y:S04]  /*9c10*/  LDL.LU R19, [R1+0x1b8] ;  /* 0x0001b80001137983 */ /* 0x000f280000300800 */
        /* <DEDUP_REMOVED lines=12> */
[----:B0-----:R-:W4:Y:S04]  /*9ce0*/  LDL.LU R0, [R1+0x184] ;  /* 0x0001840001007983 */ /* 0x001f280000300800 */
[----:B------:R-:W4:Y:S01]  /*9cf0*/  LDL.LU R18, [R1+0x180] ;  /* 0x0001800001127983 */ /* 0x000f220000300800 */
[----:B------:R-:W-:-:S03]  /*9d00*/  IMAD R25, R14, c[0x0][0x190], RZ ;  /* 0x000064000e197a24 */ /* 0x000fc600078e02ff */
[----:B------:R-:W4:Y:S04]  /*9d10*/  LDL.LU R16, [R1+0x17c] ;  /* 0x00017c0001107983 */ /* 0x000f280000300800 */
[----:B------:R-:W4:Y:S01]  /*9d20*/  LDL.LU R14, [R1+0x178] ;  /* 0x00017800010e7983 */ /* 0x000f220000300800 */
[----:B--2---:R-:W-:-:S03]  /*9d30*/  IMAD R20, R11, c[0x0][0x190], RZ ;  /* 0x000064000b147a24 */ /* 0x004fc600078e02ff */
[----:B------:R-:W2:Y:S04]  /*9d40*/  LDL.LU R11, [R1+0x174] ;  /* 0x00017400010b7983 */ /* 0x000ea80000300800 */
[----:B------:R3:W-:Y:S02]  /*9d50*/  STL [R1+0x38], R20 ;  /* 0x0000381401007387 */ /* 0x0007e40000100800 */
[----:B---3--:R-:W-:Y:S02]  /*9d60*/  IMAD R20, R8, c[0x0][0x190], RZ ;  /* 0x0000640008147a24 */ /* 0x008fe400078e02ff */
[----:B----4-:R-:W-:Y:S02]  /*9d70*/  IMAD R8, R28, c[0x0][0x190], RZ ;  /* 0x000064001c087a24 */ /* 0x010fe400078e02ff */
[----:B------:R-:W-:Y:S01]  /*9d80*/  IMAD R3, R3, c[0x0][0x190], RZ ;  /* 0x0000640003037a24 */ /* 0x000fe200078e02ff */
[----:B------:R0:W-:Y:S04]  /*9d90*/  STL [R1+0x40], R20 ;  /* 0x0000401401007387 */ /* 0x0001e80000100800 */
[----:B------:R-:W3:Y:S04]  /*9da0*/  LDL.LU R24, [R1+0x170] ;  /* 0x0001700001187983 */ /* 0x000ee80000300800 */
[----:B------:R1:W-:Y:S04]  /*9db0*/  STL [R1+0x48], R8 ;  /* 0x0000480801007387 */ /* 0x0003e80000100800 */
[----:B------:R-:W4:Y:S04]  /*9dc0*/  LDL.LU R27, [R1+0x16c] ;  /* 0x00016c00011b7983 */ /* 0x000f280000300800 */
[----:B------:R1:W-:Y:S04]  /*9dd0*/  STL [R1+0x50], R3 ;  /* 0x0000500301007387 */ /* 0x0003e80000100800 */
[----:B------:R-:W4:Y:S04]  /*9de0*/  LDL.LU R29, [R1+0x168] ;  /* 0x00016800011d7983 */ /* 0x000f280000300800 */
[----:B0-----:R-:W4:Y:S04]  /*9df0*/  LDL.LU R20, [R1+0x164] ;  /* 0x0001640001147983 */ /* 0x001f280000300800 */
[----:B-1----:R-:W4:Y:S04]  /*9e00*/  LDL.LU R8, [R1+0x160] ;  /* 0x0001600001087983 */ /* 0x002f280000300800 */
[----:B------:R-:W4:Y:S04]  /*9e10*/  LDL.LU R28, [R1+0x15c] ;  /* 0x00015c00011c7983 */ /* 0x000f280000300800 */
[----:B------:R-:W4:Y:S01]  /*9e20*/  LDL.LU R3, [R1+0x158] ;  /* 0x0001580001037983 */ /* 0x000f220000300800 */
[----:B------:R-:W-:-:S02]  /*9e30*/  IMAD R22, R22, c[0x0][0x190], RZ ;  /* 0x0000640016167a24 */ /* 0x000fc400078e02ff */
[----:B------:R-:W-:-:S03]  /*9e40*/  IMAD R21, R21, c[0x0][0x190], RZ ;  /* 0x0000640015157a24 */ /* 0x000fc600078e02ff */
[----:B------:R-:W-:Y:S01]  /*9e50*/  STL [R1+0x58], R22 ;  /* 0x0000581601007387 */ /* 0x000fe20000100800 */
        /* <DEDUP_REMOVED lines=21> */
[----:B------:R0:W-:Y:S01]  /*9fb0*/  STL [R1+0x194], R5 ;  /* 0x0001940501007387 */ /* 0x0001e20000100800 */
[----:B------:R-:W-:-:S03]  /*9fc0*/  IMAD R2, R2, c[0x0][0x190], RZ ;  /* 0x0000640002027a24 */ /* 0x000fc600078e02ff */
[----:B------:R1:W-:Y:S04]  /*9fd0*/  STL [R1+0x190], R4 ;  /* 0x0001900401007387 */ /* 0x0003e80000100800 */
[----:B------:R1:W-:Y:S01]  /*9fe0*/  STL [R1+0x18c], R2 ;  /* 0x00018c0201007387 */ /* 0x0003e20000100800 */
[----:B0-----:R-:W-:Y:S02]  /*9ff0*/  IMAD R5, R26, c[0x0][0x190], RZ ;  /* 0x000064001a057a24 */ /* 0x001fe400078e02ff */
[----:B-1----:R-:W-:-:S03]  /*a000*/  IMAD R4, R0, c[0x0][0x190], RZ ;  /* 0x0000640000047a24 */ /* 0x002fc600078e02ff */
[----:B------:R-:W-:Y:S01]  /*a010*/  STL [R1+0x188], R5 ;  /* 0x0001880501007387 */ /* 0x000fe20000100800 */
[----:B------:R-:W-:-:S03]  /*a020*/  IMAD R2, R18, c[0x0][0x190], RZ ;  /* 0x0000640012027a24 */ /* 0x000fc600078e02ff */
[----:B------:R-:W-:Y:S01]  /*a030*/  STL [R1+0x184], R4 ;  /* 0x0001840401007387 */ /* 0x000fe20000100800 */
[----:B------:R-:W-:-:S03]  /*a040*/  IMAD R0, R16, c[0x0][0x190], RZ ;  /* 0x0000640010007a24 */ /* 0x000fc600078e02ff */
[----:B------:R-:W4:Y:S04]  /*a050*/  LDL.LU R16, [R1+0x154] ;  /* 0x0001540001107983 */ /* 0x000f280000300800 */
[----:B------:R0:W-:Y:S04]  /*a060*/  STL [R1+0x180], R2 ;  /* 0x0001800201007387 */ /* 0x0001e80000100800 */
[----:B------:R2:W-:Y:S04]  /*a070*/  STL [R1+0x17c], R0 ;  /* 0x00017c0001007387 */ /* 0x0005e80000100800 */
[----:B------:R-:W4:Y:S01]  /*a080*/  LDL.LU R18, [R1+0x150] ;  /* 0x0001500001127983 */ /* 0x000f220000300800 */
[----:B0-----:R-:W-:-:S05]  /*a090*/  IMAD R2, R14, c[0x0][0x190], RZ ;  /* 0x000064000e027a24 */ /* 0x001fca00078e02ff */
[----:B------:R-:W-:Y:S04]  /*a0a0*/  STL [R1+0x178], R2 ;  /* 0x0001780201007387 */ /* 0x000fe80000100800 */
[----:B------:R-:W4:Y:S01]  /*a0b0*/  LDL.LU R14, [R1+0x14c] ;  /* 0x00014c00010e7983 */ /* 0x000f220000300800 */
[----:B--2---:R-:W-:-:S05]  /*a0c0*/  IMAD R0, R11, c[0x0][0x190], RZ ;  /* 0x000064000b007a24 */ /* 0x004fca00078e02ff */
[----:B------:R3:W-:Y:S04]  /*a0d0*/  STL [R1+0x174], R0 ;  /* 0x0001740001007387 */ /* 0x0007e80000100800 */
[----:B------:R-:W2:Y:S01]  /*a0e0*/  LDL.LU R11, [R1+0x148] ;  /* 0x00014800010b7983 */ /* 0x000ea20000300800 */
[----:B---3--:R-:W-:-:S05]  /*a0f0*/  IMAD R0, R24, c[0x0][0x190], RZ ;  /* 0x0000640018007a24 */ /* 0x008fca00078e02ff */
[----:B------:R0:W-:Y:S01]  /*a100*/  STL [R1+0x170], R0 ;  /* 0x0001700001007387 */ /* 0x0001e20000100800 */
[----:B----4-:R-:W-:-:S05]  /*a110*/  IMAD R4, R27, c[0x0][0x190], RZ ;  /* 0x000064001b047a24 */ /* 0x010fca00078e02ff */
[----:B------:R1:W-:Y:S01]  /*a120*/  STL [R1+0x16c], R4 ;  /* 0x00016c0401007387 */ /* 0x0003e20000100800 */
[----:B------:R-:W-:Y:S02]  /*a130*/  IMAD R2, R29, c[0x0][0x190], RZ ;  /* 0x000064001d027a24 */ /* 0x000fe400078e02ff */
[----:B0-----:R-:W-:-:S03]  /*a140*/  IMAD R0, R20, c[0x0][0x190], RZ ;  /* 0x0000640014007a24 */ /* 0x001fc600078e02ff */
[----:B------:R0:W-:Y:S01]  /*a150*/  STL [R1+0x168], R2 ;  /* 0x0001680201007387 */ /* 0x0001e20000100800 */
[----:B-1----:R-:W-:-:S03]  /*a160*/  IMAD R4, R8, c[0x0][0x190], RZ ;  /* 0x0000640008047a24 */ /* 0x002fc600078e02ff */
[----:B------:R1:W-:Y:S01]  /*a170*/  STL [R1+0x164], R0 ;  /* 0x0001640001007387 */ /* 0x0003e20000100800 */
[----:B0-----:R-:W-:-:S03]  /*a180*/  IMAD R2, R28, c[0x0][0x190], RZ ;  /* 0x000064001c027a24 */ /* 0x001fc600078e02ff */
[----:B------:R0:W-:Y:S01]  /*a190*/  STL [R1+0x160], R4 ;  /* 0x0001600401007387 */ /* 0x0001e20000100800 */
[----:B-1----:R-:W-:-:S03]  /*a1a0*/  IMAD R0, R3, c[0x0][0x190], RZ ;  /* 0x0000640003007a24 */ /* 0x002fc600078e02ff */
[----:B------:R-:W3:Y:S04]  /*a1b0*/  LDL.LU R22, [R1+0x144] ;  /* 0x0001440001167983 */ /* 0x000ee80000300800 */
[----:B------:R1:W-:Y:S04]  /*a1c0*/  STL [R1+0x15c], R2 ;  /* 0x00015c0201007387 */ /* 0x0003e80000100800 */
[----:B------:R-:W3:Y:S04]  /*a1d0*/  LDL.LU R21, [R1+0x140] ;  /* 0x0001400001157983 */ /* 0x000ee80000300800 */
[----:B------:R0:W-:Y:S04]  /*a1e0*/  STL [R1+0x158], R0 ;  /* 0x0001580001007387 */ /* 0x0001e80000100800 */
        /* <DEDUP_REMOVED lines=10> */
[----:B0-----:R-:W3:Y:S04]  /*a290*/  LDL.LU R4, [R1+0x110] ;  /* 0x0001100001047983 */ /* 0x001ee80000300800 */
[----:B-1----:R-:W3:Y:S04]  /*a2a0*/  LDL.LU R2, [R1+0x10c] ;  /* 0x00010c0001027983 */ /* 0x002ee80000300800 */
[----:B------:R-:W3:Y:S04]  /*a2b0*/  LDL.LU R26, [R1+0x108] ;  /* 0x00010800011a7983 */ /* 0x000ee80000300800 */
[----:B------:R-:W3:Y:S04]  /*a2c0*/  LDL.LU R0, [R1+0x104] ;  /* 0x0001040001007983 */ /* 0x000ee80000300800 */
[----:B------:R-:W3:Y:S04]  /*a2d0*/  LDL.LU R8, [R1+0x100] ;  /* 0x0001000001087983 */ /* 0x000ee80000300800 */
[----:B------:R-:W3:Y:S01]  /*a2e0*/  LDL.LU R3, [R1+0xfc] ;  /* 0x0000fc0001037983 */ /* 0x000ee20000300800 */
[----:B------:R-:W-:-:S03]  /*a2f0*/  IMAD R20, R16, c[0x0][0x190], RZ ;  /* 0x0000640010147a24 */ /* 0x000fc600078e02ff */
[----:B------:R-:W3:Y:S01]  /*a300*/  LDL.LU R28, [R1+0xf8] ;  /* 0x0000f800011c7983 */ /* 0x000ee20000300800 */
[----:B------:R-:W-:-:S03]  /*a310*/  IMAD R18, R18, c[0x0][0x190], RZ ;  /* 0x0000640012127a24 */ /* 0x000fc600078e02ff */
[----:B------:R-:W3:Y:S04]  /*a320*/  LDL.LU R16, [R1+0xf4] ;  /* 0x0000f40001107983 */ /* 0x000ee80000300800 */
[----:B------:R0:W-:Y:S01]  /*a330*/  STL [R1+0x154], R20 ;  /* 0x0001541401007387 */ /* 0x0001e20000100800 */
[----:B------:R-:W-:-:S03]  /*a340*/  IMAD R14, R14, c[0x0][0x190], RZ ;  /* 0x000064000e0e7a24 */ /* 0x000fc600078e02ff */
[----:B------:R1:W-:Y:S04]  /*a350*/  STL [R1+0x150], R18 ;  /* 0x0001501201007387 */ /* 0x0003e80000100800 */
[----:B------:R-:W3:Y:S04]  /*a360*/  LDL.LU R24, [R1+0xec] ;  /* 0x0000ec0001187983 */ /* 0x000ee80000300800 */
[----:B------:R0:W-:Y:S04]  /*a370*/  STL [R1+0x14c], R14 ;  /* 0x00014c0e01007387 */ /* 0x0001e80000100800 */
[----:B------:R-:W3:Y:S01]  /*a380*/  LDL.LU R27, [R1+0xe4] ;  /* 0x0000e400011b7983 */ /* 0x000ee20000300800 */
[----:B--2---:R-:W-:-:S05]  /*a390*/  IMAD R11, R11, c[0x0][0x190], RZ ;  /* 0x000064000b0b7a24 */ /* 0x004fca00078e02ff */
[----:B------:R2:W-:Y:S04]  /*a3a0*/  STL [R1+0x148], R11 ;  /* 0x0001480b01007387 */ /* 0x0005e80000100800 */
[----:B------:R-:W4:Y:S04]  /*a3b0*/  LDL.LU R29, [R1+0xdc] ;  /* 0x0000dc00011d7983 */ /* 0x000f280000300800 */
[----:B0-----:R-:W4:Y:S04]  /*a3c0*/  LDL.LU R20, [R1+0xd8] ;  /* 0x0000d80001147983 */ /* 0x001f280000300800 */
[----:B-1----:R-:W4:Y:S04]  /*a3d0*/  LDL.LU R18, [R1+0xd4] ;  /* 0x0000d40001127983 */ /* 0x002f280000300800 */
[----:B------:R-:W4:Y:S04]  /*a3e0*/  LDL.LU R14, [R1+0xd0] ;  /* 0x0000d000010e7983 */ /* 0x000f280000300800 */
[----:B--2---:R-:W2:Y:S01]  /*a3f0*/  LDL.LU R11, [R1+0xcc] ;  /* 0x0000cc00010b7983 */ /* 0x004ea20000300800 */
[----:B---3--:R-:W-:-:S02]  /*a400*/  IMAD R22, R22, c[0x0][0x190], RZ ;  /* 0x0000640016167a24 */ /* 0x008fc400078e02ff */
        /* <DEDUP_REMOVED lines=25> */
[----:B------:R1:W-:Y:S01]  /*a5a0*/  STL [R1+0x110], R4 ;  /* 0x0001100401007387 */ /* 0x0003e20000100800 */
[----:B0-----:R-:W-:-:S03]  /*a5b0*/  IMAD R5, R26, c[0x0][0x190], RZ ;  /* 0x000064001a057a24 */ /* 0x001fc600078e02ff */
[----:B------:R0:W-:Y:S01]  /*a5c0*/  STL [R1+0x10c], R2 ;  /* 0x00010c0201007387 */ /* 0x0001e20000100800 */
[----:B-1----:R-:W-:-:S03]  /*a5d0*/  IMAD R4, R0, c[0x0][0x190], RZ ;  /* 0x0000640000047a24 */ /* 0x002fc600078e02ff */
[----:B------:R-:W-:Y:S01]  /*a5e0*/  STL [R1+0x108], R5 ;  /* 0x0001080501007387 */ /* 0x000fe20000100800 */
[----:B------:R-:W-:-:S03]  /*a5f0*/  IMAD R0, R3, c[0x0][0x190], RZ ;  /* 0x0000640003007a24 */ /* 0x000fc600078e02ff */
[----:B------:R-:W-:Y:S04]  /*a600*/  STL [R1+0x104], R4 ;  /* 0x0001040401007387 */ /* 0x000fe80000100800 */
[----:B------:R-:W3:Y:S01]  /*a610*/  LDL.LU R3, [R1+0xc4] ;  /* 0x0000c40001037983 */ /* 0x000ee20000300800 */
[----:B0-----:R-:W-:-:S05]  /*a620*/  IMAD R2, R8, c[0x0][0x190], RZ ;  /* 0x0000640008027a24 */ /* 0x001fca00078e02ff */
[----:B------:R0:W-:Y:S04]  /*a630*/  STL [R1+0x100], R2 ;  /* 0x0001000201007387 */ /* 0x0001e80000100800 */
[----:B------:R1:W-:Y:S04]  /*a640*/  STL [R1+0xfc], R0 ;  /* 0x0000fc0001007387 */ /* 0x0003e80000100800 */
[----:B------:R-:W3:Y:S01]  /*a650*/  LDL.LU R8, [R1+0xc0] ;  /* 0x0000c00001087983 */ /* 0x000ee20000300800 */
[----:B0-----:R-:W-:Y:S02]  /*a660*/  IMAD R2, R28, c[0x0][0x190], RZ ;  /* 0x000064001c027a24 */ /* 0x001fe400078e02ff */
[----:B-1----:R-:W-:-:S03]  /*a670*/  IMAD R0, R16, c[0x0][0x190], RZ ;  /* 0x0000640010007a24 */ /* 0x002fc600078e02ff */
[----:B------:R-:W-:Y:S04]  /*a680*/  STL [R1+0xf8], R2 ;  /* 0x0000f80201007387 */ /* 0x000fe80000100800 */
[----:B------:R-:W3:Y:S01]  /*a690*/  LDL.LU R28, [R1+0xbc] ;  /* 0x0000bc00011c7983 */ /* 0x000ee20000300800 */
[----:B------:R-:W-:-:S03]  /*a6a0*/  IMAD R4, R27, c[0x0][0x190], RZ ;  /* 0x000064001b047a24 */ /* 0x000fc600078e02ff */
[----:B------:R0:W-:Y:S04]  /*a6b0*/  STL [R1+0xf4], R0 ;  /* 0x0000f40001007387 */ /* 0x0001e80000100800 */
[----:B------:R-:W3:Y:S01]  /*a6c0*/  LDL.LU R16, [R1+0xb8] ;  /* 0x0000b80001107983 */ /* 0x000ee20000300800 */
[----:B0-----:R-:W-:-:S05]  /*a6d0*/  IMAD R0, R24, c[0x0][0x190], RZ ;  /* 0x0000640018007a24 */ /* 0x001fca00078e02ff */
[----:B------:R0:W-:Y:S04]  /*a6e0*/  STL [R1+0xec], R0 ;  /* 0x0000ec0001007387 */ /* 0x0001e80000100800 */
[----:B------:R1:W-:Y:S01]  /*a6f0*/  STL [R1+0xe4], R4 ;  /* 0x0000e40401007387 */ /* 0x0003e20000100800 */
[----:B----4-:R-:W-:Y:S02]  /*a700*/  IMAD R2, R29, c[0x0][0x190], RZ ;  /* 0x000064001d027a24 */ /* 0x010fe400078e02ff */
[----:B0-----:R-:W-:-:S03]  /*a710*/  IMAD R0, R20, c[0x0][0x190], RZ ;  /* 0x0000640014007a24 */ /* 0x001fc600078e02ff */
[----:B------:R0:W-:Y:S01]  /*a720*/  STL [R1+0xdc], R2 ;  /* 0x0000dc0201007387 */ /* 0x0001e20000100800 */
[----:B-1----:R-:W-:-:S03]  /*a730*/  IMAD R4, R18, c[0x0][0x190], RZ ;  /* 0x0000640012047a24 */ /* 0x002fc600078e02ff */
[----:B------:R2:W-:Y:S01]  /*a740*/  STL [R1+0xd8], R0 ;  /* 0x0000d80001007387 */ /* 0x0005e20000100800 */
[----:B0-----:R-:W-:-:S03]  /*a750*/  IMAD R2, R14, c[0x0][0x190], RZ ;  /* 0x000064000e027a24 */ /* 0x001fc600078e02ff */
[----:B------:R-:W-:Y:S01]  /*a760*/  STL [R1+0xd4], R4 ;  /* 0x0000d40401007387 */ /* 0x000fe20000100800 */
[----:B--2---:R-:W-:-:S03]  /*a770*/  IMAD R0, R11, c[0x0][0x190], RZ ;  /* 0x000064000b007a24 */ /* 0x004fc600078e02ff */
[----:B------:R-:W2:Y:S04]  /*a780*/  LDL.LU R22, [R1+0xb4] ;  /* 0x0000b40001167983 */ /* 0x000ea80000300800 */
[----:B------:R0:W-:Y:S04]  /*a790*/  STL [R1+0xd0], R2 ;  /* 0x0000d00201007387 */ /* 0x0001e80000100800 */
        /* <DEDUP_REMOVED lines=13> */
[----:B------:R-:W4:Y:S04]  /*a870*/  LDL.LU R26, [R1+0x74] ;  /* 0x00007400011a7983 */ /* 0x000f280000300800 */
[----:B------:R-:W4:Y:S04]  /*a880*/  LDL.LU R24, [R1+0x70] ;  /* 0x0000700001187983 */ /* 0x000f280000300800 */
[----:B------:R-:W4:Y:S04]  /*a890*/  LDL.LU R27, [R1+0x6c] ;  /* 0x00006c00011b7983 */ /* 0x000f280000300800 */
[----:B------:R-:W4:Y:S04]  /*a8a0*/  LDL.LU R29, [R1+0x68] ;  /* 0x00006800011d7983 */ /* 0x000f280000300800 */
[----:B------:R-:W4:Y:S04]  /*a8b0*/  LDL.LU R4, [R1+0x64] ;  /* 0x0000640001047983 */ /* 0x000f280000300800 */
[----:B------:R-:W4:Y:S01]  /*a8c0*/  LDL.LU R20, [R1+0x5c] ;  /* 0x00005c0001147983 */ /* 0x000f220000300800 */
[----:B---3--:R-:W-:-:S03]  /*a8d0*/  IMAD R0, R3, c[0x0][0x190], RZ ;  /* 0x0000640003007a24 */ /* 0x008fc600078e02ff */
[----:B------:R-:W3:Y:S04]  /*a8e0*/  LDL.LU R3, [R1+0x54] ;  /* 0x0000540001037983 */ /* 0x000ee80000300800 */
[----:B------:R0:W-:Y:S01]  /*a8f0*/  STL [R1+0xc4], R0 ;  /* 0x0000c40001007387 */ /* 0x0001e20000100800 */
[----:B------:R-:W-:-:S05]  /*a900*/  IMAD R11, R8, c[0x0][0x190], RZ ;  /* 0x00006400080b7a24 */ /* 0x000fca00078e02ff */
[----:B------:R1:W-:Y:S04]  /*a910*/  STL [R1+0xc0], R11 ;  /* 0x0000c00b01007387 */ /* 0x0003e80000100800 */
[----:B------:R-:W3:Y:S01]  /*a920*/  LDL.LU R18, [R1+0x44] ;  /* 0x0000440001127983 */ /* 0x000ee20000300800 */
[----:B------:R-:W-:-:S05]  /*a930*/  IMAD R8, R28, c[0x0][0x190], RZ ;  /* 0x000064001c087a24 */ /* 0x000fca00078e02ff */
[----:B------:R1:W-:Y:S01]  /*a940*/  STL [R1+0xbc], R8 ;  /* 0x0000bc0801007387 */ /* 0x0003e20000100800 */
[----:B0-----:R-:W-:-:S03]  /*a950*/  IMAD R0, R16, c[0x0][0x190], RZ ;  /* 0x0000640010007a24 */ /* 0x001fc600078e02ff */
[----:B------:R-:W3:Y:S04]  /*a960*/  LDL.LU R14, [R1+0x3c] ;  /* 0x00003c00010e7983 */ /* 0x000ee80000300800 */
[----:B------:R0:W-:Y:S04]  /*a970*/  STL [R1+0xb8], R0 ;  /* 0x0000b80001007387 */ /* 0x0001e80000100800 */
[----:B-1----:R-:W3:Y:S04]  /*a980*/  LDL.LU R11, [R1+0x34] ;  /* 0x00003400010b7983 */ /* 0x002ee80000300800 */
[----:B------:R-:W3:Y:S04]  /*a990*/  LDL.LU R8, [R1+0x30] ;  /* 0x0000300001087983 */ /* 0x000ee80000300800 */
[----:B------:R-:W3:Y:S04]  /*a9a0*/  LDL.LU R28, [R1+0x2c] ;  /* 0x00002c00011c7983 */ /* 0x000ee80000300800 */
[----:B------:R-:W3:Y:S04]  /*a9b0*/  LDL.LU R16, [R1+0x28] ;  /* 0x0000280001107983 */ /* 0x000ee80000300800 */
[----:B0-----:R-:W3:Y:S01]  /*a9c0*/  LDL.LU R0, [R1+0x1c] ;  /* 0x00001c0001007983 */ /* 0x001ee20000300800 */
[----:B--2---:R-:W-:-:S05]  /*a9d0*/  IMAD R22, R22, c[0x0][0x190], RZ ;  /* 0x0000640016167a24 */ /* 0x004fca00078e02ff */
[----:B------:R0:W-:Y:S01]  /*a9e0*/  STL [R1+0xb4], R22 ;  /* 0x0000b41601007387 */ /* 0x0001e20000100800 */
[----:B----4-:R-:W-:-:S03]  /*a9f0*/  IMAD R21, R21, c[0x0][0x190], RZ ;  /* 0x0000640015157a24 */ /* 0x010fc600078e02ff */
[----:B0-----:R-:W2:Y:S01]  /*aa00*/  LDL.LU R22, [R1+0x1654] ;  /* 0x0016540001167983 */ /* 0x001ea20000300800 */
[----:B------:R-:W-:-:S03]  /*aa10*/  IMAD R19, R19, c[0x0][0x190], RZ ;  /* 0x0000640013137a24 */ /* 0x000fc600078e02ff */
[----:B------:R0:W-:Y:S01]  /*aa20*/  STL [R1+0xb0], R21 ;  /* 0x0000b01501007387 */ /* 0x0001e20000100800 */
[----:B------:R-:W-:Y:S02]  /*aa30*/  IMAD R17, R17, c[0x0][0x190], RZ ;  /* 0x0000640011117a24 */ /* 0x000fe400078e02ff */
[----:B------:R-:W-:Y:S01]  /*aa40*/  IMAD R15, R15, c[0x0][0x190], RZ ;  /* 0x000064000f0f7a24 */ /* 0x000fe200078e02ff */
[----:B0-----:R-:W4:Y:S01]  /*aa50*/  LDL.LU R21, [R1+0x1650] ;  /* 0x0016500001157983 */ /* 0x001f220000300800 */
[----:B------:R-:W-:-:S03]  /*aa60*/  IMAD R13, R13, c[0x0][0x190], RZ ;  /* 0x000064000d0d7a24 */ /* 0x000fc600078e02ff */
[----:B------:R0:W-:Y:S01]  /*aa70*/  STL [R1+0xac], R19 ;  /* 0x0000ac1301007387 */ /* 0x0001e20000100800 */
[----:B------:R-:W-:Y:S02]  /*aa80*/  IMAD R12, R12, c[0x0][0x190], RZ ;  /* 0x000064000c0c7a24 */ /* 0x000fe400078e02ff */
[----:B------:R-:W-:Y:S01]  /*aa90*/  IMAD R10, R10, c[0x0][0x190], RZ ;  /* 0x000064000a0a7a24 */ /* 0x000fe200078e02ff */
[----:B0-----:R-:W2:Y:S04]  /*aaa0*/  LDL.LU R19, [R1+0x164c] ;  /* 0x00164c0001137983 */ /* 0x001ea80000300800 */
[----:B------:R0:W-:Y:S01]  /*aab0*/  STL [R1+0xa4], R17 ;  /* 0x0000a41101007387 */ /* 0x0001e20000100800 */
[----:B------:R-:W-:Y:S02]  /*aac0*/  IMAD R9, R9, c[0x0][0x190], RZ ;  /* 0x0000640009097a24 */ /* 0x000fe400078e02ff */
[----:B------:R-:W-:Y:S01]  /*aad0*/  IMAD R7, R7, c[0x0][0x190], RZ ;  /* 0x0000640007077a24 */ /* 0x000fe200078e02ff */
[----:B0-----:R-:W2:Y:S04]  /*aae0*/  LDL.LU R17, [R1+0x1648] ;  /* 0x0016480001117983 */ /* 0x001ea80000300800 */
[----:B------:R0:W-:Y:S01]  /*aaf0*/  STL [R1+0xa0], R15 ;  /* 0x0000a00f01007387 */ /* 0x0001e20000100800 */
[----:B------:R-:W-:-:S03]  /*ab00*/  IMAD R6, R6, c[0x0][0x190], RZ ;  /* 0x0000640006067a24 */ /* 0x000fc600078e02ff */
        /* <DEDUP_REMOVED lines=26> */
[----:B---3--:R-:W-:-:S03]  /*acb0*/  IMAD R3, R3, c[0x0][0x190], RZ ;  /* 0x0000640003037a24 */ /* 0x008fc600078e02ff */
[----:B0-----:R-:W3:Y:S04]  /*acc0*/  LDL.LU R26, [R1+0x1620] ;  /* 0x00162000011a7983 */ /* 0x001ee80000300800 */
        /* <DEDUP_REMOVED lines=11> */
[----:B0-----:R-:W2:Y:S01]  /*ad80*/  LDL.LU R3, [R1+0x160c] ;  /* 0x00160c0001037983 */ /* 0x001ea20000300800 */
[----:B------:R-:W-:-:S02]  /*ad90*/  IMAD R18, R18, c[0x0][0x190], RZ ;  /* 0x0000640012127a24 */ /* 0x000fc400078e02ff */
[----:B------:R-:W-:Y:S02]  /*ada0*/  IMAD R14, R14, c[0x0][0x190], RZ ;  /* 0x000064000e0e7a24 */ /* 0x000fe400078e02ff */
[----:B------:R-:W-:Y:S02]  /*adb0*/  IMAD R11, R11, c[0x0][0x190], RZ ;  /* 0x000064000b0b7a24 */ /* 0x000fe400078e02ff */
[----:B------:R-:W-:Y:S02]  /*adc0*/  IMAD R8, R8, c[0x0][0x190], RZ ;  /* 0x0000640008087a24 */ /* 0x000fe400078e02ff */
[----:B------:R-:W-:Y:S02]  /*add0*/  IMAD R28, R28, c[0x0][0x190], RZ ;  /* 0x000064001c1c7a24 */ /* 0x000fe400078e02ff */
[----:B------:R-:W-:Y:S02]  /*ade0*/  IMAD R16, R16, c[0x0][0x190], RZ ;  /* 0x0000640010107a24 */ /* 0x000fe400078e02ff */
[----:B--2---:R-:W-:-:S05]  /*adf0*/  IMAD R3, R3, c[0x0][0x190], RZ ;  /* 0x0000640003037a24 */ /* 0x004fca00078e02ff */
[----:B------:R0:W-:Y:S04]  /*ae00*/  STL [R1+0x15d4], R3 ;  /* 0x0015d40301007387 */ /* 0x0001e80000100800 */
[----:B0-----:R-:W2:Y:S04]  /*ae10*/  LDL.LU R3, [R1] ;  /* 0x0000000001037983 */ /* 0x001ea80000300800 */
[----:B------:R0:W-:Y:S04]  /*ae20*/  STL [R1+0x44], R18 ;  /* 0x0000441201007387 */ /* 0x0001e80000100800 */
[----:B0-----:R-:W2:Y:S04]  /*ae30*/  LDL.LU R18, [R1+0x1608] ;  /* 0x0016080001127983 */ /* 0x001ea80000300800 */
[----:B------:R0:W-:Y:S04]  /*ae40*/  STL [R1+0x3c], R14 ;  /* 0x00003c0e01007387 */ /* 0x0001e80000100800 */
[----:B0-----:R-:W2:Y:S04]  /*ae50*/  LDL.LU R14, [R1+0x1604] ;  /* 0x00160400010e7983 */ /* 0x001ea80000300800 */
[----:B------:R0:W-:Y:S04]  /*ae60*/  STL [R1+0x34], R11 ;  /* 0x0000340b01007387 */ /* 0x0001e80000100800 */
[----:B0-----:R-:W3:Y:S04]  /*ae70*/  LDL.LU R11, [R1+0x1600] ;  /* 0x00160000010b7983 */ /* 0x001ee80000300800 */
[----:B------:R0:W-:Y:S04]  /*ae80*/  STL [R1+0x30], R8 ;  /* 0x0000300801007387 */ /* 0x0001e80000100800 */
[----:B0-----:R-:W4:Y:S04]  /*ae90*/  LDL.LU R8, [R1+0x15fc] ;  /* 0x0015fc0001087983 */ /* 0x001f280000300800 */
[----:B------:R0:W-:Y:S04]  /*aea0*/  STL [R1+0x2c], R28 ;  /* 0x00002c1c01007387 */ /* 0x0001e80000100800 */
[----:B0-----:R-:W4:Y:S04]  /*aeb0*/  LDL.LU R28, [R1+0x15f8] ;  /* 0x0015f800011c7983 */ /* 0x001f280000300800 */
[----:B------:R0:W-:Y:S04]  /*aec0*/  STL [R1+0x28], R16 ;  /* 0x0000281001007387 */ /* 0x0001e80000100800 */
[----:B0-----:R-:W4:Y:S01]  /*aed0*/  LDL.LU R16, [R1+0x15f4] ;  /* 0x0015f40001107983 */ /* 0x001f220000300800 */
[----:B------:R-:W-:-:S05]  /*aee0*/  IMAD R0, R0, c[0x0][0x190], RZ ;  /* 0x0000640000007a24 */ /* 0x000fca00078e02ff */
[----:B------:R0:W-:Y:S01]  /*aef0*/  STL [R1+0x1c], R0 ;  /* 0x00001c0001007387 */ /* 0x0001e20000100800 */
[----:B--2---:R-:W-:Y:S02]  /*af00*/  IMAD R14, R14, c[0x0][0x190], RZ ;  /* 0x000064000e0e7a24 */ /* 0x004fe400078e02ff */
[----:B---3--:R-:W-:Y:S02]  /*af10*/  IMAD R11, R11, c[0x0][0x190], RZ ;  /* 0x000064000b0b7a24 */ /* 0x008fe400078e02ff */
[----:B----4-:R-:W-:Y:S02]  /*af20*/  IMAD R8, R8, c[0x0][0x190], RZ ;  /* 0x0000640008087a24 */ /* 0x010fe400078e02ff */
[----:B------:R-:W-:Y:S02]  /*af30*/  IMAD R28, R28, c[0x0][0x190], RZ ;  /* 0x000064001c1c7a24 */ /* 0x000fe400078e02ff */
[----:B0-----:R-:W-:Y:S02]  /*af40*/  IMAD R0, R16, c[0x0][0x190], RZ ;  /* 0x0000640010007a24 */ /* 0x001fe400078e02ff */
[----:B------:R-:W2:Y:S04]  /*af50*/  LDL.LU R16, [R1+0x15f0] ;  /* 0x0015f00001107983 */ /* 0x000ea80000300800 */
[----:B------:R0:W-:Y:S04]  /*af60*/  STL [R1+0x15d8], R28 ;  /* 0x0015d81c01007387 */ /* 0x0001e80000100800 */
[----:B------:R-:W-:Y:S04]  /*af70*/  STL [R1+0x18], R0 ;  /* 0x0000180001007387 */ /* 0x000fe80000100800 */
[----:B0-----:R-:W3:Y:S04]  /*af80*/  LDL.LU R28, [R1+0x4] ;  /* 0x00000400011c7983 */ /* 0x001ee80000300800 */
[----:B------:R0:W-:Y:S04]  /*af90*/  STL [R1+0x15dc], R8 ;  /* 0x0015dc0801007387 */ /* 0x0001e80000100800 */
[----:B0-----:R-:W4:Y:S04]  /*afa0*/  LDL.LU R8, [R1+0xc] ;  /* 0x00000c0001087983 */ /* 0x001f280000300800 */
[----:B------:R0:W-:Y:S04]  /*afb0*/  STL [R1+0x15e0], R11 ;  /* 0x0015e00b01007387 */ /* 0x0001e80000100800 */
[----:B0-----:R-:W3:Y:S04]  /*afc0*/  LDL.LU R11, [R1+0x10] ;  /* 0x00001000010b7983 */ /* 0x001ee80000300800 */
[----:B------:R0:W-:Y:S04]  /*afd0*/  STL [R1+0x15e4], R14 ;  /* 0x0015e40e01007387 */ /* 0x0001e80000100800 */
[----:B0-----:R-:W3:Y:S01]  /*afe0*/  LDL.LU R14, [R1+0x14] ;  /* 0x00001400010e7983 */ /* 0x001ee20000300800 */
[----:B--2---:R-:W-:-:S05]  /*aff0*/  LEA R0, P2, R4, R16, 0x1 ;  /* 0x0000001004007211 */ /* 0x004fca00078408ff */
[----:B------:R3:W-:Y:S02]  /*b000*/  STL [R1+0x157c], R0 ;  /* 0x00157c0001007387 */ /* 0x0007e40000100800 */
[----:B---3--:R-:W-:-:S05]  /*b010*/  LEA R0, P3, R14, R16, 0x1 ;  /* 0x000000100e007211 */ /* 0x008fca00078608ff */
[----:B------:R0:W-:Y:S02]  /*b020*/  STL [R1+0x1564], R0 ;  /* 0x0015640001007387 */ /* 0x0001e40000100800 */
[----:B0-----:R-:W-:-:S05]  /*b030*/  LEA R0, P4, R11, R16, 0x1 ;  /* 0x000000100b007211 */ /* 0x001fca00078808ff */
[----:B------:R4:W-:Y:S02]  /*b040*/  STL [R1+0x1568], R0 ;  /* 0x0015680001007387 */ /* 0x0009e40000100800 */
[----:B----4-:R-:W-:-:S05]  /*b050*/  LEA R0, P5, R8, R16, 0x1 ;  /* 0x0000001008007211 */ /* 0x010fca00078a08ff */
[----:B------:R0:W-:Y:S02]  /*b060*/  STL [R1+0x156c], R0 ;  /* 0x00156c0001007387 */ /* 0x0001e40000100800 */
[----:B0-----:R-:W-:-:S05]  /*b070*/  LEA R0, P6, R28, R16, 0x1 ;  /* 0x000000101c007211 */ /* 0x001fca00078c08ff */
[----:B------:R0:W-:Y:S02]  /*b080*/  STL [R1+0x1570], R0 ;  /* 0x0015700001007387 */ /* 0x0001e40000100800 */
[----:B0-----:R-:W-:-:S05]  /*b090*/  LEA R0, P0, R3, R16, 0x1 ;  /* 0x0000001003007211 */ /* 0x001fca00078008ff */
[----:B------:R0:W-:Y:S02]  /*b0a0*/  STL [R1+0x1574], R0 ;  /* 0x0015740001007387 */ /* 0x0001e40000100800 */
[----:B0-----:R-:W-:-:S05]  /*b0b0*/  LEA R0, P1, R26, R16, 0x1 ;  /* 0x000000101a007211 */ /* 0x001fca00078208ff */
[----:B------:R0:W-:Y:S04]  /*b0c0*/  STL [R1+0x1578], R0 ;  /* 0x0015780001007387 */ /* 0x0001e80000100800 */
[----:B0-----:R-:W2:Y:S02]  /*b0d0*/  LDL.LU R0, [R1+0x15ec] ;  /* 0x0015ec0001007983 */ /* 0x001ea40000300800 */
[----:B--2---:R-:W-:-:S05]  /*b0e0*/  LEA.HI.X.SX32 R4, R4, R0, 0x1, P2 ;  /* 0x0000000004047211 */ /* 0x004fca00010f0eff */
[----:B------:R0:W-:Y:S02]  /*b0f0*/  STL [R1+0x1560], R4 ;  /* 0x0015600401007387 */ /* 0x0001e40000100800 */
[----:B0-----:R-:W-:-:S05]  /*b100*/  LEA R4, P2, R2, R16, 0x1 ;  /* 0x0000001002047211 */ /* 0x001fca00078408ff */
[----:B------:R0:W-:Y:S04]  /*b110*/  STL [R1+0x155c], R4 ;  /* 0x00155c0401007387 */ /* 0x0001e80000100800 */
[----:B0-----:R-:W2:Y:S01]  /*b120*/  LDL.LU R4, [R1+0x15e8] ;  /* 0x0015e80001047983 */ /* 0x001ea20000300800 */
[-C--:B------:R-:W-:Y:S02]  /*b130*/  LEA.HI.X.SX32 R14, R14, R0.reuse, 0x1, P3 ;  /* 0x000000000e0e7211 */ /* 0x080fe400018f0eff */
[----:B------:R-:W-:-:S03]  /*b140*/  LEA.HI.X.SX32 R11, R11, R0, 0x1, P4 ;  /* 0x000000000b0b7211 */ /* 0x000fc600020f0eff */
[----:B------:R2:W-:Y:S01]  /*b150*/  STL [R1+0x1554], R14 ;  /* 0x0015540e01007387 */ /* 0x0005e20000100800 */
[----:B------:R-:W-:Y:S01]  /*b160*/  IMAD R23, R23, c[0x0][0x190], RZ ;  /* 0x0000640017177a24 */ /* 0x000fe200078e02ff */
[----:B--2---:R-:W-:-:S05]  /*b170*/  LEA R14, P3, R4, R16, 0x1 ;  /* 0x00000010040e7211 */ /* 0x004fca00078608ff */
[----:B------:R0:W-:Y:S04]  /*b180*/  STL [R1+0x1558], R14 ;  /* 0x0015580e01007387 */ /* 0x0001e80000100800 */
[----:B------:R1:W-:Y:S01]  /*b190*/  STL [R1+0x154c], R11 ;  /* 0x00154c0b01007387 */ /* 0x0003e20000100800 */
[----:B0-----:R-:W-:Y:S02]  /*b1a0*/  LEA R14, P4, R5, R16, 0x1 ;  /* 0x00000010050e7211 */ /* 0x001fe400078808ff */
[----:B-1----:R-:W-:-:S03]  /*b1b0*/  LEA.HI.X.SX32 R11, R8, R0, 0x1, P5 ;  /* 0x00000000080b7211 */ /* 0x002fc600028f0eff */
[----:B------:R0:W-:Y:S01]  /*b1c0*/  STL [R1+0x1550], R14 ;  /* 0x0015500e01007387 */ /* 0x0001e20000100800 */
[----:B------:R-:W-:-:S03]  /*b1d0*/  LEA R8, P5, R6, R16, 0x1 ;  /* 0x0000001006087211 */ /* 0x000fc600078a08ff */
[----:B------:R1:W-:Y:S01]  /*b1e0*/  STL [R1+0x1544], R11 ;  /* 0x0015440b01007387 */ /* 0x0003e20000100800 */
[----:B0-----:R-:W-:-:S03]  /*b1f0*/  LEA.HI.X.SX32 R14, R28, R0, 0x1, P6 ;  /* 0x000000001c0e7211 */ /* 0x001fc600030f0eff */
[----:B------:R0:W-:Y:S01]  /*b200*/  STL [R1+0x1548], R8 ;  /* 0x0015480801007387 */ /* 0x0001e20000100800 */
[----:B-1----:R-:W-:-:S03]  /*b210*/  LEA R11, P6, R7, R16, 0x1 ;  /* 0x00000010070b7211 */ /* 0x002fc600078c08ff */
[----:B------:R1:W-:Y:S04]  /*b220*/  STL [R1+0x153c], R14 ;  /* 0x00153c0e01007387 */ /* 0x0003e80000100800 */
[----:B------:R2:W-:Y:S01]  /*b230*/  STL [R1+0x1540], R11 ;  /* 0x0015400b01007387 */ /* 0x0005e20000100800 */
[----:B0-----:R-:W-:Y:S02]  /*b240*/  LEA.HI.X.SX32 R8, R3, R0, 0x1, P0 ;  /* 0x0000000003087211 */ /* 0x001fe400000f0eff */
[----:B------:R-:W-:Y:S01]  /*b250*/  LEA R3, P0, R9, R16, 0x1 ;  /* 0x0000001009037211 */ /* 0x000fe200078008ff */
[----:B-1----:R-:W3:Y:S04]  /*b260*/  LDL.LU R14, [R1+0x24] ;  /* 0x00002400010e7983 */ /* 0x002ee80000300800 */
[----:B------:R0:W-:Y:S01]  /*b270*/  STL [R1+0x1534], R8 ;  /* 0x0015340801007387 */ /* 0x0001e20000100800 */
[----:B--2---:R-:W-:-:S03]  /*b280*/  LEA.HI.X.SX32 R11, R26, R0, 0x1, P1 ;  /* 0x000000001a0b7211 */ /* 0x004fc600008f0eff */
[----:B------:R1:W-:Y:S04]  /*b290*/  STL [R1+0x1538], R3 ;  /* 0x0015380301007387 */ /* 0x0003e80000100800 */
[----:B------:R-:W-:Y:S01]  /*b2a0*/  STL [R1+0x152c], R11 ;  /* 0x00152c0b01007387 */ /* 0x000fe20000100800 */
[----:B0-----:R-:W-:Y:S02]  /*b2b0*/  LEA.HI.X.SX32 R8, R2, R0, 0x1, P2 ;  /* 0x0000000002087211 */ /* 0x001fe400010f0eff */
[-C--:B-1----:R-:W-:Y:S02]  /*b2c0*/  LEA R3, P1, R10, R16.reuse, 0x1 ;  /* 0x000000100a037211 */ /* 0x082fe400078208ff */
[----:B------:R-:W-:-:S03]  /*b2d0*/  LEA R2, P2, R12, R16, 0x1 ;  /* 0x000000100c027211 */ /* 0x000fc600078408ff */
[----:B------:R0:W-:Y:S04]  /*b2e0*/  STL [R1+0x1530], R3 ;  /* 0x0015300301007387 */ /* 0x0001e80000100800 */
[----:B------:R-:W-:Y:S01]  /*b2f0*/  STL [R1+0x1524], R8 ;  /* 0x0015240801007387 */ /* 0x000fe20000100800 */
[----:B0-----:R-:W-:-:S03]  /*b300*/  LEA.HI.X.SX32 R3, R4, R0, 0x1, P3 ;  /* 0x0000000004037211 */ /* 0x001fc600018f0eff */
[----:B------:R-:W2:Y:S04]  /*b310*/  LDL.LU R4, [R1+0x40] ;  /* 0x0000400001047983 */ /* 0x000ea80000300800 */
[----:B------:R-:W-:Y:S04]  /*b320*/  STL [R1+0x1528], R2 ;  /* 0x0015280201007387 */ /* 0x000fe80000100800 */
[----:B------:R0:W-:Y:S02]  /*b330*/  STL [R1+0x151c], R3 ;  /* 0x00151c0301007387 */ /* 0x0001e40000100800 */
[----:B0-----:R-:W-:-:S02]  /*b340*/  LEA.HI.X.SX32 R3, R5, R0, 0x1, P4 ;  /* 0x0000000005037211 */ /* 0x001fc400020f0eff */
[----:B------:R-:W4:Y:S01]  /*b350*/  LDL.LU R5, [R1+0x38] ;  /* 0x0000380001057983 */ /* 0x000f220000300800 */
[----:B------:R-:W-:-:S05]  /*b360*/  LEA R2, P3, R13, R16, 0x1 ;  /* 0x000000100d027211 */ /* 0x000fca00078608ff */
[----:B------:R0:W-:Y:S01]  /*b370*/  STL [R1+0x1520], R2 ;  /* 0x0015200201007387 */ /* 0x0001e20000100800 */
[----:B------:R-:W-:-:S03]  /*b380*/  LEA.HI.X.SX32 R6, R6, R0, 0x1, P5 ;  /* 0x0000000006067211 */ /* 0x000fc600028f0eff */
[----:B0-----:R-:W2:Y:S04]  /*b390*/  LDL.LU R2, [R1+0x48] ;  /* 0x0000480001027983 */ /* 0x001ea80000300800 */
[----:B------:R0:W-:Y:S01]  /*b3a0*/  STL [R1+0x1514], R3 ;  /* 0x0015140301007387 */ /* 0x0001e20000100800 */
[----:B------:R-:W-:-:S03]  /*b3b0*/  LEA.HI.X.SX32 R7, R7, R0, 0x1, P6 ;  /* 0x0000000007077211 */ /* 0x000fc600030f0eff */
[----:B------:R-:W2:Y:S01]  /*b3c0*/  LDL.LU R26, [R1+0x50] ;  /* 0x00005000011a7983 */ /* 0x000ea20000300800 */
[----:B0-----:R-:W-:-:S05]  /*b3d0*/  LEA R3, P4, R15, R16, 0x1 ;  /* 0x000000100f037211 */ /* 0x001fca00078808ff */
[----:B------:R0:W-:Y:S04]  /*b3e0*/  STL [R1+0x1518], R3 ;  /* 0x0015180301007387 */ /* 0x0001e80000100800 */
[----:B------:R1:W-:Y:S01]  /*b3f0*/  STL [R1+0x150c], R6 ;  /* 0x00150c0601007387 */ /* 0x0003e20000100800 */
[-C--:B0-----:R-:W-:Y:S02]  /*b400*/  LEA R3, P5, R17, R16.reuse, 0x1 ;  /* 0x0000001011037211 */ /* 0x081fe400078a08ff */
[----:B-1----:R-:W-:-:S03]  /*b410*/  LEA R6, P6, R19, R16, 0x1 ;  /* 0x0000001013067211 */ /* 0x002fc600078c08ff */
[----:B------:R0:W-:Y:S04]  /*b420*/  STL [R1+0x1510], R3 ;  /* 0x0015100301007387 */ /* 0x0001e80000100800 */
[----:B------:R-:W-:Y:S04]  /*b430*/  STL [R1+0x1504], R7 ;  /* 0x0015040701007387 */ /* 0x000fe80000100800 */
[----:B------:R-:W2:Y:S01]  /*b440*/  LDL.LU R11, [R1+0x60] ;  /* 0x00006000010b7983 */ /* 0x000ea20000300800 */
[----:B0-----:R-:W-:-:S03]  /*b450*/  LEA.HI.X.SX32 R3, R9, R0, 0x1, P0 ;  /* 0x0000000009037211 */ /* 0x001fc600000f0eff */
[----:B------:R0:W-:Y:S04]  /*b460*/  STL [R1+0x1508], R6 ;  /* 0x0015080601007387 */ /* 0x0001e80000100800 */
[----:B------:R1:W-:Y:S04]  /*b470*/  STL [R1+0x14fc], R3 ;  /* 0x0014fc0301007387 */ /* 0x0003e80000100800 */
[----:B------:R-:W2:Y:S01]  /*b480*/  LDL.LU R8, [R1+0x78] ;  /* 0x0000780001087983 */ /* 0x000ea20000300800 */
[----:B0-----:R-:W-:Y:S02]  /*b490*/  LEA R6, P0, R21, R16, 0x1 ;  /* 0x0000001015067211 */ /* 0x001fe400078008ff */
[----:B-1----:R-:W-:-:S03]  /*b4a0*/  LEA.HI.X.SX32 R3, R10, R0, 0x1, P1 ;  /* 0x000000000a037211 */ /* 0x002fc600008f0eff */
[----:B------:R0:W-:Y:S04]  /*b4b0*/  STL [R1+0x1500], R6 ;  /* 0x0015000601007387 */ /* 0x0001e80000100800 */
[----:B------:R1:W-:Y:S04]  /*b4c0*/  STL [R1+0x14f4], R3 ;  /* 0x0014f40301007387 */ /* 0x0003e80000100800 */
[----:B------:R-:W2:Y:S01]  /*b4d0*/  LDL.LU R28, [R1+0x98] ;  /* 0x00009800011c7983 */ /* 0x000ea20000300800 */
[----:B0-----:R-:W-:Y:S02]  /*b4e0*/  LEA R6, P1, R22, R16, 0x1 ;  /* 0x0000001016067211 */ /* 0x001fe400078208ff */
[----:B-1----:R-:W-:-:S03]  /*b4f0*/  LEA.HI.X.SX32 R3, R12, R0, 0x1, P2 ;  /* 0x000000000c037211 */ /* 0x002fc600010f0eff */
[----:B------:R0:W-:Y:S01]  /*b500*/  STL [R1+0x14f8], R6 ;  /* 0x0014f80601007387 */ /* 0x0001e20000100800 */
[----:B------:R-:W-:-:S03]  /*b510*/  LEA R7, P2, R23, R16, 0x1 ;  /* 0x0000001017077211 */ /* 0x000fc600078408ff */
[----:B------:R1:W-:Y:S01]  /*b520*/  STL [R1+0x14ec], R3 ;  /* 0x0014ec0301007387 */ /* 0x0003e20000100800 */
[----:B0-----:R-:W-:-:S03]  /*b530*/  LEA.HI.X.SX32 R6, R13, R0, 0x1, P3 ;  /* 0x000000000d067211 */ /* 0x001fc600018f0eff */
[----:B-1----:R-:W2:Y:S04]  /*b540*/  LDL.LU R3, [R1+0xa8] ;  /* 0x0000a80001037983 */ /* 0x002ea80000300800 */
[----:B------:R0:W-:Y:S04]  /*b550*/  STL [R1+0x14f0], R7 ;  /* 0x0014f00701007387 */ /* 0x0001e80000100800 */
[----:B------:R1:W-:Y:S01]  /*b560*/  STL [R1+0x14e4], R6 ;  /* 0x0014e40601007387 */ /* 0x0003e20000100800 */
[----:B0-----:R-:W-:Y:S02]  /*b570*/  LEA R7, P3, R25, R16, 0x1 ;  /* 0x0000001019077211 */ /* 0x001fe400078608ff */
[----:B-1----:R-:W-:-:S02]  /*b580*/  LEA.HI.X.SX32 R6, R15, R0, 0x1, P4 ;  /* 0x000000000f067211 */ /* 0x002fc400020f0eff */
[----:B------:R-:W2:Y:S04]  /*b590*/  LDL.LU R15, [R1+0xc8] ;  /* 0x0000c800010f7983 */ /* 0x000ea80000300800 */
[----:B------:R-:W-:Y:S04]  /*b5a0*/  STL [R1+0x14e8], R7 ;  /* 0x0014e80701007387 */ /* 0x000fe80000100800 */
[----:B------:R0:W-:Y:S02]  /*b5b0*/  STL [R1+0x14dc], R6 ;  /* 0x0014dc0601007387 */ /* 0x0001e40000100800 */
[----:B0-----:R-:W-:-:S02]  /*b5c0*/  LEA.HI.X.SX32 R6, R17, R0, 0x1, P5 ;  /* 0x0000000011067211 */ /* 0x001fc400028f0eff */
[----:B------:R-:W2:Y:S01]  /*b5d0*/  LDL.LU R17, [R1+0x58] ;  /* 0x0000580001117983 */ /* 0x000ea20000300800 */
[----:B---3--:R-:W-:-:S05]  /*b5e0*/  LEA R7, P4, R14, R16, 0x1 ;  /* 0x000000100e077211 */ /* 0x008fca00078808ff */
[----:B------:R-:W-:Y:S04]  /*b5f0*/  STL [R1+0x14e0], R7 ;  /* 0x0014e00701007387 */ /* 0x000fe80000100800 */
[----:B------:R-:W3:Y:S04]  /*b600*/  LDL.LU R13, [R1+0xe0] ;  /* 0x0000e000010d7983 */ /* 0x000ee80000300800 */
[----:B------:R0:W-:Y:S04]  /*b610*/  STL [R1+0x14d4], R6 ;  /* 0x0014d40601007387 */ /* 0x0001e80000100800 */
[----:B------:R-:W3:Y:S01]  /*b620*/  LDL.LU R12, [R1+0xe8] ;  /* 0x0000e800010c7983 */ /* 0x000ee20000300800 */
[----:B0-----:R-:W-:-:S02]  /*b630*/  LEA.HI.X.SX32 R6, R19, R0, 0x1, P6 ;  /* 0x0000000013067211 */ /* 0x001fc400030f0eff */
[----:B----4-:R-:W-:-:S05]  /*b640*/  LEA R7, P5, R5, R16, 0x1 ;  /* 0x0000001005077211 */ /* 0x010fca00078a08ff */
[----:B------:R2:W-:Y:S04]  /*b650*/  STL [R1+0x14d8], R7 ;  /* 0x0014d80701007387 */ /* 0x0005e80000100800 */
[----:B------:R0:W-:Y:S04]  /*b660*/  STL [R1+0x14cc], R6 ;  /* 0x0014cc0601007387 */ /* 0x0001e80000100800 */
[----:B------:R-:W4:Y:S01]  /*b670*/  LDL.LU R10, [R1+0xf0] ;  /* 0x0000f000010a7983 */ /* 0x000f220000300800 */
[----:B--2---:R-:W-:Y:S02]  /*b680*/  LEA R7, P6, R4, R16, 0x1 ;  /* 0x0000001004077211 */ /* 0x004fe400078c08ff */
[----:B0-----:R-:W-:-:S03]  /*b690*/  LEA.HI.X.SX32 R6, R21, R0, 0x1, P0 ;  /* 0x0000000015067211 */ /* 0x001fc600000f0eff */
[----:B------:R0:W-:Y:S04]  /*b6a0*/  STL [R1+0x14d0], R7 ;  /* 0x0014d00701007387 */ /* 0x0001e80000100800 */
[----:B------:R1:W-:Y:S04]  /*b6b0*/  STL [R1+0x14c4], R6 ;  /* 0x0014c40601007387 */ /* 0x0003e80000100800 */
[----:B------:R-:W4:Y:S01]  /*b6c0*/  LDL.LU R9, [R1+0x124] ;  /* 0x0001240001097983 */ /* 0x000f220000300800 */
[----:B0-----:R-:W-:Y:S02]  /*b6d0*/  LEA R7, P0, R2, R16, 0x1 ;  /* 0x0000001002077211 */ /* 0x001fe400078008ff */
[----:B-1----:R-:W-:-:S02]  /*b6e0*/  LEA.HI.X.SX32 R6, R22, R0, 0x1, P1 ;  /* 0x0000000016067211 */ /* 0x002fc400008f0eff */
[----:B------:R-:W-:Y:S01]  /*b6f0*/  LEA R19, P1, R26, R16, 0x1 ;  /* 0x000000101a137211 */ /* 0x000fe200078208ff */
[----:B------:R0:W-:Y:S04]  /*b700*/  STL [R1+0x14c8], R7 ;  /* 0x0014c80701007387 */ /* 0x0001e80000100800 */
[----:B------:R1:W-:Y:S01]  /*b710*/  STL [R1+0x14bc], R6 ;  /* 0x0014bc0601007387 */ /* 0x0003e20000100800 */
[----:B------:R-:W-:-:S03]  /*b720*/  LEA.HI.X.SX32 R21, R25, R0, 0x1, P3 ;  /* 0x0000000019157211 */ /* 0x000fc600018f0eff */
[----:B0-----:R-:W4:Y:S01]  /*b730*/  LDL.LU R7, [R1+0x198] ;  /* 0x0001980001077983 */ /* 0x001f220000300800 */
[----:B-1----:R-:W-:-:S03]  /*b740*/  LEA.HI.X.SX32 R6, R23, R0, 0x1, P2 ;  /* 0x0000000017067211 */ /* 0x002fc600010f0eff */
[----:B------:R-:W-:Y:S04]  /*b750*/  STL [R1+0x14c0], R19 ;  /* 0x0014c01301007387 */ /* 0x000fe80000100800 */
[----:B------:R0:W-:Y:S04]  /*b760*/  STL [R1+0x14b4], R6 ;  /* 0x0014b40601007387 */ /* 0x0001e80000100800 */
[----:B0-----:R-:W4:Y:S01]  /*b770*/  LDL.LU R6, [R1+0x194] ;  /* 0x0001940001067983 */ /* 0x001f220000300800 */
[----:B------:R-:W-:-:S05]  /*b780*/  LEA R19, P2, R17, R16, 0x1 ;  /* 0x0000001011137211 */ /* 0x000fca00078408ff */
[----:B------:R0:W-:Y:S04]  /*b790*/  STL [R1+0x14b8], R19 ;  /* 0x0014b81301007387 */ /* 0x0001e80000100800 */
[----:B------:R1:W-:Y:S01]  /*b7a0*/  STL [R1+0x11a0], R21 ;  /* 0x0011a01501007387 */ /* 0x0003e20000100800 */
[----:B0-----:R-:W-:Y:S02]  /*b7b0*/  LEA R19, P3, R11, R16, 0x1 ;  /* 0x000000100b137211 */ /* 0x001fe400078608ff */
[----:B-1----:R-:W-:Y:S02]  /*b7c0*/  LEA.HI.X.SX32 R21, R14, R0, 0x1, P4 ;  /* 0x000000000e157211 */ /* 0x002fe400020f0eff */
[----:B------:R-:W2:Y:S04]  /*b7d0*/  LDL.LU R14, [R1+0x15e4] ;  /* 0x0015e400010e7983 */ /* 0x000ea80000300800 */
[----:B------:R0:W-:Y:S01]  /*b7e0*/  STL [R1+0x11c0], R19 ;  /* 0x0011c01301007387 */ /* 0x0001e20000100800 */
[----:B------:R-:W-:-:S03]  /*b7f0*/  LEA R22, P4, R8, R16, 0x1 ;  /* 0x0000001008167211 */ /* 0x000fc600078808ff */
[----:B0-----:R-:W2:Y:S04]  /*b800*/  LDL.LU R19, [R1+0x190] ;  /* 0x0001900001137983 */ /* 0x001ea80000300800 */
[----:B------:R0:W-:Y:S02]  /*b810*/  STL [R1+0x11a4], R21 ;  /* 0x0011a41501007387 */ /* 0x0001e40000100800 */
[----:B0-----:R-:W-:Y:S02]  /*b820*/  LEA.HI.X.SX32 R21, R5, R0, 0x1, P5 ;  /* 0x0000000005157211 */ /* 0x001fe400028f0eff */
[----:B------:R-:W2:Y:S04]  /*b830*/  LDL.LU R5, [R1+0x18c] ;  /* 0x00018c0001057983 */ /* 0x000ea80000300800 */
[----:B------:R0:W-:Y:S04]  /*b840*/  STL [R1+0x11c8], R22 ;  /* 0x0011c81601007387 */ /* 0x0001e80000100800 */
[----:B------:R1:W-:Y:S01]  /*b850*/  STL [R1+0x11a8], R21 ;  /* 0x0011a81501007387 */ /* 0x0003e20000100800 */
[----:B0-----:R-:W-:-:S02]  /*b860*/  LEA R22, P5, R28, R16, 0x1 ;  /* 0x000000101c167211 */ /* 0x001fc400078a08ff */
[----:B-1----:R-:W-:Y:S02]  /*b870*/  LEA.HI.X.SX32 R21, R4, R0, 0x1, P6 ;  /* 0x0000000004157211 */ /* 0x002fe400030f0eff */
        /* <DEDUP_REMOVED lines=13> */
[----:B---3--:R-:W-:-:S02]  /*b950*/  LEA R22, P1, R13, R16, 0x1 ;  /* 0x000000100d167211 */ /* 0x008fc400078208ff */
[----:B0-----:R-:W-:Y:S02]  /*b960*/  LEA.HI.X.SX32 R21, R17, R0, 0x1, P2 ;  /* 0x0000000011157211 */ /* 0x001fe400010f0eff */
[----:B------:R-:W3:Y:S04]  /*b970*/  LDL.LU R17, [R1+0x17c] ;  /* 0x00017c0001117983 */ /* 0x000ee80000300800 */
[----:B------:R0:W-:Y:S04]  /*b980*/  STL [R1+0x11e8], R22 ;  /* 0x0011e81601007387 */ /* 0x0001e80000100800 */
[----:B------:R1:W-:Y:S01]  /*b990*/  STL [R1+0x11b8], R21 ;  /* 0x0011b81501007387 */ /* 0x0003e20000100800 */
[----:B0-----:R-:W-:-:S02]  /*b9a0*/  LEA R22, P2, R12, R16, 0x1 ;  /* 0x000000100c167211 */ /* 0x001fc400078408ff */
[-C--:B-1----:R-:W-:Y:S02]  /*b9b0*/  LEA.HI.X.SX32 R21, R11, R0.reuse, 0x1, P3 ;  /* 0x000000000b157211 */ /* 0x082fe400018f0eff */
[----:B------:R-:W3:Y:S04]  /*b9c0*/  LDL.LU R11, [R1+0x178] ;  /* 0x00017800010b7983 */ /* 0x000ee80000300800 */
[----:B------:R-:W-:Y:S04]  /*b9d0*/  STL [R1+0x11f0], R22 ;  /* 0x0011f01601007387 */ /* 0x000fe80000100800 */
[----:B------:R0:W-:Y:S02]  /*b9e0*/  STL [R1+0x11bc], R21 ;  /* 0x0011bc1501007387 */ /* 0x0001e40000100800 */
[----:B0-----:R-:W-:-:S02]  /*b9f0*/  LEA.HI.X.SX32 R21, R8, R0, 0x1, P4 ;  /* 0x0000000008157211 */ /* 0x001fc400020f0eff */
[----:B------:R-:W3:Y:S01]  /*ba00*/  LDL.LU R8, [R1+0x174] ;  /* 0x0001740001087983 */ /* 0x000ee20000300800 */
[----:B----4-:R-:W-:-:S05]  /*ba10*/  LEA R22, P3, R10, R16, 0x1 ;  /* 0x000000100a167211 */ /* 0x010fca00078608ff */
[----:B------:R0:W-:Y:S04]  /*ba20*/  STL [R1+0x11f8], R22 ;  /* 0x0011f81601007387 */ /* 0x0001e80000100800 */
[----:B------:R1:W-:Y:S01]  /*ba30*/  STL [R1+0x11c4], R21 ;  /* 0x0011c41501007387 */ /* 0x0003e20000100800 */
[----:B0-----:R-:W-:Y:S02]  /*ba40*/  LEA R22, P4, R9, R16, 0x1 ;  /* 0x0000001009167211 */ /* 0x001fe400078808ff */
[-C--:B-1----:R-:W-:Y:S02]  /*ba50*/  LEA.HI.X.SX32 R21, R28, R0.reuse, 0x1, P5 ;  /* 0x000000001c157211 */ /* 0x082fe400028f0eff */
[----:B------:R-:W4:Y:S04]  /*ba60*/  LDL.LU R28, [R1+0x170] ;  /* 0x00017000011c7983 */ /* 0x000f280000300800 */
[----:B------:R-:W-:Y:S04]  /*ba70*/  STL [R1+0x1200], R22 ;  /* 0x0012001601007387 */ /* 0x000fe80000100800 */
[----:B------:R0:W-:Y:S02]  /*ba80*/  STL [R1+0x11cc], R21 ;  /* 0x0011cc1501007387 */ /* 0x0001e40000100800 */
[----:B0-----:R-:W-:-:S02]  /*ba90*/  LEA.HI.X.SX32 R21, R3, R0, 0x1, P6 ;  /* 0x0000000003157211 */ /* 0x001fc400030f0eff */
[----:B------:R-:W4:Y:S01]  /*baa0*/  LDL.LU R3, [R1+0x16c] ;  /* 0x00016c0001037983 */ /* 0x000f220000300800 */
[----:B------:R-:W-:-:S05]  /*bab0*/  LEA R22, P5, R7, R16, 0x1 ;  /* 0x0000001007167211 */ /* 0x000fca00078a08ff */
        /* <DEDUP_REMOVED lines=9> */
[----:B--2---:R-:W-:-:S05]  /*bb50*/  LEA R22, P0, R19, R16, 0x1 ;  /* 0x0000001013167211 */ /* 0x004fca00078008ff */
[----:B------:R0:W-:Y:S04]  /*bb60*/  STL [R1+0x1218], R22 ;  /* 0x0012181601007387 */ /* 0x0001e80000100800 */
[----:B------:R1:W-:Y:S01]  /*bb70*/  STL [R1+0x11e4], R21 ;  /* 0x0011e41501007387 */ /* 0x0003e20000100800 */
[----:B0-----:R-:W-:Y:S02]  /*bb80*/  LEA R22, P1, R5, R16, 0x1 ;  /* 0x0000001005167211 */ /* 0x001fe400078208ff */
        /* <DEDUP_REMOVED lines=20> */
[-C--:B0-----:R-:W-:Y:S02]  /*bcd0*/  LEA.HI.X.SX32 R21, R6, R0.reuse, 0x1, P6 ;  /* 0x0000000006157211 */ /* 0x081fe400030f0eff */
[----:B------:R-:W3:Y:S04]  /*bce0*/  LDL.LU R6, [R1+0x150] ;  /* 0x0001500001067983 */ /* 0x000ee80000300800 */
[----:B------:R0:W-:Y:S04]  /*bcf0*/  STL [R1+0x1240], R22 ;  /* 0x0012401601007387 */ /* 0x0001e80000100800 */
[----:B------:R1:W-:Y:S01]  /*bd00*/  STL [R1+0x120c], R21 ;  /* 0x00120c1501007387 */ /* 0x0003e20000100800 */
[----:B------:R-:W-:-:S02]  /*bd10*/  LEA.HI.X.SX32 R19, R19, R0, 0x1, P0 ;  /* 0x0000000013137211 */ /* 0x000fc400000f0eff */
[-C--:B0-----:R-:W-:Y:S01]  /*bd20*/  LEA R22, P6, R11, R16.reuse, 0x1 ;  /* 0x000000100b167211 */ /* 0x081fe200078c08ff */
[----:B-1----:R-:W3:Y:S04]  /*bd30*/  LDL.LU R21, [R1+0x14c] ;  /* 0x00014c0001157983 */ /* 0x002ee80000300800 */
        /* <DEDUP_REMOVED lines=19> */
[----:B------:R-:W-:Y:S02]  /*be70*/  LEA R22, P3, R15, R16, 0x1 ;  /* 0x000000100f167211 */ /* 0x000fe400078608ff */
[----:B------:R-:W-:-:S03]  /*be80*/  LEA.HI.X.SX32 R17, R17, R0, 0x1, P5 ;  /* 0x0000000011117211 */ /* 0x000fc600028f0eff */
[----:B------:R0:W-:Y:S04]  /*be90*/  STL [R1+0x1268], R22 ;  /* 0x0012681601007387 */ /* 0x0001e80000100800 */
[----:B------:R1:W-:Y:S01]  /*bea0*/  STL [R1+0x1234], R19 ;  /* 0x0012341301007387 */ /* 0x0003e20000100800 */
[----:B0-----:R-:W-:-:S03]  /*beb0*/  LEA R22, P4, R13, R16, 0x1 ;  /* 0x000000100d167211 */ /* 0x001fc600078808ff */
[----:B-1----:R-:W4:Y:S04]  /*bec0*/  LDL.LU R19, [R1+0x138] ;  /* 0x0001380001137983 */ /* 0x002f280000300800 */
[----:B------:R-:W-:Y:S04]  /*bed0*/  STL [R1+0x1270], R22 ;  /* 0x0012701601007387 */ /* 0x000fe80000100800 */
[----:B------:R0:W-:Y:S02]  /*bee0*/  STL [R1+0x123c], R17 ;  /* 0x00123c1101007387 */ /* 0x0001e40000100800 */
[----:B0-----:R-:W-:-:S02]  /*bef0*/  LEA.HI.X.SX32 R17, R11, R0, 0x1, P6 ;  /* 0x000000000b117211 */ /* 0x001fc400030f0eff */
[----:B------:R-:W4:Y:S01]  /*bf00*/  LDL.LU R11, [R1+0x134] ;  /* 0x00013400010b7983 */ /* 0x000f220000300800 */
[-C--:B------:R-:W-:Y:S02]  /*bf10*/  LEA.HI.X.SX32 R15, R15, R0.reuse, 0x1, P3 ;  /* 0x000000000f0f7211 */ /* 0x080fe400018f0eff */
[----:B------:R-:W-:Y:S02]  /*bf20*/  LEA.HI.X.SX32 R13, R13, R0, 0x1, P4 ;  /* 0x000000000d0d7211 */ /* 0x000fe400020f0eff */
[----:B--2---:R-:W-:-:S05]  /*bf30*/  LEA R22, P5, R12, R16, 0x1 ;  /* 0x000000100c167211 */ /* 0x004fca00078a08ff */
[----:B------:R-:W-:Y:S04]  /*bf40*/  STL [R1+0x1278], R22 ;  /* 0x0012781601007387 */ /* 0x000fe80000100800 */
[----:B------:R0:W-:Y:S02]  /*bf50*/  STL [R1+0x1244], R17 ;  /* 0x0012441101007387 */ /* 0x0001e40000100800 */
[----:B0-----:R-:W-:Y:S02]  /*bf60*/  LEA.HI.X.SX32 R17, R8, R0, 0x1, P0 ;  /* 0x0000000008117211 */ /* 0x001fe400000f0eff */
[-C--:B------:R-:W-:Y:S01]  /*bf70*/  LEA R22, P6, R10, R16.reuse, 0x1 ;  /* 0x000000100a167211 */ /* 0x080fe200078c08ff */
        /* <DEDUP_REMOVED lines=13> */
[----:B---3--:R-:W-:-:S03]  /*c050*/  LEA R22, P2, R6, R16, 0x1 ;  /* 0x0000001006167211 */ /* 0x008fc600078408ff */
[----:B0-----:R-:W3:Y:S04]  /*c060*/  LDL.LU R17, [R1+0x120] ;  /* 0x0001200001117983 */ /* 0x001ee80000300800 */
[----:B------:R0:W-:Y:S04]  /*c070*/  STL [R1+0x1298], R22 ;  /* 0x0012981601007387 */ /* 0x0001e80000100800 */
[----:B------:R1:W-:Y:S01]  /*c080*/  STL [R1+0x1264], R15 ;  /* 0x0012640f01007387 */ /* 0x0003e20000100800 */
[----:B0-----:R-:W-:-:S03]  /*c090*/  LEA R22, P3, R21, R16, 0x1 ;  /* 0x0000001015167211 */ /* 0x001fc600078608ff */
[----:B-1----:R-:W3:Y:S04]  /*c0a0*/  LDL.LU R15, [R1+0x11c] ;  /* 0x00011c00010f7983 */ /* 0x002ee80000300800 */
[----:B------:R-:W-:Y:S04]  /*c0b0*/  STL [R1+0x12a0], R22 ;  /* 0x0012a01601007387 */ /* 0x000fe80000100800 */
[----:B------:R0:W-:Y:S01]  /*c0c0*/  STL [R1+0x126c], R13 ;  /* 0x00126c0d01007387 */ /* 0x0001e20000100800 */
[----:B------:R-:W-:-:S03]  /*c0d0*/  LEA.HI.X.SX32 R12, R12, R0, 0x1, P5 ;  /* 0x000000000c0c7211 */ /* 0x000fc600028f0eff */
[----:B0-----:R-:W3:Y:S01]  /*c0e0*/  LDL.LU R13, [R1+0x118] ;  /* 0x00011800010d7983 */ /* 0x001ee20000300800 */
[----:B------:R-:W-:Y:S02]  /*c0f0*/  LEA R22, P4, R5, R16, 0x1 ;  /* 0x0000001005167211 */ /* 0x000fe400078808ff */
[----:B------:R-:W-:-:S03]  /*c100*/  LEA.HI.X.SX32 R10, R10, R0, 0x1, P6 ;  /* 0x000000000a0a7211 */ /* 0x000fc600030f0eff */
[----:B------:R-:W-:Y:S04]  /*c110*/  STL [R1+0x12a8], R22 ;  /* 0x0012a81601007387 */ /* 0x000fe80000100800 */
[----:B------:R0:W-:Y:S01]  /*c120*/  STL [R1+0x1274], R12 ;  /* 0x0012740c01007387 */ /* 0x0001e20000100800 */
[----:B------:R-:W-:-:S03]  /*c130*/  LEA.HI.X.SX32 R9, R9, R0, 0x1, P0 ;  /* 0x0000000009097211 */ /* 0x000fc600000f0eff */
[----:B0-----:R-:W3:Y:S01]  /*c140*/  LDL.LU R12, [R1+0x114] ;  /* 0x00011400010c7983 */ /* 0x001ee20000300800 */
[----:B------:R-:W-:-:S05]  /*c150*/  LEA R22, P5, R4, R16, 0x1 ;  /* 0x0000001004167211 */ /* 0x000fca00078a08ff */
[----:B------:R-:W-:Y:S04]  /*c160*/  STL [R1+0x12b0], R22 ;  /* 0x0012b01601007387 */ /* 0x000fe80000100800 */
[----:B------:R0:W-:Y:S04]  /*c170*/  STL [R1+0x127c], R10 ;  /* 0x00127c0a01007387 */ /* 0x0001e80000100800 */
[----:B0-----:R-:W3:Y:S01]  /*c180*/  LDL.LU R10, [R1+0x110] ;  /* 0x00011000010a7983 */ /* 0x001ee20000300800 */
[----:B----4-:R-:W-:-:S05]  /*c190*/  LEA R22, P6, R2, R16, 0x1 ;  /* 0x0000001002167211 */ /* 0x010fca00078c08ff */
[----:B------:R-:W-:Y:S04]  /*c1a0*/  STL [R1+0x12b8], R22 ;  /* 0x0012b81601007387 */ /* 0x000fe80000100800 */
[----:B------:R0:W-:Y:S01]  /*c1b0*/  STL [R1+0x1284], R9 ;  /* 0x0012840901007387 */ /* 0x0001e20000100800 */
[----:B------:R-:W-:-:S03]  /*c1c0*/  LEA.HI.X.SX32 R23, R7, R0, 0x1, P1 ;  /* 0x0000000007177211 */ /* 0x000fc600008f0eff */
[----:B0-----:R-:W4:Y:S01]  /*c1d0*/  LDL.LU R9, [R1+0x10c] ;  /* 0x00010c0001097983 */ /* 0x001f220000300800 */
[----:B------:R-:W-:-:S05]  /*c1e0*/  LEA R22, P0, R26, R16, 0x1 ;  /* 0x000000101a167211 */ /* 0x000fca00078008ff */
[----:B------:R0:W-:Y:S04]  /*c1f0*/  STL [R1+0x12c0], R22 ;  /* 0x0012c01601007387 */ /* 0x0001e80000100800 */
[----:B------:R-:W4:Y:S04]  /*c200*/  LDL.LU R7, [R1+0x108] ;  /* 0x0001080001077983 */ /* 0x000f280000300800 */
[----:B------:R1:W-:Y:S01]  /*c210*/  STL [R1+0x128c], R23 ;  /* 0x00128c1701007387 */ /* 0x0003e20000100800 */
[----:B0-----:R-:W-:Y:S02]  /*c220*/  LEA R22, P1, R19, R16, 0x1 ;  /* 0x0000001013167211 */ /* 0x001fe400078208ff */
[----:B-1----:R-:W-:-:S03]  /*c230*/  LEA.HI.X.SX32 R23, R6, R0, 0x1, P2 ;  /* 0x0000000006177211 */ /* 0x002fc600010f0eff */
[----:B------:R0:W-:Y:S04]  /*c240*/  STL [R1+0x12c8], R22 ;  /* 0x0012c81601007387 */ /* 0x0001e80000100800 */
[----:B------:R-:W4:Y:S04]  /*c250*/  LDL.LU R6, [R1+0x104] ;  /* 0x0001040001067983 */ /* 0x000f280000300800 */
[----:B------:R1:W-:Y:S01]  /*c260*/  STL [R1+0x1294], R23 ;  /* 0x0012941701007387 */ /* 0x0003e20000100800 */
[----:B0-----:R-:W-:Y:S02]  /*c270*/  LEA R22, P2, R11, R16, 0x1 ;  /* 0x000000100b167211 */ /* 0x001fe400078408ff */
[----:B-1----:R-:W-:-:S03]  /*c280*/  LEA.HI.X.SX32 R23, R21, R0, 0x1, P3 ;  /* 0x0000000015177211 */ /* 0x002fc600018f0eff */
[----:B------:R2:W-:Y:S01]  /*c290*/  STL [R1+0x12d0], R22 ;  /* 0x0012d01601007387 */ /* 0x0005e20000100800 */
[----:B------:R-:W-:-:S03]  /*c2a0*/  LEA.HI.X.SX32 R21, R5, R0, 0x1, P4 ;  /* 0x0000000005157211 */ /* 0x000fc600020f0eff */
[----:B------:R-:W-:Y:S04]  /*c2b0*/  STL [R1+0x129c], R23 ;  /* 0x00129c1701007387 */ /* 0x000fe80000100800 */
[----:B------:R-:W4:Y:S01]  /*c2c0*/  LDL.LU R5, [R1+0x100] ;  /* 0x0001000001057983 */ /* 0x000f220000300800 */
[----:B------:R-:W-:Y:S02]  /*c2d0*/  LEA.HI.X.SX32 R19, R19, R0, 0x1, P1 ;  /* 0x0000000013137211 */ /* 0x000fe400008f0eff */
[----:B--2---:R-:W-:-:S05]  /*c2e0*/  LEA R22, P3, R8, R16, 0x1 ;  /* 0x0000001008167211 */ /* 0x004fca00078608ff */
[----:B------:R-:W-:Y:S04]  /*c2f0*/  STL [R1+0x12d8], R22 ;  /* 0x0012d81601007387 */ /* 0x000fe80000100800 */
[----:B------:R0:W-:Y:S02]  /*c300*/  STL [R1+0x12a4], R21 ;  /* 0x0012a41501007387 */ /* 0x0001e40000100800 */
[----:B0-----:R-:W-:Y:S02]  /*c310*/  LEA.HI.X.SX32 R21, R4, R0, 0x1, P5 ;  /* 0x0000000004157211 */ /* 0x001fe400028f0eff */
[----:B------:R-:W2:Y:S01]  /*c320*/  LDL.LU R4, [R1+0xfc] ;  /* 0x0000fc0001047983 */ /* 0x000ea20000300800 */
[----:B------:R-:W-:-:S05]  /*c330*/  LEA R22, P4, R28, R16, 0x1 ;  /* 0x000000101c167211 */ /* 0x000fca00078808ff */
[----:B------:R0:W-:Y:S04]  /*c340*/  STL [R1+0x12e0], R22 ;  /* 0x0012e01601007387 */ /* 0x0001e80000100800 */
[----:B------:R1:W-:Y:S01]  /*c350*/  STL [R1+0x12ac], R21 ;  /* 0x0012ac1501007387 */ /* 0x0003e20000100800 */
[----:B0-----:R-:W-:Y:S02]  /*c360*/  LEA R22, P5, R3, R16, 0x1 ;  /* 0x0000001003167211 */ /* 0x001fe400078a08ff */
        /* <DEDUP_REMOVED lines=9> */
[----:B0-----:R-:W-:-:S03]  /*c400*/  LEA R22, P0, R15, R16, 0x1 ;  /* 0x000000100f167211 */ /* 0x001fc600078008ff */
[----:B-1----:R-:W3:Y:S04]  /*c410*/  LDL.LU R21, [R1+0xec] ;  /* 0x0000ec0001157983 */ /* 0x002ee80000300800 */
[----:B------:R0:W-:Y:S04]  /*c420*/  STL [R1+0x12f8], R22 ;  /* 0x0012f81601007387 */ /* 0x0001e80000100800 */
[----:B------:R1:W-:Y:S01]  /*c430*/  STL [R1+0x12c4], R19 ;  /* 0x0012c41301007387 */ /* 0x0003e20000100800 */
[----:B0-----:R-:W-:Y:S02]  /*c440*/  LEA R22, P1, R13, R16, 0x1 ;  /* 0x000000100d167211 */ /* 0x001fe400078208ff */
[----:B-1----:R-:W-:-:S02]  /*c450*/  LEA.HI.X.SX32 R19, R11, R0, 0x1, P2 ;  /* 0x000000000b137211 */ /* 0x002fc400010f0eff */
[----:B------:R-:W3:Y:S04]  /*c460*/  LDL.LU R11, [R1+0xe4] ;  /* 0x0000e400010b7983 */ /* 0x000ee80000300800 */
[----:B------:R-:W-:Y:S04]  /*c470*/  STL [R1+0x1300], R22 ;  /* 0x0013001601007387 */ /* 0x000fe80000100800 */
[----:B------:R0:W-:Y:S02]  /*c480*/  STL [R1+0x12cc], R19 ;  /* 0x0012cc1301007387 */ /* 0x0001e40000100800 */
[----:B0-----:R-:W-:-:S02]  /*c490*/  LEA.HI.X.SX32 R19, R8, R0, 0x1, P3 ;  /* 0x0000000008137211 */ /* 0x001fc400018f0eff */
[----:B------:R-:W3:Y:S01]  /*c4a0*/  LDL.LU R8, [R1+0xdc] ;  /* 0x0000dc0001087983 */ /* 0x000ee20000300800 */
[----:B------:R-:W-:-:S05]  /*c4b0*/  LEA R22, P2, R12, R16, 0x1 ;  /* 0x000000100c167211 */ /* 0x000fca00078408ff */
[----:B------:R0:W-:Y:S01]  /*c4c0*/  STL [R1+0x1308], R22 ;  /* 0x0013081601007387 */ /* 0x0001e20000100800 */
[----:B------:R-:W-:-:S03]  /*c4d0*/  LEA R23, P3, R10, R16, 0x1 ;  /* 0x000000100a177211 */ /* 0x000fc600078608ff */
[----:B------:R4:W-:Y:S01]  /*c4e0*/  STL [R1+0x12d4], R19 ;  /* 0x0012d41301007387 */ /* 0x0009e20000100800 */
[----:B0-----:R-:W-:-:S03]  /*c4f0*/  LEA.HI.X.SX32 R22, R28, R0, 0x1, P4 ;  /* 0x000000001c167211 */ /* 0x001fc600020f0eff */
[----:B------:R-:W-:Y:S04]  /*c500*/  STL [R1+0x1310], R23 ;  /* 0x0013101701007387 */ /* 0x000fe80000100800 */
[----:B------:R-:W3:Y:S04]  /*c510*/  LDL.LU R28, [R1+0xd8] ;  /* 0x0000d800011c7983 */ /* 0x000ee80000300800 */
[----:B------:R0:W-:Y:S01]  /*c520*/  STL [R1+0x12dc], R22 ;  /* 0x0012dc1601007387 */ /* 0x0001e20000100800 */
[----:B----4-:R-:W-:Y:S02]  /*c530*/  LEA R19, P4, R9, R16, 0x1 ;  /* 0x0000001009137211 */ /* 0x010fe400078808ff */
[----:B0-----:R-:W-:-:S03]  /*c540*/  LEA.HI.X.SX32 R22, R3, R0, 0x1, P5 ;  /* 0x0000000003167211 */ /* 0x001fc600028f0eff */
[----:B------:R0:W-:Y:S04]  /*c550*/  STL [R1+0x1318], R19 ;  /* 0x0013181301007387 */ /* 0x0001e80000100800 */
[----:B------:R-:W4:Y:S01]  /*c560*/  LDL.LU R3, [R1+0xd4] ;  /* 0x0000d40001037983 */ /* 0x000f220000300800 */
[----:B0-----:R-:W-:-:S03]  /*c570*/  LEA R19, P5, R7, R16, 0x1 ;  /* 0x0000001007137211 */ /* 0x001fc600078a08ff */
[----:B------:R-:W-:Y:S04]  /*c580*/  STL [R1+0x12e4], R22 ;  /* 0x0012e41601007387 */ /* 0x000fe80000100800 */
[----:B------:R0:W-:Y:S04]  /*c590*/  STL [R1+0x1320], R19 ;  /* 0x0013201301007387 */ /* 0x0001e80000100800 */
[----:B0-----:R-:W4:Y:S01]  /*c5a0*/  LDL.LU R19, [R1+0xd0] ;  /* 0x0000d00001137983 */ /* 0x001f220000300800 */
[----:B------:R-:W-:Y:S02]  /*c5b0*/  LEA.HI.X.SX32 R22, R17, R0, 0x1, P6 ;  /* 0x0000000011167211 */ /* 0x000fe400030f0eff */
[----:B------:R-:W-:-:S03]  /*c5c0*/  LEA R17, P6, R6, R16, 0x1 ;  /* 0x0000001006117211 */ /* 0x000fc600078c08ff */
[----:B------:R-:W-:Y:S01]  /*c5d0*/  STL [R1+0x12ec], R22 ;  /* 0x0012ec1601007387 */ /* 0x000fe20000100800 */
[----:B------:R-:W-:-:S03]  /*c5e0*/  LEA.HI.X.SX32 R15, R15, R0, 0x1, P0 ;  /* 0x000000000f0f7211 */ /* 0x000fc600000f0eff */
[----:B------:R0:W-:Y:S01]  /*c5f0*/  STL [R1+0x1328], R17 ;  /* 0x0013281101007387 */ /* 0x0001e20000100800 */
[----:B------:R-:W-:-:S03]  /*c600*/  LEA.HI.X.SX32 R13, R13, R0, 0x1, P1 ;  /* 0x000000000d0d7211 */ /* 0x000fc600008f0eff */
[----:B0-----:R-:W4:Y:S01]  /*c610*/  LDL.LU R17, [R1+0xcc] ;  /* 0x0000cc0001117983 */ /* 0x001f220000300800 */
[----:B------:R-:W-:-:S03]  /*c620*/  LEA R22, P0, R5, R16, 0x1 ;  /* 0x0000001005167211 */ /* 0x000fc600078008ff */
[----:B------:R0:W-:Y:S01]  /*c630*/  STL [R1+0x12f4], R15 ;  /* 0x0012f40f01007387 */ /* 0x0001e20000100800 */
[----:B------:R-:W-:-:S03]  /*c640*/  LEA.HI.X.SX32 R12, R12, R0, 0x1, P2 ;  /* 0x000000000c0c7211 */ /* 0x000fc600010f0eff */
[----:B0-----:R-:W4:Y:S04]  /*c650*/  LDL.LU R15, [R1+0xc4] ;  /* 0x0000c400010f7983 */ /* 0x001f280000300800 */
[----:B------:R-:W-:Y:S04]  /*c660*/  STL [R1+0x1330], R22 ;  /* 0x0013301601007387 */ /* 0x000fe80000100800 */
[----:B------:R0:W-:Y:S01]  /*c670*/  STL [R1+0x12fc], R13 ;  /* 0x0012fc0d01007387 */ /* 0x0001e20000100800 */
[----:B------:R-:W-:-:S03]  /*c680*/  LEA.HI.X.SX32 R10, R10, R0, 0x1, P3 ;  /* 0x000000000a0a7211 */ /* 0x000fc600018f0eff */
[----:B0-----:R-:W4:Y:S01]  /*c690*/  LDL.LU R13, [R1+0xc0] ;  /* 0x0000c000010d7983 */ /* 0x001f220000300800 */
[----:B------:R-:W-:Y:S02]  /*c6a0*/  LEA.HI.X.SX32 R9, R9, R0, 0x1, P4 ;  /* 0x0000000009097211 */ /* 0x000fe400020f0eff */
[----:B--2---:R-:W-:-:S05]  /*c6b0*/  LEA R22, P1, R4, R16, 0x1 ;  /* 0x0000001004167211 */ /* 0x004fca00078208ff */
[----:B------:R-:W-:Y:S04]  /*c6c0*/  STL [R1+0x1338], R22 ;  /* 0x0013381601007387 */ /* 0x000fe80000100800 */
[----:B------:R0:W-:Y:S04]  /*c6d0*/  STL [R1+0x1304], R12 ;  /* 0x0013040c01007387 */ /* 0x0001e80000100800 */
[----:B0-----:R-:W2:Y:S01]  /*c6e0*/  LDL.LU R12, [R1+0xbc] ;  /* 0x0000bc00010c7983 */ /* 0x001ea20000300800 */
[----:B------:R-:W-:-:S05]  /*c6f0*/  LEA R22, P2, R2, R16, 0x1 ;  /* 0x0000001002167211 */ /* 0x000fca00078408ff */
[----:B------:R-:W-:Y:S04]  /*c700*/  STL [R1+0x1340], R22 ;  /* 0x0013401601007387 */ /* 0x000fe80000100800 */
[----:B------:R0:W-:Y:S04]  /*c710*/  STL [R1+0x130c], R10 ;  /* 0x00130c0a01007387 */ /* 0x0001e80000100800 */
[----:B0-----:R-:W2:Y:S01]  /*c720*/  LDL.LU R10, [R1+0xb8] ;  /* 0x0000b800010a7983 */ /* 0x001ea20000300800 */
[----:B---3--:R-:W-:-:S05]  /*c730*/  LEA R22, P3, R26, R16, 0x1 ;  /* 0x000000101a167211 */ /* 0x008fca00078608ff */
[----:B------:R-:W-:Y:S04]  /*c740*/  STL [R1+0x1348], R22 ;  /* 0x0013481601007387 */ /* 0x000fe80000100800 */
[----:B------:R0:W-:Y:S01]  /*c750*/  STL [R1+0x1314], R9 ;  /* 0x0013140901007387 */ /* 0x0001e20000100800 */
[----:B------:R-:W-:-:S03]  /*c760*/  LEA R23, P4, R21, R16, 0x1 ;  /* 0x0000001015177211 */ /* 0x000fc600078808ff */
[----:B0-----:R-:W3:Y:S01]  /*c770*/  LDL.LU R9, [R1+0xb4] ;  /* 0x0000b40001097983 */ /* 0x001ee20000300800 */
[----:B------:R-:W-:-:S03]  /*c780*/  LEA.HI.X.SX32 R22, R7, R0, 0x1, P5 ;  /* 0x0000000007167211 */ /* 0x000fc600028f0eff */
[----:B------:R0:W-:Y:S04]  /*c790*/  STL [R1+0x1350], R23 ;  /* 0x0013501701007387 */ /* 0x0001e80000100800 */
[----:B------:R-:W3:Y:S04]  /*c7a0*/  LDL.LU R7, [R1+0xb0] ;  /* 0x0000b00001077983 */ /* 0x000ee80000300800 */
[----:B------:R1:W-:Y:S01]  /*c7b0*/  STL [R1+0x131c], R22 ;  /* 0x00131c1601007387 */ /* 0x0003e20000100800 */
[----:B0-----:R-:W-:Y:S02]  /*c7c0*/  LEA R23, P5, R11, R16, 0x1 ;  /* 0x000000100b177211 */ /* 0x001fe400078a08ff */
[----:B-1----:R-:W-:-:S03]  /*c7d0*/  LEA.HI.X.SX32 R22, R6, R0, 0x1, P6 ;  /* 0x0000000006167211 */ /* 0x002fc600030f0eff */
        /* <DEDUP_REMOVED lines=18> */
[----:B------:R-:W-:Y:S02]  /*c900*/  LEA R25, P2, R19, R16, 0x1 ;  /* 0x0000001013197211 */ /* 0x000fe400078408ff */
[----:B0-----:R-:W-:-:S03]  /*c910*/  LEA.HI.X.SX32 R23, R26, R0, 0x1, P3 ;  /* 0x000000001a177211 */ /* 0x001fc600018f0eff */
[----:B------:R-:W-:Y:S04]  /*c920*/  STL [R1+0x1378], R25 ;  /* 0x0013781901007387 */ /* 0x000fe80000100800 */
[----:B------:R-:W4:Y:S04]  /*c930*/  LDL.LU R26, [R1+0x94] ;  /* 0x00009400011a7983 */ /* 0x000f280000300800 */
[----:B------:R0:W-:Y:S01]  /*c940*/  STL [R1+0x1344], R23 ;  /* 0x0013441701007387 */ /* 0x0001e20000100800 */
[----:B-1----:R-:W-:Y:S02]  /*c950*/  LEA R22, P3, R17, R16, 0x1 ;  /* 0x0000001011167211 */ /* 0x002fe400078608ff */
[----:B0-----:R-:W-:-:S03]  /*c960*/  LEA.HI.X.SX32 R23, R21, R0, 0x1, P4 ;  /* 0x0000000015177211 */ /* 0x001fc600020f0eff */
[----:B------:R0:W-:Y:S01]  /*c970*/  STL [R1+0x1380], R22 ;  /* 0x0013801601007387 */ /* 0x0001e20000100800 */
[----:B------:R-:W-:-:S03]  /*c980*/  LEA.HI.X.SX32 R21, R11, R0, 0x1, P5 ;  /* 0x000000000b157211 */ /* 0x000fc600028f0eff */
[----:B------:R1:W-:Y:S04]  /*c990*/  STL [R1+0x134c], R23 ;  /* 0x00134c1701007387 */ /* 0x0003e80000100800 */
[----:B------:R-:W4:Y:S01]  /*c9a0*/  LDL.LU R11, [R1+0x90] ;  /* 0x00009000010b7983 */ /* 0x000f220000300800 */
[----:B0-----:R-:W-:-:S05]  /*c9b0*/  LEA R22, P4, R15, R16, 0x1 ;  /* 0x000000100f167211 */ /* 0x001fca00078808ff */
[----:B------:R-:W-:Y:S04]  /*c9c0*/  STL [R1+0x1388], R22 ;  /* 0x0013881601007387 */ /* 0x000fe80000100800 */
[----:B------:R0:W-:Y:S01]  /*c9d0*/  STL [R1+0x1354], R21 ;  /* 0x0013541501007387 */ /* 0x0001e20000100800 */
[----:B-1----:R-:W-:Y:S02]  /*c9e0*/  LEA R23, P5, R13, R16, 0x1 ;  /* 0x000000100d177211 */ /* 0x002fe400078a08ff */
[----:B0-----:R-:W-:-:S03]  /*c9f0*/  LEA.HI.X.SX32 R21, R8, R0, 0x1, P6 ;  /* 0x0000000008157211 */ /* 0x001fc600030f0eff */
[----:B------:R-:W-:Y:S04]  /*ca00*/  STL [R1+0x1390], R23 ;  /* 0x0013901701007387 */ /* 0x000fe80000100800 */
[----:B------:R-:W4:Y:S04]  /*ca10*/  LDL.LU R8, [R1+0x8c] ;  /* 0x00008c0001087983 */ /* 0x000f280000300800 */
[----:B------:R0:W-:Y:S02]  /*ca20*/  STL [R1+0x135c], R21 ;  /* 0x00135c1501007387 */ /* 0x0001e40000100800 */
[----:B0-----:R-:W-:-:S02]  /*ca30*/  LEA.HI.X.SX32 R21, R28, R0, 0x1, P0 ;  /* 0x000000001c157211 */ /* 0x001fc400000f0eff */
[-C--:B------:R-:W-:Y:S02]  /*ca40*/  LEA.HI.X.SX32 R17, R17, R0.reuse, 0x1, P3 ;  /* 0x0000000011117211 */ /* 0x080fe400018f0eff */
[----:B------:R-:W-:Y:S02]  /*ca50*/  LEA.HI.X.SX32 R13, R13, R0, 0x1, P5 ;  /* 0x000000000d0d7211 */ /* 0x000fe400028f0eff */
[----:B--2---:R-:W-:-:S05]  /*ca60*/  LEA R22, P6, R12, R16, 0x1 ;  /* 0x000000100c167211 */ /* 0x004fca00078c08ff */
[----:B------:R-:W-:Y:S04]  /*ca70*/  STL [R1+0x1398], R22 ;  /* 0x0013981601007387 */ /* 0x000fe80000100800 */
[----:B------:R-:W2:Y:S04]  /*ca80*/  LDL.LU R28, [R1+0x88] ;  /* 0x00008800011c7983 */ /* 0x000ea80000300800 */
[----:B------:R0:W-:Y:S02]  /*ca90*/  STL [R1+0x1364], R21 ;  /* 0x0013641501007387 */ /* 0x0001e40000100800 */
[----:B0-----:R-:W-:-:S02]  /*caa0*/  LEA.HI.X.SX32 R21, R3, R0, 0x1, P1 ;  /* 0x0000000003157211 */ /* 0x001fc400008f0eff */
[----:B------:R-:W-:-:S05]  /*cab0*/  LEA R23, P0, R10, R16, 0x1 ;  /* 0x000000100a177211 */ /* 0x000fca00078008ff */
[----:B------:R-:W-:Y:S04]  /*cac0*/  STL [R1+0x13a0], R23 ;  /* 0x0013a01701007387 */ /* 0x000fe80000100800 */
[----:B------:R-:W2:Y:S04]  /*cad0*/  LDL.LU R3, [R1+0x84] ;  /* 0x0000840001037983 */ /* 0x000ea80000300800 */
[----:B------:R0:W-:Y:S01]  /*cae0*/  STL [R1+0x136c], R21 ;  /* 0x00136c1501007387 */ /* 0x0001e20000100800 */
[----:B---3--:R-:W-:Y:S02]  /*caf0*/  LEA R22, P1, R9, R16, 0x1 ;  /* 0x0000001009167211 */ /* 0x008fe400078208ff */
[----:B0-----:R-:W-:-:S03]  /*cb00*/  LEA.HI.X.SX32 R21, R19, R0, 0x1, P2 ;  /* 0x0000000013157211 */ /* 0x001fc600010f0eff */
[----:B------:R-:W-:Y:S01]  /*cb10*/  STL [R1+0x13a8], R22 ;  /* 0x0013a81601007387 */ /* 0x000fe20000100800 */
[----:B------:R-:W-:-:S03]  /*cb20*/  LEA R19, P2, R7, R16, 0x1 ;  /* 0x0000001007137211 */ /* 0x000fc600078408ff */
[----:B------:R-:W-:Y:S04]  /*cb30*/  STL [R1+0x1374], R21 ;  /* 0x0013741501007387 */ /* 0x000fe80000100800 */
[----:B------:R-:W3:Y:S04]  /*cb40*/  LDL.LU R25, [R1+0x80] ;  /* 0x0000800001197983 */ /* 0x000ee80000300800 */
[----:B------:R0:W-:Y:S04]  /*cb50*/  STL [R1+0x13b0], R19 ;  /* 0x0013b01301007387 */ /* 0x0001e80000100800 */
[----:B------:R1:W-:Y:S01]  /*cb60*/  STL [R1+0x137c], R17 ;  /* 0x00137c1101007387 */ /* 0x0003e20000100800 */
[----:B0-----:R-:W-:-:S02]  /*cb70*/  LEA R19, P3, R6, R16, 0x1 ;  /* 0x0000001006137211 */ /* 0x001fc400078608ff */
[----:B-1----:R-:W-:-:S03]  /*cb80*/  LEA.HI.X.SX32 R17, R15, R0, 0x1, P4 ;  /* 0x000000000f117211 */ /* 0x002fc600020f0eff */
[----:B------:R-:W-:Y:S04]  /*cb90*/  STL [R1+0x13b8], R19 ;  /* 0x0013b81301007387 */ /* 0x000fe80000100800 */
[----:B------:R-:W3:Y:S04]  /*cba0*/  LDL.LU R23, [R1+0x7c] ;  /* 0x00007c0001177983 */ /* 0x000ee80000300800 */
[----:B------:R-:W-:Y:S01]  /*cbb0*/  STL [R1+0x1384], R17 ;  /* 0x0013841101007387 */ /* 0x000fe20000100800 */
[----:B------:R-:W-:-:S05]  /*cbc0*/  LEA R15, P4, R5, R16, 0x1 ;  /* 0x00000010050f7211 */ /* 0x000fca00078808ff */
[----:B------:R0:W-:Y:S04]  /*cbd0*/  STL [R1+0x13c0], R15 ;  /* 0x0013c00f01007387 */ /* 0x0001e80000100800 */
[----:B------:R-:W3:Y:S01]  /*cbe0*/  LDL.LU R22, [R1+0x74] ;  /* 0x0000740001167983 */ /* 0x000ee20000300800 */
[----:B0-----:R-:W-:-:S03]  /*cbf0*/  LEA R15, P5, R4, R16, 0x1 ;  /* 0x00000010040f7211 */ /* 0x001fc600078a08ff */
[----:B------:R0:W-:Y:S04]  /*cc00*/  STL [R1+0x138c], R13 ;  /* 0x00138c0d01007387 */ /* 0x0001e80000100800 */
[----:B------:R-:W-:Y:S04]  /*cc10*/  STL [R1+0x13c8], R15 ;  /* 0x0013c80f01007387 */ /* 0x000fe80000100800 */
[----:B------:R-:W3:Y:S01]  /*cc20*/  LDL.LU R21, [R1+0x70] ;  /* 0x0000700001157983 */ /* 0x000ee20000300800 */
[----:B0-----:R-:W-:-:S05]  /*cc30*/  LEA.HI.X.SX32 R13, R12, R0, 0x1, P6 ;  /* 0x000000000c0d7211 */ /* 0x001fca00030f0eff */
[----:B------:R-:W-:Y:S01]  /*cc40*/  STL [R1+0x1394], R13 ;  /* 0x0013940d01007387 */ /* 0x000fe20000100800 */
[----:B------:R-:W-:Y:S02]  /*cc50*/  LEA R12, P6, R2, R16, 0x1 ;  /* 0x00000010020c7211 */ /* 0x000fe400078c08ff */
[----:B------:R-:W-:-:S03]  /*cc60*/  LEA.HI.X.SX32 R10, R10, R0, 0x1, P0 ;  /* 0x000000000a0a7211 */ /* 0x000fc600000f0eff */
[----:B------:R4:W-:Y:S04]  /*cc70*/  STL [R1+0x13d0], R12 ;  /* 0x0013d00c01007387 */ /* 0x0009e80000100800 */
[----:B------:R-:W3:Y:S04]  /*cc80*/  LDL.LU R19, [R1+0x6c] ;  /* 0x00006c0001137983 */ /* 0x000ee80000300800 */
[----:B------:R0:W-:Y:S04]  /*cc90*/  STL [R1+0x139c], R10 ;  /* 0x00139c0a01007387 */ /* 0x0001e80000100800 */
[----:B------:R-:W3:Y:S01]  /*cca0*/  LDL.LU R17, [R1+0x68] ;  /* 0x0000680001117983 */ /* 0x000ee20000300800 */
[----:B----4-:R-:W-:-:S05]  /*ccb0*/  LEA R12, P0, R26, R16, 0x1 ;  /* 0x000000101a0c7211 */ /* 0x010fca00078008ff */
[----:B------:R1:W-:Y:S04]  /*ccc0*/  STL [R1+0x13d8], R12 ;  /* 0x0013d80c01007387 */ /* 0x0003e80000100800 */
[----:B------:R-:W4:Y:S01]  /*ccd0*/  LDL.LU R15, [R1+0x64] ;  /* 0x00006400010f7983 */ /* 0x000f220000300800 */
[-C--:B0-----:R-:W-:Y:S02]  /*cce0*/  LEA.HI.X.SX32 R10, R9, R0.reuse, 0x1, P1 ;  /* 0x00000000090a7211 */ /* 0x081fe400008f0eff */
[----:B------:R-:W-:-:S03]  /*ccf0*/  LEA.HI.X.SX32 R7, R7, R0, 0x1, P2 ;  /* 0x0000000007077211 */ /* 0x000fc600010f0eff */
[----:B------:R-:W-:Y:S04]  /*cd00*/  STL [R1+0x13a4], R10 ;  /* 0x0013a40a01007387 */ /* 0x000fe80000100800 */
[----:B------:R-:W4:Y:S01]  /*cd10*/  LDL.LU R13, [R1+0x5c] ;  /* 0x00005c00010d7983 */ /* 0x000f220000300800 */
[----:B------:R-:W-:-:S05]  /*cd20*/  LEA R9, P1, R11, R16, 0x1 ;  /* 0x000000100b097211 */ /* 0x000fca00078208ff */
[----:B------:R-:W-:Y:S04]  /*cd30*/  STL [R1+0x13e0], R9 ;  /* 0x0013e00901007387 */ /* 0x000fe80000100800 */
[----:B-1----:R-:W4:Y:S04]  /*cd40*/  LDL.LU R12, [R1+0x54] ;  /* 0x00005400010c7983 */ /* 0x002f280000300800 */
[----:B------:R0:W-:Y:S01]  /*cd50*/  STL [R1+0x13ac], R7 ;  /* 0x0013ac0701007387 */ /* 0x0001e20000100800 */
[-C--:B------:R-:W-:Y:S02]  /*cd60*/  LEA.HI.X.SX32 R5, R5, R0.reuse, 0x1, P4 ;  /* 0x0000000005057211 */ /* 0x080fe400020f0eff */
[----:B0-----:R-:W-:-:S02]  /*cd70*/  LEA.HI.X.SX32 R7, R6, R0, 0x1, P3 ;  /* 0x0000000006077211 */ /* 0x001fc400018f0eff */
[----:B------:R-:W-:-:S05]  /*cd80*/  LEA R9, P2, R8, R16, 0x1 ;  /* 0x0000001008097211 */ /* 0x000fca00078408ff */
[----:B------:R0:W-:Y:S04]  /*cd90*/  STL [R1+0x13e8], R9 ;  /* 0x0013e80901007387 */ /* 0x0001e80000100800 */
[----:B------:R-:W4:Y:S04]  /*cda0*/  LDL.LU R10, [R1+0x44] ;  /* 0x00004400010a7983 */ /* 0x000f280000300800 */
[----:B------:R1:W-:Y:S01]  /*cdb0*/  STL [R1+0x13b4], R7 ;  /* 0x0013b40701007387 */ /* 0x0003e20000100800 */
[-C--:B------:R-:W-:Y:S02]  /*cdc0*/  LEA.HI.X.SX32 R2, R2, R0.reuse, 0x1, P6 ;  /* 0x0000000002027211 */ /* 0x080fe400030f0eff */
[----:B------:R-:W-:-:S02]  /*cdd0*/  LEA.HI.X.SX32 R26, R26, R0, 0x1, P0 ;  /* 0x000000001a1a7211 */ /* 0x000fc400000f0eff */
[-C--:B------:R-:W-:Y:S02]  /*cde0*/  LEA.HI.X.SX32 R11, R11, R0.reuse, 0x1, P1 ;  /* 0x000000000b0b7211 */ /* 0x080fe400008f0eff */
[----:B------:R-:W-:Y:S02]  /*cdf0*/  LEA.HI.X.SX32 R8, R8, R0, 0x1, P2 ;  /* 0x0000000008087211 */ /* 0x000fe400010f0eff */
[----:B--2---:R-:W-:-:S05]  /*ce00*/  LEA R6, P3, R28, R16, 0x1 ;  /* 0x000000101c067211 */ /* 0x004fca00078608ff */
[----:B------:R-:W-:Y:S04]  /*ce10*/  STL [R1+0x13f0], R6 ;  /* 0x0013f00601007387 */ /* 0x000fe80000100800 */
[----:B0-----:R-:W2:Y:S04]  /*ce20*/  LDL.LU R9, [R1+0x3c] ;  /* 0x00003c0001097983 */ /* 0x001ea80000300800 */
[----:B------:R0:W-:Y:S04]  /*ce30*/  STL [R1+0x13bc], R5 ;  /* 0x0013bc0501007387 */ /* 0x0001e80000100800 */
[----:B-1----:R-:W2:Y:S01]  /*ce40*/  LDL.LU R7, [R1+0x34] ;  /* 0x0000340001077983 */ /* 0x002ea20000300800 */
[----:B0-----:R-:W-:-:S02]  /*ce50*/  LEA.HI.X.SX32 R5, R4, R0, 0x1, P5 ;  /* 0x0000000004057211 */ /* 0x001fc400028f0eff */
[----:B------:R-:W-:-:S05]  /*ce60*/  LEA R6, P4, R3, R16, 0x1 ;  /* 0x0000001003067211 */ /* 0x000fca00078808ff */
[----:B------:R0:W-:Y:S04]  /*ce70*/  STL [R1+0x13f8], R6 ;  /* 0x0013f80601007387 */ /* 0x0001e80000100800 */
[----:B0-----:R-:W2:Y:S04]  /*ce80*/  LDL.LU R6, [R1+0x30] ;  /* 0x0000300001067983 */ /* 0x001ea80000300800 */
[----:B------:R0:W-:Y:S01]  /*ce90*/  STL [R1+0x13c4], R5 ;  /* 0x0013c40501007387 */ /* 0x0001e20000100800 */
[----:B---3--:R-:W-:-:S03]  /*cea0*/  LEA R4, P5, R25, R16, 0x1 ;  /* 0x0000001019047211 */ /* 0x008fc600078a08ff */
[----:B0-----:R-:W3:Y:S04]  /*ceb0*/  LDL.LU R5, [R1+0x2c] ;  /* 0x00002c0001057983 */ /* 0x001ee80000300800 */
[----:B------:R0:W-:Y:S04]  /*cec0*/  STL [R1+0x1400], R4 ;  /* 0x0014000401007387 */ /* 0x0001e80000100800 */
[----:B0-----:R-:W2:Y:S04]  /*ced0*/  LDL.LU R4, [R1+0x28] ;  /* 0x0000280001047983 */ /* 0x001ea80000300800 */
[----:B------:R0:W-:Y:S02]  /*cee0*/  STL [R1+0x13cc], R2 ;  /* 0x0013cc0201007387 */ /* 0x0001e40000100800 */
[----:B0-----:R-:W-:-:S05]  /*cef0*/  LEA R2, P6, R23, R16, 0x1 ;  /* 0x0000001017027211 */ /* 0x001fca00078c08ff */
        /* <DEDUP_REMOVED lines=8> */
[----:B------:R0:W-:Y:S01]  /*cf80*/  STL [R1+0x1418], R11 ;  /* 0x0014180b01007387 */ /* 0x0001e20000100800 */
[----:B------:R-:W-:-:S03]  /*cf90*/  LEA.HI.X.SX32 R28, R28, R0, 0x1, P3 ;  /* 0x000000001c1c7211 */ /* 0x000fc600018f0eff */
        /* <DEDUP_REMOVED lines=8> */
[----:B------:R0:W-:Y:S04]  /*d020*/  STL [R1+0x1428], R28 ;  /* 0x0014281c01007387 */ /* 0x0001e80000100800 */
[----:B0-----:R-:W2:Y:S04]  /*d030*/  LDL.LU R28, [R1+0x15d8] ;  /* 0x0015d800011c7983 */ /* 0x001ea80000300800 */
[----:B------:R4:W-:Y:S02]  /*d040*/  STL [R1+0x13f4], R3 ;  /* 0x0013f40301007387 */ /* 0x0009e40000100800 */
[----:B----4-:R-:W-:-:S05]  /*d050*/  LEA R3, P4, R15, R16, 0x1 ;  /* 0x000000100f037211 */ /* 0x010fca00078808ff */
[----:B------:R0:W-:Y:S04]  /*d060*/  STL [R1+0x1430], R3 ;  /* 0x0014300301007387 */ /* 0x0001e80000100800 */
[----:B0-----:R-:W4:Y:S01]  /*d070*/  LDL.LU R3, [R1+0x15d4] ;  /* 0x0015d40001037983 */ /* 0x001f220000300800 */
[----:B------:R-:W-:-:S05]  /*d080*/  LEA.HI.X.SX32 R25, R25, R0, 0x1, P5 ;  /* 0x0000000019197211 */ /* 0x000fca00028f0eff */
[----:B------:R0:W-:Y:S02]  /*d090*/  STL [R1+0x13fc], R25 ;  /* 0x0013fc1901007387 */ /* 0x0001e40000100800 */
[----:B0-----:R-:W-:-:S05]  /*d0a0*/  LEA R25, P5, R13, R16, 0x1 ;  /* 0x000000100d197211 */ /* 0x001fca00078a08ff */
[----:B------:R0:W-:Y:S02]  /*d0b0*/  STL [R1+0x1438], R25 ;  /* 0x0014381901007387 */ /* 0x0001e40000100800 */
[----:B0-----:R-:W-:Y:S02]  /*d0c0*/  LEA.HI.X.SX32 R25, R23, R0, 0x1, P6 ;  /* 0x0000000017197211 */ /* 0x001fe400030f0eff */
[----:B------:R-:W-:-:S03]  /*d0d0*/  LEA R23, P6, R12, R16, 0x1 ;  /* 0x000000100c177211 */ /* 0x000fc600078c08ff */
[----:B------:R0:W-:Y:S04]  /*d0e0*/  STL [R1+0x1404], R25 ;  /* 0x0014041901007387 */ /* 0x0001e80000100800 */
[----:B------:R4:W-:Y:S01]  /*d0f0*/  STL [R1+0x1440], R23 ;  /* 0x0014401701007387 */ /* 0x0009e20000100800 */
[-C--:B------:R-:W-:Y:S02]  /*d100*/  LEA.HI.X.SX32 R19, R19, R0.reuse, 0x1, P2 ;  /* 0x0000000013137211 */ /* 0x080fe400010f0eff */
[-C--:B0-----:R-:W-:Y:S02]  /*d110*/  LEA.HI.X.SX32 R25, R22, R0.reuse, 0x1, P0 ;  /* 0x0000000016197211 */ /* 0x081fe400000f0eff */
[----:B------:R-:W-:Y:S02]  /*d120*/  LEA.HI.X.SX32 R22, R21, R0, 0x1, P1 ;  /* 0x0000000015167211 */ /* 0x000fe400008f0eff */
[----:B------:R-:W-:Y:S01]  /*d130*/  LEA R21, P1, R10, R16, 0x1 ;  /* 0x000000100a157211 */ /* 0x000fe200078208ff */
[----:B------:R-:W-:Y:S01]  /*d140*/  STL [R1+0x140c], R25 ;  /* 0x00140c1901007387 */ /* 0x000fe20000100800 */
[----:B------:R-:W-:Y:S01]  /*d150*/  LEA.HI.X.SX32 R13, R13, R0, 0x1, P5 ;  /* 0x000000000d0d7211 */ /* 0x000fe200028f0eff */
[----:B------:R-:W-:-:S02]  /*d160*/  IMAD R18, R18, c[0x0][0x190], RZ ;  /* 0x0000640012127a24 */ /* 0x000fc400078e02ff */
[----:B------:R-:W-:Y:S02]  /*d170*/  IMAD R20, R20, c[0x0][0x190], RZ ;  /* 0x0000640014147a24 */ /* 0x000fe400078e02ff */
[----:B------:R-:W-:Y:S02]  /*d180*/  IMAD R29, R29, c[0x0][0x190], RZ ;  /* 0x000064001d1d7a24 */ /* 0x000fe400078e02ff */
[----:B------:R-:W-:Y:S02]  /*d190*/  IMAD R27, R27, c[0x0][0x190], RZ ;  /* 0x000064001b1b7a24 */ /* 0x000fe400078e02ff */
[----:B------:R-:W-:Y:S01]  /*d1a0*/  IMAD R24, R24, c[0x0][0x190], RZ ;  /* 0x0000640018187a24 */ /* 0x000fe200078e02ff */
[----:B----4-:R-:W-:-:S05]  /*d1b0*/  LEA R23, P0, R3, R16, 0x1 ;  /* 0x0000001003177211 */ /* 0x010fca00078008ff */
[----:B------:R-:W-:Y:S04]  /*d1c0*/  STL [R1+0x1448], R23 ;  /* 0x0014481701007387 */ /* 0x000fe80000100800 */
[----:B------:R2:W-:Y:S04]  /*d1d0*/  STL [R1+0x1414], R22 ;  /* 0x0014141601007387 */ /* 0x0005e80000100800 */
[----:B------:R0:W-:Y:S04]  /*d1e0*/  STL [R1+0x1450], R21 ;  /* 0x0014501501007387 */ /* 0x0001e80000100800 */
[----:B------:R1:W-:Y:S01]  /*d1f0*/  STL [R1+0x141c], R19 ;  /* 0x00141c1301007387 */ /* 0x0003e20000100800 */
[----:B--2---:R-:W-:-:S02]  /*d200*/  LEA R22, P2, R9, R16, 0x1 ;  /* 0x0000001009167211 */ /* 0x004fc400078408ff */
[-C--:B0-----:R-:W-:Y:S02]  /*d210*/  LEA.HI.X.SX32 R21, R17, R0.reuse, 0x1, P3 ;  /* 0x0000000011157211 */ /* 0x081fe400018f0eff */
[----:B------:R-:W-:Y:S02]  /*d220*/  LEA.HI.X.SX32 R17, R15, R0, 0x1, P4 ;  /* 0x000000000f117211 */ /* 0x000fe400020f0eff */
[-C--:B-1----:R-:W-:Y:S01]  /*d230*/  LEA R19, P3, R7, R16.reuse, 0x1 ;  /* 0x0000001007137211 */ /* 0x082fe200078608ff */
[----:B------:R-:W-:Y:S01]  /*d240*/  STL [R1+0x1458], R22 ;  /* 0x0014581601007387 */ /* 0x000fe20000100800 */
[----:B------:R-:W-:-:S03]  /*d250*/  LEA R15, P4, R6, R16, 0x1 ;  /* 0x00000010060f7211 */ /* 0x000fc600078808ff */
[----:B------:R-:W-:Y:S04]  /*d260*/  STL [R1+0x1424], R21 ;  /* 0x0014241501007387 */ /* 0x000fe80000100800 */
[----:B------:R-:W-:Y:S04]  /*d270*/  STL [R1+0x1460], R19 ;  /* 0x0014601301007387 */ /* 0x000fe80000100800 */
[----:B------:R3:W-:Y:S04]  /*d280*/  STL [R1+0x142c], R17 ;  /* 0x00142c1101007387 */ /* 0x0007e80000100800 */
[----:B------:R0:W-:Y:S04]  /*d290*/  STL [R1+0x1468], R15 ;  /* 0x0014680f01007387 */ /* 0x0001e80000100800 */
[----:B------:R1:W-:Y:S01]  /*d2a0*/  STL [R1+0x1434], R13 ;  /* 0x0014340d01007387 */ /* 0x0003e20000100800 */
[----:B---3--:R-:W-:-:S02]  /*d2b0*/  LEA R17, P5, R5, R16, 0x1 ;  /* 0x0000001005117211 */ /* 0x008fc400078a08ff */
[----:B0-----:R-:W-:-:S03]  /*d2c0*/  LEA.HI.X.SX32 R15, R12, R0, 0x1, P6 ;  /* 0x000000000c0f7211 */ /* 0x001fc600030f0eff */
[----:B------:R-:W-:Y:S01]  /*d2d0*/  STL [R1+0x1470], R17 ;  /* 0x0014701101007387 */ /* 0x000fe20000100800 */
[----:B------:R-:W-:Y:S02]  /*d2e0*/  LEA.HI.X.SX32 R12, R3, R0, 0x1, P0 ;  /* 0x00000000030c7211 */ /* 0x000fe400000f0eff */
[----:B-1----:R-:W-:Y:S01]  /*d2f0*/  LEA R13, P6, R4, R16, 0x1 ;  /* 0x00000010040d7211 */ /* 0x002fe200078c08ff */
[----:B------:R-:W-:Y:S04]  /*d300*/  STL [R1+0x143c], R15 ;  /* 0x00143c0f01007387 */ /* 0x000fe80000100800 */
[----:B------:R-:W2:Y:S04]  /*d310*/  LDL R3, [R1+0x15a8] ;  /* 0x0015a80001037983 */ /* 0x000ea80000100800 */
[----:B------:R0:W-:Y:S01]  /*d320*/  STL [R1+0x1478], R13 ;  /* 0x0014780d01007387 */ /* 0x0001e20000100800 */
[----:B------:R-:W-:-:S03]  /*d330*/  LEA.HI.X.SX32 R9, R9, R0, 0x1, P2 ;  /* 0x0000000009097211 */ /* 0x000fc600010f0eff */
[----:B------:R1:W-:Y:S01]  /*d340*/  STL [R1+0x1444], R12 ;  /* 0x0014440c01007387 */ /* 0x0003e20000100800 */
[----:B0-----:R-:W-:Y:S02]  /*d350*/  LEA R13, P0, R2, R16, 0x1 ;  /* 0x00000010020d7211 */ /* 0x001fe400078008ff */
[----:B-1----:R-:W-:Y:S02]  /*d360*/  LEA.HI.X.SX32 R12, R10, R0, 0x1, P1 ;  /* 0x000000000a0c7211 */ /* 0x002fe400008f0eff */
[-C--:B------:R-:W-:Y:S01]  /*d370*/  LEA R10, P1, R26, R16.reuse, 0x1 ;  /* 0x000000101a0a7211 */ /* 0x080fe200078208ff */
[----:B------:R-:W-:Y:S04]  /*d380*/  STL [R1+0x1480], R13 ;  /* 0x0014800d01007387 */ /* 0x000fe80000100800 */
[----:B------:R0:W-:Y:S04]  /*d390*/  STL [R1+0x144c], R12 ;  /* 0x00144c0c01007387 */ /* 0x0001e80000100800 */
[----:B------:R1:W-:Y:S04]  /*d3a0*/  STL [R1+0x1488], R10 ;  /* 0x0014880a01007387 */ /* 0x0003e80000100800 */
[----:B------:R3:W-:Y:S01]  /*d3b0*/  STL [R1+0x1454], R9 ;  /* 0x0014540901007387 */ /* 0x0007e20000100800 */
[----:B0-----:R-:W-:-:S02]  /*d3c0*/  LEA R12, P2, R28, R16, 0x1 ;  /* 0x000000101c0c7211 */ /* 0x001fc400078408ff */
[-C--:B-1----:R-:W-:Y:S02]  /*d3d0*/  LEA.HI.X.SX32 R10, R7, R0.reuse, 0x1, P3 ;  /* 0x00000000070a7211 */ /* 0x082fe400018f0eff */
[----:B------:R-:W-:Y:S02]  /*d3e0*/  LEA.HI.X.SX32 R7, R6, R0, 0x1, P4 ;  /* 0x0000000006077211 */ /* 0x000fe400020f0eff */
[-C--:B---3--:R-:W-:Y:S01]  /*d3f0*/  LEA R9, P3, R8, R16.reuse, 0x1 ;  /* 0x0000001008097211 */ /* 0x088fe200078608ff */
[----:B------:R-:W-:Y:S01]  /*d400*/  STL [R1+0x1490], R12 ;  /* 0x0014900c01007387 */ /* 0x000fe20000100800 */
[----:B------:R-:W-:Y:S02]  /*d410*/  LEA R6, P4, R11, R16, 0x1 ;  /* 0x000000100b067211 */ /* 0x000fe400078808ff */
[----:B------:R-:W-:Y:S01]  /*d420*/  LEA.HI.X.SX32 R5, R5, R0, 0x1, P5 ;  /* 0x0000000005057211 */ /* 0x000fe200028f0eff */
[----:B------:R-:W-:Y:S04]  /*d430*/  STL [R1+0x145c], R10 ;  /* 0x00145c0a01007387 */ /* 0x000fe80000100800 */
        /* <DEDUP_REMOVED lines=9> */
[----:B------:R-:W-:-:S03]  /*d4d0*/  LEA R2, P0, R20, R16, 0x1 ;  /* 0x0000001014027211 */ /* 0x000fc600078008ff */
[----:B------:R-:W-:Y:S04]  /*d4e0*/  STL [R1+0x1474], R6 ;  /* 0x0014740601007387 */ /* 0x000fe80000100800 */
[----:B------:R0:W-:Y:S04]  /*d4f0*/  STL [R1+0x14a4], R5 ;  /* 0x0014a40501007387 */ /* 0x0001e80000100800 */
[----:B------:R1:W-:Y:S04]  /*d500*/  STL [R1+0x147c], R4 ;  /* 0x00147c0401007387 */ /* 0x0003e80000100800 */
[----:B------:R3:W-:Y:S01]  /*d510*/  STL [R1+0x14a8], R2 ;  /* 0x0014a80201007387 */ /* 0x0007e20000100800 */
[----:B0-----:R-:W-:-:S02]  /*d520*/  LEA.HI.X.SX32 R5, R26, R0, 0x1, P1 ;  /* 0x000000001a057211 */ /* 0x001fc400008f0eff */
[----:B-1----:R-:W-:-:S03]  /*d530*/  LEA R4, P1, R29, R16, 0x1 ;  /* 0x000000101d047211 */ /* 0x002fc600078208ff */
[----:B------:R0:W-:Y:S01]  /*d540*/  STL [R1+0x1484], R5 ;  /* 0x0014840501007387 */ /* 0x0001e20000100800 */
[----:B---3--:R-:W-:-:S03]  /*d550*/  LEA.HI.X.SX32 R2, R28, R0, 0x1, P2 ;  /* 0x000000001c027211 */ /* 0x008fc600010f0eff */
[----:B------:R1:W-:Y:S04]  /*d560*/  STL [R1+0x14ac], R4 ;  /* 0x0014ac0401007387 */ /* 0x0003e80000100800 */
[----:B------:R3:W-:Y:S01]  /*d570*/  STL [R1+0x148c], R2 ;  /* 0x00148c0201007387 */ /* 0x0007e20000100800 */
[----:B0-----:R-:W-:Y:S02]  /*d580*/  LEA R5, P2, R27, R16, 0x1 ;  /* 0x000000101b057211 */ /* 0x001fe400078408ff */
[----:B-1----:R-:W-:-:S03]  /*d590*/  LEA.HI.X.SX32 R4, R8, R0, 0x1, P3 ;  /* 0x0000000008047211 */ /* 0x002fc600018f0eff */
[----:B------:R0:W-:Y:S01]  /*d5a0*/  STL [R1+0x14b0], R5 ;  /* 0x0014b00501007387 */ /* 0x0001e20000100800 */
[----:B---3--:R-:W-:-:S03]  /*d5b0*/  LEA R2, P3, R24, R16, 0x1 ;  /* 0x0000001018027211 */ /* 0x008fc600078608ff */
[----:B------:R1:W-:Y:S04]  /*d5c0*/  STL [R1+0x1494], R4 ;  /* 0x0014940401007387 */ /* 0x0003e80000100800 */
[----:B------:R3:W-:Y:S01]  /*d5d0*/  STL [R1+0x119c], R2 ;  /* 0x00119c0201007387 */ /* 0x0007e20000100800 */
[-C--:B0-----:R-:W-:Y:S02]  /*d5e0*/  LEA.HI.X.SX32 R5, R11, R0.reuse, 0x1, P4 ;  /* 0x000000000b057211 */ /* 0x081fe400020f0eff */
[----:B-1----:R-:W-:-:S03]  /*d5f0*/  LEA.HI.X.SX32 R4, R14, R0, 0x1, P5 ;  /* 0x000000000e047211 */ /* 0x002fc600028f0eff */
[----:B------:R0:W-:Y:S01]  /*d600*/  STL [R1+0x1184], R5 ;  /* 0x0011840501007387 */ /* 0x0001e20000100800 */
[----:B---3--:R-:W-:-:S03]  /*d610*/  LEA.HI.X.SX32 R2, R18, R0, 0x1, P6 ;  /* 0x0000000012027211 */ /* 0x008fc600030f0eff */
[----:B------:R1:W-:Y:S04]  /*d620*/  STL [R1+0x1188], R4 ;  /* 0x0011880401007387 */ /* 0x0003e80000100800 */
[----:B------:R3:W-:Y:S01]  /*d630*/  STL [R1+0x118c], R2 ;  /* 0x00118c0201007387 */ /* 0x0007e20000100800 */
[-C--:B0-----:R-:W-:Y:S02]  /*d640*/  LEA.HI.X.SX32 R5, R20, R0.reuse, 0x1, P0 ;  /* 0x0000000014057211 */ /* 0x081fe400000f0eff */
[----:B-1----:R-:W-:-:S03]  /*d650*/  LEA.HI.X.SX32 R4, R29, R0, 0x1, P1 ;  /* 0x000000001d047211 */ /* 0x002fc600008f0eff */
[----:B------:R-:W-:Y:S01]  /*d660*/  STL [R1+0x1190], R5 ;  /* 0x0011900501007387 */ /* 0x000fe20000100800 */
[-C--:B---3--:R-:W-:Y:S02]  /*d670*/  LEA.HI.X.SX32 R2, R27, R0.reuse, 0x1, P2 ;  /* 0x000000001b027211 */ /* 0x088fe400010f0eff */
[----:B------:R-:W-:Y:S01]  /*d680*/  LEA.HI.X.SX32 R0, R24, R0, 0x1, P3 ;  /* 0x0000000018007211 */ /* 0x000fe200018f0eff */
[----:B------:R-:W-:Y:S04]  /*d690*/  STL [R1+0x1194], R4 ;  /* 0x0011940401007387 */ /* 0x000fe80000100800 */
[----:B------:R-:W-:Y:S04]  /*d6a0*/  STL [R1+0x1198], R2 ;  /* 0x0011980201007387 */ /* 0x000fe80000100800 */
[----:B------:R0:W-:Y:S04]  /*d6b0*/  STL [R1+0xd88], R0 ;  /* 0x000d880001007387 */ /* 0x0001e80000100800 */
[----:B------:R-:W-:Y:S04]  /*d6c0*/  STL [R1+0xd84], RZ ;  /* 0x000d84ff01007387 */ /* 0x000fe80000100800 */
        /* <DEDUP_REMOVED lines=371> */
[----:B------:R-:W-:Y:S01]  /*ee00*/  STL [R1+0x5cc], RZ ;  /* 0x0005ccff01007387 */ /* 0x000fe20000100800 */
[----:B------:R-:W-:-:S03]  /*ee10*/  CS2R R24, SRZ ;  /* 0x0000000000187805 */ /* 0x000fc6000001ff00 */
[----:B------:R-:W-:Y:S04]  /*ee20*/  STL [R1+0x5b0], RZ ;  /* 0x0005b0ff01007387 */ /* 0x000fe80000100800 */
[----:B------:R-:W-:Y:S01]  /*ee30*/  STL [R1+0x5b4], RZ ;  /* 0x0005b4ff01007387 */ /* 0x000fe20000100800 */
[----:B------:R-:W-:-:S03]  /*ee40*/  CS2R R26, SRZ ;  /* 0x00000000001a7805 */ /* 0x000fc6000001ff00 */
[----:B------:R-:W-:Y:S04]  /*ee50*/  STL [R1+0x5b8], RZ ;  /* 0x0005b8ff01007387 */ /* 0x000fe80000100800 */
[----:B------:R-:W-:Y:S04]  /*ee60*/  STL [R1+0x5bc], RZ ;  /* 0x0005bcff01007387 */ /* 0x000fe80000100800 */
[----:B------:R-:W-:Y:S04]  /*ee70*/  STL [R1+0x2d0], RZ ;  /* 0x0002d0ff01007387 */ /* 0x000fe80000100800 */
[----:B------:R-:W-:Y:S04]  /*ee80*/  STL [R1+0x2d4], RZ ;  /* 0x0002d4ff01007387 */ /* 0x000fe80000100800 */
[----:B------:R-:W-:Y:S04]  /*ee90*/  STL [R1+0x2d8], RZ ;  /* 0x0002d8ff01007387 */ /* 0x000fe80000100800 */
[----:B------:R-:W-:Y:S04]  /*eea0*/  STL [R1+0x2dc], RZ ;  /* 0x0002dcff01007387 */ /* 0x000fe80000100800 */
[----:B------:R-:W-:Y:S04]  /*eeb0*/  STL [R1+0x15b4], R24 ;  /* 0x0015b41801007387 */ /* 0x000fe80000100800 */
        /* <DEDUP_REMOVED lines=41> */
[----:B------:R-:W3:Y:S04]  /*f150*/  S2R R28, SR_TID.X ;  /* 0x00000000001c7919 */ /* 0x000ee80000002100 */
        /* <DEDUP_REMOVED lines=20> */
[----:B--2---:R-:W-:-:S03]  /*f2a0*/  ISETP.GE.AND P1, PT, R3, RZ, PT ;  /* 0x000000ff0300720c */ /* 0x004fc60003f26270 */
[----:B------:R-:W-:Y:S01]  /*f2b0*/  STL [R1+0x1d8], RZ ;  /* 0x0001d8ff01007387 */ /* 0x000fe20000100800 */
[----:B---3--:R-:W-:-:S03]  /*f2c0*/  LOP3.LUT R3, R28, 0x1ff, RZ, 0xc0, !PT ;  /* 0x000001ff1c037812 */ /* 0x008fc600078ec0ff */
[----:B------:R-:W-:Y:S04]  /*f2d0*/  STL [R1+0x1dc], RZ ;  /* 0x0001dcff01007387 */ /* 0x000fe80000100800 */
[----:B------:R-:W-:Y:S01]  /*f2e0*/  STL [R1+0x1b0], RZ ;  /* 0x0001b0ff01007387 */ /* 0x000fe20000100800 */
[----:B------:R-:W-:-:S03]  /*f2f0*/  LOP3.LUT R28, R28, 0x180, RZ, 0xc0, !PT ;  /* 0x000001801c1c7812 */ /* 0x000fc600078ec0ff */
[----:B------:R-:W-:Y:S04]  /*f300*/  STL [R1+0x1b4], RZ ;  /* 0x0001b4ff01007387 */ /* 0x000fe80000100800 */
[----:B------:R-:W-:Y:S04]  /*f310*/  STL [R1+0x1b8], RZ ;  /* 0x0001b8ff01007387 */ /* 0x000fe80000100800 */
[----:B------:R-:W-:Y:S01]  /*f320*/  STL [R1+0x1bc], RZ ;  /* 0x0001bcff01007387 */ /* 0x000fe20000100800 */
[----:B0-----:R-:W-:-:S03]  /*f330*/  IMAD.SHL.U32 R0, R3, 0x2, RZ ;  /* 0x0000000203007824 */ /* 0x001fc600078e00ff */
[----:B------:R-:W-:Y:S01]  /*f340*/  STL [R1+0x8e0], RZ ;  /* 0x0008e0ff01007387 */ /* 0x000fe20000100800 */
[----:B------:R-:W-:-:S03]  /*f350*/  SHF.R.U32.HI R2, RZ, 0x3, R28 ;  /* 0x00000003ff027819 */ /* 0x000fc6000001161c */
[----:B------:R-:W-:Y:S01]  /*f360*/  STL [R1+0x8e4], RZ ;  /* 0x0008e4ff01007387 */ /* 0x000fe20000100800 */
[----:B------:R-:W-:-:S03]  /*f370*/  IMAD.MOV.U32 R4, RZ, RZ, c[0x0][0x188] ;  /* 0x00006200ff047624 */ /* 0x000fc600078e00ff */
[----:B------:R-:W-:Y:S04]  /*f380*/  STL [R1+0x8e8], RZ ;  /* 0x0008e8ff01007387 */ /* 0x000fe80000100800 */
[----:B------:R-:W-:Y:S04]  /*f390*/  STL [R1+0x8ec], RZ ;  /* 0x0008ecff01007387 */ /* 0x000fe80000100800 */
[----:B------:R-:W-:Y:S01]  /*f3a0*/  STL [R1+0x8d0], RZ ;  /* 0x0008d0ff01007387 */ /* 0x000fe20000100800 */
[----:B------:R-:W-:-:S03]  /*f3b0*/  LOP3.LUT R2, R0, R2, RZ, 0x3c, !PT ;  /* 0x0000000200027212 */ /* 0x000fc600078e3cff */
[----:B------:R-:W-:Y:S01]  /*f3c0*/  STL [R1+0x8d4], RZ ;  /* 0x0008d4ff01007387 */ /* 0x000fe20000100800 */
[----:B-1----:R-:W-:-:S03]  /*f3d0*/  IMAD R27, R4, 0x63, RZ ;  /* 0x00000063041b7824 */ /* 0x002fc600078e02ff */
[----:B------:R-:W-:Y:S01]  /*f3e0*/  STL [R1+0x8d8], RZ ;  /* 0x0008d8ff01007387 */ /* 0x000fe20000100800 */
[----:B------:R-:W-:-:S03]  /*f3f0*/  IMAD R25, R4, 0x5f, RZ ;  /* 0x0000005f04197824 */ /* 0x000fc600078e02ff */
[----:B------:R-:W-:Y:S01]  /*f400*/  STL [R1+0x8dc], RZ ;  /* 0x0008dcff01007387 */ /* 0x000fe20000100800 */
[----:B------:R-:W-:-:S03]  /*f410*/  IMAD R3, R4, 0x5b, RZ ;  /* 0x0000005b04037824 */ /* 0x000fc600078e02ff */
[----:B------:R-:W-:Y:S04]  /*f420*/  STL [R1+0x1a0], RZ ;  /* 0x0001a0ff01007387 */ /* 0x000fe80000100800 */
[----:B------:R-:W-:Y:S04]  /*f430*/  STL [R1+0x1a4], RZ ;  /* 0x0001a4ff01007387 */ /* 0x000fe80000100800 */
[----:B------:R-:W-:Y:S04]  /*f440*/  STL [R1+0x1a8], RZ ;  /* 0x0001a8ff01007387 */ /* 0x000fe80000100800 */
[----:B------:R-:W-:Y:S04]  /*f450*/  STL [R1+0x1ac], RZ ;  /* 0x0001acff01007387 */ /* 0x000fe80000100800 */
[----:B------:R-:W-:Y:S04]  /*f460*/  STL [R1+0x190], RZ ;  /* 0x000190ff01007387 */ /* 0x000fe80000100800 */
[----:B------:R-:W-:Y:S04]  /*f470*/  STL [R1+0x15c4], R2 ;  /* 0x0015c40201007387 */ /* 0x000fe80000100800 */
[----:B------:R0:W-:Y:S04]  /*f480*/  STL [R1+0x15c8], R27 ;  /* 0x0015c81b01007387 */ /* 0x0001e80000100800 */
[----:B------:R1:W-:Y:S04]  /*f490*/  STL [R1+0x15cc], R25 ;  /* 0x0015cc1901007387 */ /* 0x0003e80000100800 */
[----:B------:R2:W-:Y:S04]  /*f4a0*/  STL [R1+0x15d0], R3 ;  /* 0x0015d00301007387 */ /* 0x0005e80000100800 */
[----:B------:R-:W2:Y:S04]  /*f4b0*/  LDL.LU R28, [R1+0x2c4] ;  /* 0x0002c400011c7983 */ /* 0x000ea80000300800 */
[----:B------:R-:W3:Y:S01]  /*f4c0*/  LDL.LU R0, [R1+0x2c0] ;  /* 0x0002c00001007983 */ /* 0x000ee20000300800 */
[----:B------:R-:W-:Y:S01]  /*f4d0*/  ISETP.NE.AND P0, PT, RZ, c[0x0][0x178], PT ;  /* 0x00005e00ff007a0c */ /* 0x000fe20003f05270 */
[----:B------:R-:W-:-:S02]  /*f4e0*/  IMAD.SHL.U32 R6, R4, 0x80, RZ ;  /* 0x0000008004067824 */ /* 0x000fc400078e00ff */
[C---:B0-----:R-:W-:Y:S02]  /*f4f0*/  IMAD R27, R4.reuse, 0xf6, RZ ;  /* 0x000000f6041b7824 */ /* 0x041fe400078e02ff */
[C---:B-1----:R-:W-:Y:S02]  /*f500*/  IMAD R25, R4.reuse, 0xb6, RZ ;  /* 0x000000b604197824 */ /* 0x042fe400078e02ff */
[C---:B------:R-:W-:Y:S02]  /*f510*/  IMAD R23, R4.reuse, 0x57, RZ ;  /* 0x0000005704177824 */ /* 0x040fe400078e02ff */
[C---:B------:R-:W-:Y:S02]  /*f520*/  IMAD R2, R4.reuse, 0xae, RZ ;  /* 0x000000ae04027824 */ /* 0x040fe400078e02ff */
[C---:B------:R-:W-:Y:S02]  /*f530*/  IMAD R20, R4.reuse, 0x53, RZ ;  /* 0x0000005304147824 */ /* 0x040fe400078e02ff */
[----:B------:R-:W-:-:S02]  /*f540*/  IMAD R26, R4, 0xa6, RZ ;  /* 0x000000a6041a7824 */ /* 0x000fc400078e02ff */
[C---:B------:R-:W-:Y:S02]  /*f550*/  IMAD R17, R4.reuse, 0x4f, RZ ;  /* 0x0000004f04117824 */ /* 0x040fe400078e02ff */
[C---:B------:R-:W-:Y:S02]  /*f560*/  IMAD R24, R4.reuse, 0x9e, RZ ;  /* 0x0000009e04187824 */ /* 0x040fe400078e02ff */
        /* <DEDUP_REMOVED lines=14> */
[----:B------:R-:W-:Y:S02]  /*f650*/  IMAD R9, R4, 0xd4, RZ ;  /* 0x000000d404097824 */ /* 0x000fe400078e02ff */
[----:B---3--:R-:W-:Y:S01]  /*f660*/  @!P1 IMAD.MOV R0, RZ, RZ, -R0 ;  /* 0x000000ffff009224 */ /* 0x008fe200078e0a00 */
[----:B------:R-:W-:-:S02]  /*f670*/  @!P0 LOP3.LUT R0, RZ, c[0x0][0x178], RZ, 0x33, !PT ;  /* 0x00005e00ff008a12 */ /* 0x000fc400078e33ff */
[----:B--2---:R-:W-:-:S03]  /*f680*/  SHF.R.S32.HI R3, RZ, 0x7, R28 ;  /* 0x00000007ff037819 */ /* 0x004fc6000001141c */
[----:B------:R-:W-:Y:S01]  /*f690*/  IMAD R5, R0, c[0x0][0x184], RZ ;  /* 0x0000610000057a24 */ /* 0x000fe200078e02ff */
[----:B------:R-:W-:Y:S01]  /*f6a0*/  SHF.R.S32.HI R0, RZ, 0x1f, R6 ;  /* 0x0000001fff007819 */ /* 0x000fe20000011406 */
[----:B------:R0:W-:Y:S03]  /*f6b0*/  STL [R1+0x1588], R3 ;  /* 0x0015880301007387 */ /* 0x0001e60000100800 */
[----:B------:R-:W-:Y:S01]  /*f6c0*/  SHF.L.U64.HI R0, R6, 0x1, R0 ;  /* 0x0000000106007819 */ /* 0x000fe20000010200 */
[C---:B------:R-:W-:Y:S01]  /*f6d0*/  IMAD R6, R4.reuse, 0xfe, RZ ;  /* 0x000000fe04067824 */ /* 0x040fe200078e02ff */
[----:B------:R-:W-:Y:S01]  /*f6e0*/  LEA R28, P0, R5, c[0x0][0x160], 0x1 ;  /* 0x00005800051c7a11 */ /* 0x000fe200078008ff */
[----:B0-----:R-:W-:-:S03]  /*f6f0*/  IMAD R3, R4, 0xfa, RZ ;  /* 0x000000fa04037824 */ /* 0x001fc600078e02ff */
[-C--:B------:R-:W-:Y:S02]  /*f700*/  IADD3 R6, P2, R6, R28.reuse, RZ ;  /* 0x0000001c06067210 */ /* 0x080fe40007f5e0ff */
[-C--:B------:R-:W-:Y:S02]  /*f710*/  IADD3 R27, P5, R27, R28.reuse, RZ ;  /* 0x0000001c1b1b7210 */ /* 0x080fe40007fbe0ff */
[----:B------:R-:W-:Y:S01]  /*f720*/  IADD3 R3, P4, R3, R28, RZ ;  /* 0x0000001c03037210 */ /* 0x000fe20007f9e0ff */
[----:B------:R-:W-:Y:S04]  /*f730*/  STL [R1+0xd80], R28 ;  /* 0x000d801c01007387 */ /* 0x000fe80000100800 */
[----:B------:R0:W-:Y:S04]  /*f740*/  STL [R1+0xd90], R6 ;  /* 0x000d900601007387 */ /* 0x0001e80000100800 */
[----:B------:R1:W-:Y:S01]  /*f750*/  STL [R1+0xda0], R3 ;  /* 0x000da00301007387 */ /* 0x0003e20000100800 */
[----:B------:R-:W-:-:S03]  /*f760*/  LEA.HI.X.SX32 R5, R5, c[0x0][0x164], 0x1, P0 ;  /* 0x0000590005057a11 */ /* 0x000fc600000f0eff */
[----:B------:R2:W-:Y:S01]  /*f770*/  STL [R1+0xdb0], R27 ;  /* 0x000db01b01007387 */ /* 0x0005e20000100800 */
[C---:B0-----:R-:W-:Y:S02]  /*f780*/  IMAD R6, R4.reuse, 0xf2, RZ ;  /* 0x000000f204067824 */ /* 0x041fe400078e02ff */
[----:B-1----:R-:W-:-:S03]  /*f790*/  IMAD R3, R4, 0xee, RZ ;  /* 0x000000ee04037824 */ /* 0x002fc600078e02ff */
[-C--:B------:R-:W-:Y:S01]  /*f7a0*/  IADD3 R6, P6, R6, R28.reuse, RZ ;  /* 0x0000001c06067210 */ /* 0x080fe20007fde0ff */
[C---:B--2---:R-:W-:Y:S01]  /*f7b0*/  IMAD R27, R4.reuse, 0xea, RZ ;  /* 0x000000ea041b7824 */ /* 0x044fe200078e02ff */
[-C--:B------:R-:W-:Y:S01]  /*f7c0*/  IADD3 R3, P0, R3, R28.reuse, RZ ;  /* 0x0000001c03037210 */ /* 0x080fe20007f1e0ff */
[----:B------:R-:W-:Y:S03]  /*f7d0*/  STL [R1+0xd7c], R5 ;  /* 0x000d7c0501007387 */ /* 0x000fe60000100800 */
[----:B------:R-:W-:Y:S01]  /*f7e0*/  IADD3 R27, P3, R27, R28, RZ ;  /* 0x0000001c1b1b7210 */ /* 0x000fe20007f7e0ff */
[----:B------:R0:W-:Y:S04]  /*f7f0*/  STL [R1+0xdc0], R6 ;  /* 0x000dc00601007387 */ /* 0x0001e80000100800 */
[----:B------:R1:W-:Y:S04]  /*f800*/  STL [R1+0xdd0], R3 ;  /* 0x000dd00301007387 */ /* 0x0003e80000100800 */
[----:B------:R2:W-:Y:S01]  /*f810*/  STL [R1+0xde0], R27 ;  /* 0x000de01b01007387 */ /* 0x0005e20000100800 */
[----:B0-----:R-:W-:-:S02]  /*f820*/  IMAD R6, R4, 0x7f, RZ ;  /* 0x0000007f04067824 */ /* 0x001fc400078e02ff */
[C---:B-1----:R-:W-:Y:S02]  /*f830*/  IMAD R3, R4.reuse, 0xe2, RZ ;  /* 0x000000e204037824 */ /* 0x042fe400078e02ff */
[C---:B--2---:R-:W-:Y:S02]  /*f840*/  IMAD R27, R4.reuse, 0x7d, RZ ;  /* 0x0000007d041b7824 */ /* 0x044fe400078e02ff */
[----:B------:R-:W-:Y:S01]  /*f850*/  IMAD R4, R4, 0xe6, RZ ;  /* 0x000000e604047824 */ /* 0x000fe200078e02ff */
[----:B------:R-:W-:-:S04]  /*f860*/  LEA.HI.X.SX32 R6, R6, R5, 0x1, P2 ;  /* 0x0000000506067211 */ /* 0x000fc800010f0eff */
[-C--:B------:R-:W-:Y:S02]  /*f870*/  IADD3 R4, P1, R4, R28.reuse, RZ ;  /* 0x0000001c04047210 */ /* 0x080fe40007f3e0ff */
[----:B------:R-:W-:Y:S02]  /*f880*/  IADD3 R3, P2, R3, R28, RZ ;  /* 0x0000001c03037210 */ /* 0x000fe40007f5e0ff */
[----:B------:R-:W-:Y:S01]  /*f890*/  LEA.HI.X.SX32 R27, R27, R5, 0x1, P4 ;  /* 0x000000051b1b7211 */ /* 0x000fe200020f0eff */
[----:B------:R0:W-:Y:S04]  /*f8a0*/  STL [R1+0xdf0], R4 ;  /* 0x000df00401007387 */ /* 0x0001e80000100800 */
[----:B------:R1:W-:Y:S04]  /*f8b0*/  STL [R1+0xd8c], R6 ;  /* 0x000d8c0601007387 */ /* 0x0003e80000100800 */
[----:B------:R2:W-:Y:S01]  /*f8c0*/  STL [R1+0xe00], R3 ;  /* 0x000e000301007387 */ /* 0x0005e20000100800 */
[----:B0-----:R-:W-:-:S03]  /*f8d0*/  IMAD.MOV.U32 R4, RZ, RZ, c[0x0][0x188] ;  /* 0x00006200ff047624 */ /* 0x001fc600078e00ff */
[----:B------:R0:W-:Y:S01]  /*f8e0*/  STL [R1+0xd9c], R27 ;  /* 0x000d9c1b01007387 */ /* 0x0001e20000100800 */
[C---:B-1----:R-:W-:Y:S02]  /*f8f0*/  IMAD R6, R4.reuse, 0x7b, RZ ;  /* 0x0000007b04067824 */ /* 0x042fe400078e02ff */
[C---:B--2---:R-:W-:Y:S02]  /*f900*/  IMAD R3, R4.reuse, 0xda, RZ ;  /* 0x000000da04037824 */ /* 0x044fe400078e02ff */
[C---:B0-----:R-:W-:Y:S02]  /*f910*/  IMAD R27, R4.reuse, 0x79, RZ ;  /* 0x00000079041b7824 */ /* 0x041fe400078e02ff */
        /* <DEDUP_REMOVED lines=45> */
[----:B------:R1:W-:Y:S01]  /*fbf0*/  STL [R1+0xe0c], R6 ;  /* 0x000e0c0601007387 */ /* 0x0003e20000100800 */
[----:B0-----:R-:W-:-:S03]  /*fc00*/  IMAD.MOV.U32 R4, RZ, RZ, c[0x0][0x188] ;  /* 0x00006200ff047624 */ /* 0x001fc600078e00ff */
[----:B------:R0:W-:Y:S01]  /*fc10*/  STL [R1+0xe80], R3 ;  /* 0x000e800301007387 */ /* 0x0001e20000100800 */
[----:B-1----:R-:W-:-:S03]  /*fc20*/  IMAD R6, R4, 0xba, RZ ;  /* 0x000000ba04067824 */ /* 0x002fc600078e02ff */
[----:B------:R1:W-:Y:S01]  /*fc30*/  STL [R1+0xe1c], R27 ;  /* 0x000e1c1b01007387 */ /* 0x0003e20000100800 */
[C---:B0-----:R-:W-:Y:S02]  /*fc40*/  IMAD R3, R4.reuse, 0xbe, RZ ;  /* 0x000000be04037824 */ /* 0x041fe400078e02ff */
[C---:B-1----:R-:W-:Y:S02]  /*fc50*/  IMAD R27, R4.reuse, 0x69, RZ ;  /* 0x00000069041b7824 */ /* 0x042fe400078e02ff */
[----:B------:R-:W-:Y:S01]  /*fc60*/  IMAD R4, R4, 0x6b, RZ ;  /* 0x0000006b04047824 */ /* 0x000fe200078e02ff */
[----:B------:R-:W-:Y:S02]  /*fc70*/  IADD3 R3, P5, R3, R28, RZ ;  /* 0x0000001c03037210 */ /* 0x000fe40007fbe0ff */
[-C--:B------:R-:W-:Y:S02]  /*fc80*/  LEA.HI.X.SX32 R27, R27, R5.reuse, 0x1, P0 ;  /* 0x000000051b1b7211 */ /* 0x080fe400000f0eff */
[----:B------:R-:W-:-:S02]  /*fc90*/  LEA.HI.X.SX32 R4, R4, R5, 0x1, P6 ;  /* 0x0000000504047211 */ /* 0x000fc400030f0eff */
[-C--:B------:R-:W-:Y:S01]  /*fca0*/  IADD3 R6, P6, R6, R28.reuse, RZ ;  /* 0x0000001c06067210 */ /* 0x080fe20007fde0ff */
[----:B------:R0:W-:Y:S04]  /*fcb0*/  STL [R1+0xe90], R3 ;  /* 0x000e900301007387 */ /* 0x0001e80000100800 */
[----:B0-----:R-:W2:Y:S04]  /*fcc0*/  LDL.LU R3, [R1+0x15d0] ;  /* 0x0015d00001037983 */ /* 0x001ea80000300800 */
[----:B------:R-:W-:Y:S04]  /*fcd0*/  STL [R1+0xe2c], R4 ;  /* 0x000e2c0401007387 */ /* 0x000fe80000100800 */
[----:B------:R-:W-:Y:S04]  /*fce0*/  STL [R1+0xea0], R6 ;  /* 0x000ea00601007387 */ /* 0x000fe80000100800 */
[----:B------:R0:W-:Y:S01]  /*fcf0*/  STL [R1+0xe3c], R27 ;  /* 0x000e3c1b01007387 */ /* 0x0001e20000100800 */
[----:B------:R-:W-:Y:S01]  /*fd00*/  IADD3 R25, P0, R25, R28, RZ ;  /* 0x0000001c19197210 */ /* 0x000fe20007f1e0ff */
[----:B0-----:R-:W-:-:S04]  /*fd10*/  IMAD.MOV.U32 R27, RZ, RZ, c[0x0][0x188] ;  /* 0x00006200ff1b7624 */ /* 0x001fc800078e00ff */
[----:B------:R-:W-:Y:S01]  /*fd20*/  IMAD R27, R27, 0x67, RZ ;  /* 0x000000671b1b7824 */ /* 0x000fe200078e02ff */
[----:B------:R0:W-:Y:S04]  /*fd30*/  STL [R1+0xeb0], R25 ;  /* 0x000eb01901007387 */ /* 0x0001e80000100800 */
[----:B------:R-:W-:Y:S01]  /*fd40*/  LEA.HI.X.SX32 R27, R27, R5, 0x1, P3 ;  /* 0x000000051b1b7211 */ /* 0x000fe200018f0eff */
[----:B0-----:R-:W3:Y:S04]  /*fd50*/  LDL.LU R25, [R1+0x15cc] ;  /* 0x0015cc0001197983 */ /* 0x001ee80000300800 */
[----:B------:R0:W-:Y:S04]  /*fd60*/  STL [R1+0xe4c], R27 ;  /* 0x000e4c1b01007387 */ /* 0x0001e80000100800 */
[----:B0-----:R-:W4:Y:S01]  /*fd70*/  LDL.LU R27, [R1+0x15c8] ;  /* 0x0015c800011b7983 */ /* 0x001f220000300800 */
[----:B------:R-:W-:-:S04]  /*fd80*/  IMAD.MOV.U32 R4, RZ, RZ, c[0x0][0x188] ;  /* 0x00006200ff047624 */ /* 0x000fc800078e00ff */
[C---:B------:R-:W-:Y:S02]  /*fd90*/  IMAD R6, R4.reuse, 0x65, RZ ;  /* 0x0000006504067824 */ /* 0x040fe400078e02ff */
[----:B------:R-:W-:-:S05]  /*fda0*/  IMAD R4, R4, 0xb2, RZ ;  /* 0x000000b204047824 */ /* 0x000fca00078e02ff */
[----:B------:R-:W-:Y:S02]  /*fdb0*/  IADD3 R4, P3, R4, R28, RZ ;  /* 0x0000001c04047210 */ /* 0x000fe40007f7e0ff */
[----:B------:R-:W-:-:S03]  /*fdc0*/  LEA.HI.X.SX32 R6, R6, R5, 0x1, P1 ;  /* 0x0000000506067211 */ /* 0x000fc600008f0eff */
[----:B------:R0:W-:Y:S01]  /*fdd0*/  STL [R1+0xec0], R4 ;  /* 0x000ec00401007387 */ /* 0x0001e20000100800 */
[----:B------:R-:W-:-:S03]  /*fde0*/  IADD3 R2, P1, R2, R28, RZ ;  /* 0x0000001c02027210 */ /* 0x000fc60007f3e0ff */
[----:B------:R1:W-:Y:S01]  /*fdf0*/  STL [R1+0xe5c], R6 ;  /* 0x000e5c0601007387 */ /* 0x0003e20000100800 */
[----:B0-----:R-:W-:-:S04]  /*fe00*/  IMAD.MOV.U32 R4, RZ, RZ, c[0x0][0x188] ;  /* 0x00006200ff047624 */ /* 0x001fc800078e00ff */
[C---:B-1----:R-:W-:Y:S02]  /*fe10*/  IMAD R6, R4.reuse, 0x61, RZ ;  /* 0x0000006104067824 */ /* 0x042fe400078e02ff */
[----:B------:R-:W-:Y:S01]  /*fe20*/  IMAD R4, R4, 0xaa, RZ ;  /* 0x000000aa04047824 */ /* 0x000fe200078e02ff */
[----:B------:R0:W-:Y:S02]  /*fe30*/  STL [R1+0xed0], R2 ;  /* 0x000ed00201007387 */ /* 0x0001e40000100800 */
[-C--:B------:R-:W-:Y:S02]  /*fe40*/  LEA.HI.X.SX32 R6, R6, R5.reuse, 0x1, P4 ;  /* 0x0000000506067211 */ /* 0x080fe400020f0eff */
[----:B0-----:R-:W3:Y:S01]  /*fe50*/  LDL.LU R2, [R1+0x15c4] ;  /* 0x0015c40001027983 */ /* 0x001ee20000300800 */
[----:B------:R-:W-:Y:S02]  /*fe60*/  IADD3 R26, P4, R26, R28, RZ ;  /* 0x0000001c1a1a7210 */ /* 0x000fe40007f9e0ff */
[----:B------:R-:W-:-:S02]  /*fe70*/  LEA.HI.X.SX32 R23, R23, R5, 0x1, P1 ;  /* 0x0000000517177211 */ /* 0x000fc400008f0eff */
[-C--:B------:R-:W-:Y:S02]  /*fe80*/  IADD3 R22, P1, R22, R28.reuse, RZ ;  /* 0x0000001c16167210 */ /* 0x080fe40007f3e0ff */
[-C--:B------:R-:W-:Y:S02]  /*fe90*/  LEA.HI.X.SX32 R20, R20, R5.reuse, 0x1, P4 ;  /* 0x0000000514147211 */ /* 0x080fe400020f0eff */
[-C--:B------:R-:W-:Y:S02]  /*fea0*/  IADD3 R19, P4, R19, R28.reuse, RZ ;  /* 0x0000001c13137210 */ /* 0x080fe40007f9e0ff */
[-C--:B--2---:R-:W-:Y:S02]  /*feb0*/  LEA.HI.X.SX32 R3, R3, R5.reuse, 0x1, P0 ;  /* 0x0000000503037211 */ /* 0x084fe400000f0eff */
[----:B----4-:R-:W-:Y:S02]  /*fec0*/  LEA.HI.X.SX32 R27, R27, R5, 0x1, P2 ;  /* 0x000000051b1b7211 */ /* 0x010fe400010f0eff */
[----:B------:R-:W-:-:S03]  /*fed0*/  IADD3 R4, P2, R4, R28, RZ ;  /* 0x0000001c04047210 */ /* 0x000fc60007f5e0ff */
[----:B------:R0:W-:Y:S04]  /*fee0*/  STL [R1+0xe6c], R27 ;  /* 0x000e6c1b01007387 */ /* 0x0001e80000100800 */
[----:B0-----:R0:W5:Y:S04]  /*fef0*/  LDL.LU R27, [R1+0x15c0] ;  /* 0x0015c000011b7983 */ /* 0x0011680000300800 */
[----:B------:R1:W-:Y:S04]  /*ff00*/  STL [R1+0xee0], R4 ;  /* 0x000ee00401007387 */ /* 0x0003e80000100800 */
[----:B------:R2:W-:Y:S01]  /*ff10*/  STL [R1+0xe7c], R6 ;  /* 0x000e7c0601007387 */ /* 0x0005e20000100800 */
[----:B-1----:R-:W-:-:S04]  /*ff20*/  IMAD.MOV.U32 R4, RZ, RZ, c[0x0][0x188] ;  /* 0x00006200ff047624 */ /* 0x002fc800078e00ff */
[C---:B--2---:R-:W-:Y:S02]  /*ff30*/  IMAD R6, R4.reuse, 0x5d, RZ ;  /* 0x0000005d04067824 */ /* 0x044fe400078e02ff */
[----:B------:R-:W-:Y:S01]  /*ff40*/  IMAD R4, R4, 0xa2, RZ ;  /* 0x000000a204047824 */ /* 0x000fe200078e02ff */
[-C--:B---3--:R-:W-:Y:S01]  /*ff50*/  LEA.HI.X.SX32 R25, R25, R5.reuse, 0x1, P5 ;  /* 0x0000000519197211 */ /* 0x088fe200028f0eff */
[----:B------:R1:W-:Y:S03]  /*ff60*/  STL [R1+0xef0], R26 ;  /* 0x000ef01a01007387 */ /* 0x0003e60000100800 */
[-C--:B------:R-:W-:Y:S02]  /*ff70*/  IADD3 R4, P5, R4, R28.reuse, RZ ;  /* 0x0000001c04047210 */ /* 0x080fe40007fbe0ff */
[----:B------:R-:W-:Y:S01]  /*ff80*/  LEA.HI.X.SX32 R6, R6, R5, 0x1, P6 ;  /* 0x0000000506067211 */ /* 0x000fe200030f0eff */
[----:B-1----:R0:W5:Y:S04]  /*ff90*/  LDL.LU R26, [R1+0x15bc] ;  /* 0x0015bc00011a7983 */ /* 0x0021680000300800 */
[----:B------:R1:W-:Y:S01]  /*ffa0*/  STL [R1+0xe8c], R25 ;  /* 0x000e8c1901007387 */ /* 0x0003e20000100800 */
[----:B------:R-:W-:-:S03]  /*ffb0*/  IADD3 R24, P6, R24, R28, RZ ;  /* 0x0000001c18187210 */ /* 0x000fc60007fde0ff */
[----:B-1----:R0:W5:Y:S04]  /*ffc0*/  LDL.LU R25, [R1+0x15b8] ;  /* 0x0015b80001197983 */ /* 0x0021680000300800 */
[----:B------:R1:W-:Y:S04]  /*ffd0*/  STL [R1+0xf00], R4 ;  /* 0x000f000401007387 */ /* 0x0003e80000100800 */
[----:B------:R2:W-:Y:S01]  /*ffe0*/  STL [R1+0xe9c], R6 ;  /* 0x000e9c0601007387 */ /* 0x0005e20000100800 */
[----:B-1----:R-:W-:-:S04]  /*fff0*/  IMAD.MOV.U32 R4, RZ, RZ, c[0x0][0x188] ;  /* 0x00006200ff047624 */ /* 0x002fc800078e00ff */
[C---:B--2---:R-:W-:Y:S02]  /*10000*/  IMAD R6, R4.reuse, 0x59, RZ ;  /* 0x0000005904067824 */ /* 0x044fe400078e02ff */
[----:B------:R-:W-:Y:S01]  /*10010*/  IMAD R4, R4, 0x9a, RZ ;  /* 0x0000009a04047824 */ /* 0x000fe200078e02ff */
[----:B------:R1:W-:Y:S04]  /*10020*/  STL [R1+0xf10], R24 ;  /* 0x000f101801007387 */ /* 0x0003e80000100800 */
        /* <DEDUP_REMOVED lines=9> */
[----:B--2---:R-:W-:Y:S01]  /*100c0*/  IMAD R6, R4, 0x55, RZ ;  /* 0x0000005504067824 */ /* 0x004fe200078e02ff */
[----:B------:R-:W-:Y:S04]  /*100d0*/  STL [R1+0xf30], R29 ;  /* 0x000f301d01007387 */ /* 0x000fe80000100800 */
[----:B------:R-:W-:Y:S01]  /*100e0*/  LEA.HI.X.SX32 R6, R6, R5, 0x1, P2 ;  /* 0x0000000506067211 */ /* 0x000fe200010f0eff */
[----:B------:R-:W-:Y:S04]  /*100f0*/  STL [R1+0xecc], R23 ;  /* 0x000ecc1701007387 */ /* 0x000fe80000100800 */
[----:B------:R-:W-:Y:S01]  /*10100*/  STL [R1+0xf40], R22 ;  /* 0x000f401601007387 */ /* 0x000fe20000100800 */
[----:B------:R-:W-:-:S03]  /*10110*/  IADD3 R21, P2, R21, R28, RZ ;  /* 0x0000001c15157210 */ /* 0x000fc60007f5e0ff */
[----:B------:R1:W-:Y:S02]  /*10120*/  STL [R1+0xedc], R6 ;  /* 0x000edc0601007387 */ /* 0x0003e40000100800 */
[----:B-1----:R-:W-:Y:S02]  /*10130*/  IMAD R6, R4, 0x51, RZ ;  /* 0x0000005104067824 */ /* 0x002fe400078e02ff */
[----:B------:R-:W-:Y:S03]  /*10140*/  STL [R1+0xf50], R21 ;  /* 0x000f501501007387 */ /* 0x000fe60000100800 */
[----:B------:R-:W-:Y:S01]  /*10150*/  LEA.HI.X.SX32 R6, R6, R5, 0x1, P5 ;  /* 0x0000000506067211 */ /* 0x000fe200028f0eff */
[----:B------:R-:W-:Y:S04]  /*10160*/  STL [R1+0xeec], R20 ;  /* 0x000eec1401007387 */ /* 0x000fe80000100800 */
[----:B------:R-:W-:Y:S01]  /*10170*/  STL [R1+0xf60], R19 ;  /* 0x000f601301007387 */ /* 0x000fe20000100800 */
[----:B------:R-:W-:-:S03]  /*10180*/  IADD3 R18, P5, R18, R28, RZ ;  /* 0x0000001c12127210 */ /* 0x000fc60007fbe0ff */
[----:B------:R1:W-:Y:S01]  /*10190*/  STL [R1+0xefc], R6 ;  /* 0x000efc0601007387 */ /* 0x0003e20000100800 */
[-C--:B------:R-:W-:Y:S02]  /*101a0*/  LEA.HI.X.SX32 R17, R17, R5.reuse, 0x1, P6 ;  /* 0x0000000511117211 */ /* 0x080fe400030f0eff */
[-C--:B------:R-:W-:Y:S01]  /*101b0*/  IADD3 R16, P6, R16, R28.reuse, RZ ;  /* 0x0000001c10107210 */ /* 0x080fe20007fde0ff */
[----:B-1----:R-:W-:Y:S01]  /*101c0*/  IMAD R6, R4, 0x4d, RZ ;  /* 0x0000004d04067824 */ /* 0x002fe200078e02ff */
[----:B------:R-:W-:Y:S04]  /*101d0*/  STL [R1+0xf70], R18 ;  /* 0x000f701201007387 */ /* 0x000fe80000100800 */
        /* <DEDUP_REMOVED lines=18> */
[-C--:B------:R-:W-:Y:S02]  /*10300*/  LEA.HI.X.SX32 R6, R6, R5.reuse, 0x1, P4 ;  /* 0x0000000506067211 */ /* 0x080fe400020f0eff */
[----:B------:R-:W-:Y:S01]  /*10310*/  IADD3 R7, P4, R7, R28, RZ ;  /* 0x0000001c07077210 */ /* 0x000fe20007f9e0ff */
[----:B------:R-:W-:Y:S01]  /*10320*/  STL [R1+0xf4c], R11 ;  /* 0x000f4c0b01007387 */ /* 0x000fe20000100800 */
[----:B------:R-:W-:-:S03]  /*10330*/  LEA.HI.X.SX32 R8, R8, R5, 0x1, P5 ;  /* 0x0000000508087211 */ /* 0x000fc600028f0eff */
[----:B------:R-:W-:Y:S04]  /*10340*/  STL [R1+0xdf8], R10 ;  /* 0x000df80a01007387 */ /* 0x000fe80000100800 */
[----:B------:R1:W-:Y:S04]  /*10350*/  STL [R1+0xf5c], R6 ;  /* 0x000f5c0601007387 */ /* 0x0003e80000100800 */
[----:B------:R2:W-:Y:S01]  /*10360*/  STL [R1+0xe18], R7 ;  /* 0x000e180701007387 */ /* 0x0005e20000100800 */
[C---:B-1----:R-:W-:Y:S02]  /*10370*/  IMAD R6, R4.reuse, 0x41, RZ ;  /* 0x0000004104067824 */ /* 0x042fe400078e02ff */
[----:B--2---:R-:W-:Y:S01]  /*10380*/  IMAD R7, R4, 0x7e, RZ ;  /* 0x0000007e04077824 */ /* 0x004fe200078e02ff */
[----:B------:R1:W-:Y:S02]  /*10390*/  STL [R1+0xf6c], R8 ;  /* 0x000f6c0801007387 */ /* 0x0003e40000100800 */
[----:B------:R-:W-:-:S02]  /*103a0*/  LEA.HI.X.SX32 R6, R6, R5, 0x1, P6 ;  /* 0x0000000506067211 */ /* 0x000fc400030f0eff */
[-C--:B------:R-:W-:Y:S02]  /*103b0*/  IADD3 R9, P6, R9, R28.reuse, RZ ;  /* 0x0000001c09097210 */ /* 0x080fe40007fde0ff */
[----:B-1----:R-:W-:-:S05]  /*103c0*/  IADD3 R8, P5, R7, R28, RZ ;  /* 0x0000001c07087210 */ /* 0x002fca0007fbe0ff */
[----:B------:R1:W-:Y:S04]  /*103d0*/  STL [R1+0xf90], R8 ;  /* 0x000f900801007387 */ /* 0x0003e80000100800 */
[----:B------:R-:W-:Y:S04]  /*103e0*/  STL [R1+0xf7c], R6 ;  /* 0x000f7c0601007387 */ /* 0x000fe80000100800 */
[----:B------:R2:W-:Y:S01]  /*103f0*/  STL [R1+0xe38], R9 ;  /* 0x000e380901007387 */ /* 0x0005e20000100800 */
[C---:B-1----:R-:W-:Y:S01]  /*10400*/  IMAD R8, R4.reuse, 0x7a, RZ ;  /* 0x0000007a04087824 */ /* 0x042fe200078e02ff */
[----:B--2---:R-:W-:Y:S01]  /*10410*/  LEA.HI.X.SX32 R9, R7, R5, 0x1, P0 ;  /* 0x0000000507097211 */ /* 0x004fe200000f0eff */
[----:B------:R-:W-:-:S02]  /*10420*/  IMAD R7, R4, 0x3f, RZ ;  /* 0x0000003f04077824 */ /* 0x000fc400078e02ff */
[----:B------:R-:W-:Y:S02]  /*10430*/  IMAD R6, R4, 0xcc, RZ ;  /* 0x000000cc04067824 */ /* 0x000fe400078e02ff */
[----:B------:R1:W-:Y:S01]  /*10440*/  STL [R1+0xd94], R9 ;  /* 0x000d940901007387 */ /* 0x0003e20000100800 */
[-C--:B------:R-:W-:Y:S02]  /*10450*/  LEA.HI.X.SX32 R7, R7, R5.reuse, 0x1, P5 ;  /* 0x0000000507077211 */ /* 0x080fe400028f0eff */
[-C--:B------:R-:W-:Y:S02]  /*10460*/  IADD3 R6, P5, R6, R28.reuse, RZ ;  /* 0x0000001c06067210 */ /* 0x080fe40007fbe0ff */
[C---:B-1----:R-:W-:Y:S02]  /*10470*/  IADD3 R9, P0, R8.reuse, R28, RZ ;  /* 0x0000001c08097210 */ /* 0x042fe40007f1e0ff */
[----:B------:R-:W-:-:S03]  /*10480*/  LEA.HI.X.SX32 R8, R8, R5, 0x1, P3 ;  /* 0x0000000508087211 */ /* 0x000fc600018f0eff */
[----:B------:R1:W-:Y:S04]  /*10490*/  STL [R1+0xfa0], R9 ;  /* 0x000fa00901007387 */ /* 0x0003e80000100800 */
[----:B------:R2:W-:Y:S01]  /*104a0*/  STL [R1+0xf8c], R7 ;  /* 0x000f8c0701007387 */ /* 0x0005e20000100800 */
[----:B-1----:R-:W-:-:S03]  /*104b0*/  IMAD R9, R4, 0x76, RZ ;  /* 0x0000007604097824 */ /* 0x002fc600078e02ff */
[----:B------:R1:W-:Y:S01]  /*104c0*/  STL [R1+0xe58], R6 ;  /* 0x000e580601007387 */ /* 0x0003e20000100800 */
[----:B--2---:R-:W-:-:S03]  /*104d0*/  IMAD R7, R4, 0x3d, RZ ;  /* 0x0000003d04077824 */ /* 0x004fc600078e02ff */
[----:B------:R2:W-:Y:S01]  /*104e0*/  STL [R1+0xdb4], R8 ;  /* 0x000db40801007387 */ /* 0x0005e20000100800 */
[C---:B-1----:R-:W-:Y:S01]  /*104f0*/  IMAD R6, R4.reuse, 0xc4, RZ ;  /* 0x000000c404067824 */ /* 0x042fe200078e02ff */
[----:B--2---:R-:W-:Y:S02]  /*10500*/  IADD3 R8, P3, R9, R28, RZ ;  /* 0x0000001c09087210 */ /* 0x004fe40007f7e0ff */
[-C--:B------:R-:W-:Y:S01]  /*10510*/  LEA.HI.X.SX32 R7, R7, R5.reuse, 0x1, P0 ;  /* 0x0000000507077211 */ /* 0x080fe200000f0eff */
[----:B------:R-:W-:Y:S02]  /*10520*/  IMAD R10, R4, 0x72, RZ ;  /* 0x00000072040a7824 */ /* 0x000fe400078e02ff */
[----:B------:R1:W-:Y:S01]  /*10530*/  STL [R1+0xfb0], R8 ;  /* 0x000fb00801007387 */ /* 0x0003e20000100800 */
[----:B------:R-:W-:-:S03]  /*10540*/  LEA.HI.X.SX32 R9, R9, R5, 0x1, P1 ;  /* 0x0000000509097211 */ /* 0x000fc600008f0eff */
[----:B------:R2:W-:Y:S01]  /*10550*/  STL [R1+0xf9c], R7 ;  /* 0x000f9c0701007387 */ /* 0x0005e20000100800 */
[-C--:B-1----:R-:W-:Y:S01]  /*10560*/  IADD3 R8, P0, R6, R28.reuse, RZ ;  /* 0x0000001c06087210 */ /* 0x082fe20007f1e0ff */
[C---:B------:R-:W-:Y:S02]  /*10570*/  IMAD R6, R4.reuse, 0xbc, RZ ;  /* 0x000000bc04067824 */ /* 0x040fe400078e02ff */
[----:B--2---:R-:W-:Y:S02]  /*10580*/  IMAD R7, R4, 0x3b, RZ ;  /* 0x0000003b04077824 */ /* 0x004fe400078e02ff */
[----:B------:R1:W-:Y:S04]  /*10590*/  STL [R1+0xe78], R8 ;  /* 0x000e780801007387 */ /* 0x0003e80000100800 */
[----:B------:R2:W-:Y:S01]  /*105a0*/  STL [R1+0xdd4], R9 ;  /* 0x000dd40901007387 */ /* 0x0005e20000100800 */
[----:B-1----:R-:W-:-:S02]  /*105b0*/  IADD3 R8, P1, R10, R28, RZ ;  /* 0x0000001c0a087210 */ /* 0x002fc40007f3e0ff */
[----:B--2---:R-:W-:-:S03]  /*105c0*/  LEA.HI.X.SX32 R9, R7, R5, 0x1, P3 ;  /* 0x0000000507097211 */ /* 0x004fc600018f0eff */
[----:B------:R1:W-:Y:S01]  /*105d0*/  STL [R1+0xfc0], R8 ;  /* 0x000fc00801007387 */ /* 0x0003e20000100800 */
[----:B------:R-:W-:-:S03]  /*105e0*/  IMAD R11, R4, 0x6e, RZ ;  /* 0x0000006e040b7824 */ /* 0x000fc600078e02ff */
[----:B------:R2:W-:Y:S01]  /*105f0*/  STL [R1+0xfac], R9 ;  /* 0x000fac0901007387 */ /* 0x0005e20000100800 */
[-C--:B-1----:R-:W-:Y:S01]  /*10600*/  IADD3 R8, P3, R6, R28.reuse, RZ ;  /* 0x0000001c06087210 */ /* 0x082fe20007f7e0ff */
[C---:B------:R-:W-:Y:S02]  /*10610*/  IMAD R7, R4.reuse, 0x39, RZ ;  /* 0x0000003904077824 */ /* 0x040fe400078e02ff */
[----:B------:R-:W-:Y:S02]  /*10620*/  IMAD R6, R4, 0xb4, RZ ;  /* 0x000000b404067824 */ /* 0x000fe400078e02ff */
[----:B------:R1:W-:Y:S01]  /*10630*/  STL [R1+0xe98], R8 ;  /* 0x000e980801007387 */ /* 0x0003e20000100800 */
[-C--:B--2---:R-:W-:Y:S02]  /*10640*/  LEA.HI.X.SX32 R9, R7, R5.reuse, 0x1, P1 ;  /* 0x0000000507097211 */ /* 0x084fe400008f0eff */
[----:B-1----:R-:W-:Y:S02]  /*10650*/  LEA.HI.X.SX32 R8, R10, R5, 0x1, P2 ;  /* 0x000000050a087211 */ /* 0x002fe400010f0eff */
[----:B------:R-:W-:-:S03]  /*10660*/  IADD3 R10, P2, R11, R28, RZ ;  /* 0x0000001c0b0a7210 */ /* 0x000fc60007f5e0ff */
[----:B------:R1:W-:Y:S01]  /*10670*/  STL [R1+0xdf4], R8 ;  /* 0x000df40801007387 */ /* 0x0003e20000100800 */
[----:B------:R-:W-:-:S03]  /*10680*/  IMAD R12, R4, 0x6a, RZ ;  /* 0x0000006a040c7824 */ /* 0x000fc600078e02ff */
[----:B------:R-:W-:Y:S01]  /*10690*/  STL [R1+0xfd0], R10 ;  /* 0x000fd00a01007387 */ /* 0x000fe20000100800 */
[----:B-1----:R-:W-:-:S03]  /*106a0*/  IADD3 R8, P1, R6, R28, RZ ;  /* 0x0000001c06087210 */ /* 0x002fc60007f3e0ff */
[----:B------:R-:W-:Y:S01]  /*106b0*/  STL [R1+0xfbc], R9 ;  /* 0x000fbc0901007387 */ /* 0x000fe20000100800 */
[----:B------:R-:W-:-:S03]  /*106c0*/  IMAD R7, R4, 0x37, RZ ;  /* 0x0000003704077824 */ /* 0x000fc600078e02ff */
[----:B------:R1:W-:Y:S01]  /*106d0*/  STL [R1+0xeb8], R8 ;  /* 0x000eb80801007387 */ /* 0x0003e20000100800 */
[----:B------:R-:W-:Y:S01]  /*106e0*/  IMAD R6, R4, 0xac, RZ ;  /* 0x000000ac04067824 */ /* 0x000fe200078e02ff */
[-C--:B-1----:R-:W-:Y:S02]  /*106f0*/  LEA.HI.X.SX32 R8, R11, R5.reuse, 0x1, P4 ;  /* 0x000000050b087211 */ /* 0x082fe400020f0eff */
[----:B------:R-:W-:Y:S02]  /*10700*/  IADD3 R10, P4, R12, R28, RZ ;  /* 0x0000001c0c0a7210 */ /* 0x000fe40007f9e0ff */
[----:B------:R-:W-:Y:S01]  /*10710*/  LEA.HI.X.SX32 R9, R7, R5, 0x1, P2 ;  /* 0x0000000507097211 */ /* 0x000fe200010f0eff */
        /* <DEDUP_REMOVED lines=84> */
[C---:B------:R-:W-:Y:S02]  /*10c60*/  IMAD R6, R4.reuse, 0xd8, RZ ;  /* 0x000000d804067824 */ /* 0x040fe400078e02ff */
[----:B------:R-:W-:Y:S01]  /*10c70*/  IMAD R21, R4, 0x46, RZ ;  /* 0x0000004604157824 */ /* 0x000fe200078e02ff */
[-C--:B-1----:R-:W-:Y:S02]  /*10c80*/  LEA.HI.X.SX32 R8, R19, R5.reuse, 0x1, P6 ;  /* 0x0000000513087211 */ /* 0x082fe400030f0eff */
[----:B------:R-:W-:Y:S02]  /*10c90*/  IADD3 R10, P6, R20, R28, RZ ;  /* 0x0000001c140a7210 */ /* 0x000fe40007fde0ff */
[----:B------:R-:W-:Y:S01]  /*10ca0*/  LEA.HI.X.SX32 R9, R7, R5, 0x1, P4 ;  /* 0x0000000507097211 */ /* 0x000fe200020f0eff */
[----:B------:R1:W-:Y:S01]  /*10cb0*/  STL [R1+0xf14], R8 ;  /* 0x000f140801007387 */ /* 0x0003e20000100800 */
[----:B------:R-:W-:-:S03]  /*10cc0*/  IMAD R7, R4, 0x25, RZ ;  /* 0x0000002504077824 */ /* 0x000fc600078e02ff */
[----:B------:R2:W-:Y:S01]  /*10cd0*/  STL [R1+0x1060], R10 ;  /* 0x0010600a01007387 */ /* 0x0005e20000100800 */
[----:B-1----:R-:W-:Y:S01]  /*10ce0*/  IADD3 R8, P4, R6, R28, RZ ;  /* 0x0000001c06087210 */ /* 0x002fe20007f9e0ff */
[----:B------:R-:W-:Y:S02]  /*10cf0*/  IMAD R6, R4, 0xc8, RZ ;  /* 0x000000c804067824 */ /* 0x000fe400078e02ff */
[----:B------:R1:W-:Y:S01]  /*10d00*/  STL [R1+0x104c], R9 ;  /* 0x00104c0901007387 */ /* 0x0003e20000100800 */
[----:B--2---:R-:W-:-:S03]  /*10d10*/  LEA.HI.X.SX32 R10, R20, R5, 0x1, P5 ;  /* 0x00000005140a7211 */ /* 0x004fc600028f0eff */
[----:B------:R2:W-:Y:S01]  /*10d20*/  STL [R1+0xe28], R8 ;  /* 0x000e280801007387 */ /* 0x0005e20000100800 */
[----:B-1----:R-:W-:-:S03]  /*10d30*/  IADD3 R9, P5, R21, R28, RZ ;  /* 0x0000001c15097210 */ /* 0x002fc60007fbe0ff */
[----:B------:R-:W-:Y:S01]  /*10d40*/  STL [R1+0xf34], R10 ;  /* 0x000f340a01007387 */ /* 0x000fe20000100800 */
[----:B--2---:R-:W-:Y:S02]  /*10d50*/  LEA.HI.X.SX32 R8, R7, R5, 0x1, P6 ;  /* 0x0000000507087211 */ /* 0x004fe400030f0eff */
[----:B------:R-:W-:Y:S01]  /*10d60*/  IADD3 R7, P6, R6, R28, RZ ;  /* 0x0000001c06077210 */ /* 0x000fe20007fde0ff */
[----:B------:R-:W-:Y:S01]  /*10d70*/  STL [R1+0x1070], R9 ;  /* 0x0010700901007387 */ /* 0x000fe20000100800 */
[----:B------:R-:W-:-:S03]  /*10d80*/  IMAD R22, R4, 0x42, RZ ;  /* 0x0000004204167824 */ /* 0x000fc600078e02ff */
[----:B------:R1:W-:Y:S01]  /*10d90*/  STL [R1+0x105c], R8 ;  /* 0x00105c0801007387 */ /* 0x0003e20000100800 */
[----:B------:R-:W-:-:S03]  /*10da0*/  IMAD R6, R4, 0x23, RZ ;  /* 0x0000002304067824 */ /* 0x000fc600078e02ff */
[----:B------:R2:W-:Y:S01]  /*10db0*/  STL [R1+0xe68], R7 ;  /* 0x000e680701007387 */ /* 0x0005e20000100800 */
[----:B-1----:R-:W-:Y:S02]  /*10dc0*/  LEA.HI.X.SX32 R8, R21, R5, 0x1, P0 ;  /* 0x0000000515087211 */ /* 0x002fe400000f0eff */
[----:B------:R-:W-:Y:S01]  /*10dd0*/  IADD3 R9, P0, R22, R28, RZ ;  /* 0x0000001c16097210 */ /* 0x000fe20007f1e0ff */
[C---:B--2---:R-:W-:Y:S02]  /*10de0*/  IMAD R7, R4.reuse, 0xb8, RZ ;  /* 0x000000b804077824 */ /* 0x044fe400078e02ff */
[----:B------:R1:W-:Y:S01]  /*10df0*/  STL [R1+0xf54], R8 ;  /* 0x000f540801007387 */ /* 0x0003e20000100800 */
[----:B------:R-:W-:-:S03]  /*10e00*/  IMAD R23, R4, 0x7c, RZ ;  /* 0x0000007c04177824 */ /* 0x000fc600078e02ff */
[----:B------:R2:W-:Y:S01]  /*10e10*/  STL [R1+0x1080], R9 ;  /* 0x0010800901007387 */ /* 0x0005e20000100800 */
[----:B------:R-:W-:Y:S01]  /*10e20*/  IMAD R29, R4, 0x3e, RZ ;  /* 0x0000003e041d7824 */ /* 0x000fe200078e02ff */
[-C--:B-1----:R-:W-:Y:S01]  /*10e30*/  LEA.HI.X.SX32 R8, R6, R5.reuse, 0x1, P5 ;  /* 0x0000000506087211 */ /* 0x082fe200028f0eff */
[----:B------:R-:W-:Y:S01]  /*10e40*/  IMAD R6, R4, 0x21, RZ ;  /* 0x0000002104067824 */ /* 0x000fe200078e02ff */
[-C--:B------:R-:W-:Y:S02]  /*10e50*/  IADD3 R7, P5, R7, R28.reuse, RZ ;  /* 0x0000001c07077210 */ /* 0x080fe40007fbe0ff */
[----:B--2---:R-:W-:Y:S01]  /*10e60*/  LEA.HI.X.SX32 R9, R22, R5, 0x1, P3 ;  /* 0x0000000516097211 */ /* 0x004fe200018f0eff */
[----:B------:R1:W-:Y:S04]  /*10e70*/  STL [R1+0x106c], R8 ;  /* 0x00106c0801007387 */ /* 0x0003e80000100800 */
[----:B------:R2:W-:Y:S01]  /*10e80*/  STL [R1+0xea8], R7 ;  /* 0x000ea80701007387 */ /* 0x0005e20000100800 */
[----:B-1----:R-:W-:-:S03]  /*10e90*/  IADD3 R8, P3, R23, R28, RZ ;  /* 0x0000001c17087210 */ /* 0x002fc60007f7e0ff */
[----:B------:R1:W-:Y:S01]  /*10ea0*/  STL [R1+0xf74], R9 ;  /* 0x000f740901007387 */ /* 0x0003e20000100800 */
[----:B--2---:R-:W-:Y:S01]  /*10eb0*/  LEA.HI.X.SX32 R7, R6, R5, 0x1, P0 ;  /* 0x0000000506077211 */ /* 0x004fe200000f0eff */
[----:B------:R-:W-:Y:S02]  /*10ec0*/  IMAD R6, R4, 0xa8, RZ ;  /* 0x000000a804067824 */ /* 0x000fe400078e02ff */
[----:B------:R2:W-:Y:S01]  /*10ed0*/  STL [R1+0xf98], R8 ;  /* 0x000f980801007387 */ /* 0x0005e20000100800 */
[----:B-1----:R-:W-:-:S03]  /*10ee0*/  IADD3 R9, P0, R29, R28, RZ ;  /* 0x0000001c1d097210 */ /* 0x002fc60007f1e0ff */
[----:B------:R1:W-:Y:S01]  /*10ef0*/  STL [R1+0x107c], R7 ;  /* 0x00107c0701007387 */ /* 0x0003e20000100800 */
[----:B--2---:R-:W-:-:S03]  /*10f00*/  LEA.HI.X.SX32 R8, R23, R5, 0x1, P1 ;  /* 0x0000000517087211 */ /* 0x004fc600008f0eff */
[----:B------:R2:W-:Y:S01]  /*10f10*/  STL [R1+0x1090], R9 ;  /* 0x0010900901007387 */ /* 0x0005e20000100800 */
[-C--:B------:R-:W-:Y:S01]  /*10f20*/  LEA.HI.X.SX32 R11, R29, R5.reuse, 0x1, P3 ;  /* 0x000000051d0b7211 */ /* 0x080fe200018f0eff */
[----:B-1----:R-:W-:Y:S02]  /*10f30*/  IMAD R7, R4, 0x74, RZ ;  /* 0x0000007404077824 */ /* 0x002fe400078e02ff */
[----:B------:R1:W-:Y:S01]  /*10f40*/  STL [R1+0xda4], R8 ;  /* 0x000da40801007387 */ /* 0x0003e20000100800 */
[-C--:B--2---:R-:W-:Y:S01]  /*10f50*/  IADD3 R9, P1, R6, R28.reuse, RZ ;  /* 0x0000001c06097210 */ /* 0x084fe20007f3e0ff */
[C---:B------:R-:W-:Y:S01]  /*10f60*/  IMAD R6, R4.reuse, 0x1f, RZ ;  /* 0x0000001f04067824 */ /* 0x040fe200078e02ff */
[-C--:B------:R-:W-:Y:S01]  /*10f70*/  IADD3 R10, P3, R7, R28.reuse, RZ ;  /* 0x0000001c070a7210 */ /* 0x080fe20007f7e0ff */
[----:B-1----:R-:W-:Y:S02]  /*10f80*/  IMAD R8, R4, 0x3a, RZ ;  /* 0x0000003a04087824 */ /* 0x002fe400078e02ff */
[----:B------:R1:W-:Y:S04]  /*10f90*/  STL [R1+0xee8], R9 ;  /* 0x000ee80901007387 */ /* 0x0003e80000100800 */
[----:B------:R-:W-:Y:S04]  /*10fa0*/  STL [R1+0xf94], R11 ;  /* 0x000f940b01007387 */ /* 0x000fe80000100800 */
[----:B------:R2:W-:Y:S01]  /*10fb0*/  STL [R1+0xfb8], R10 ;  /* 0x000fb80a01007387 */ /* 0x0005e20000100800 */
[----:B-1----:R-:W-:Y:S01]  /*10fc0*/  LEA.HI.X.SX32 R9, R6, R5, 0x1, P0 ;  /* 0x0000000506097211 */ /* 0x002fe200000f0eff */
[----:B------:R-:W-:Y:S01]  /*10fd0*/  IMAD R6, R4, 0x98, RZ ;  /* 0x0000009804067824 */ /* 0x000fe200078e02ff */
[----:B--2---:R-:W-:-:S03]  /*10fe0*/  IADD3 R10, P0, R8, R28, RZ ;  /* 0x0000001c080a7210 */ /* 0x004fc60007f1e0ff */
[----:B------:R1:W-:Y:S04]  /*10ff0*/  STL [R1+0x108c], R9 ;  /* 0x00108c0901007387 */ /* 0x0003e80000100800 */
[----:B------:R2:W-:Y:S01]  /*11000*/  STL [R1+0x10a0], R10 ;  /* 0x0010a00a01007387 */ /* 0x0005e20000100800 */
[----:B-1----:R-:W-:Y:S01]  /*11010*/  LEA.HI.X.SX32 R9, R7, R5, 0x1, P2 ;  /* 0x0000000507097211 */ /* 0x002fe200010f0eff */
[----:B------:R-:W-:Y:S01]  /*11020*/  IMAD R7, R4, 0x6c, RZ ;  /* 0x0000006c04077824 */ /* 0x000fe200078e02ff */
[----:B--2---:R-:W-:-:S03]  /*11030*/  IADD3 R10, P2, R6, R28, RZ ;  /* 0x0000001c060a7210 */ /* 0x004fc60007f5e0ff */
[----:B------:R1:W-:Y:S01]  /*11040*/  STL [R1+0xde4], R9 ;  /* 0x000de40901007387 */ /* 0x0003e20000100800 */
[-C--:B------:R-:W-:Y:S01]  /*11050*/  LEA.HI.X.SX32 R11, R8, R5.reuse, 0x1, P3 ;  /* 0x00000005080b7211 */ /* 0x080fe200018f0eff */
[C---:B------:R-:W-:Y:S02]  /*11060*/  IMAD R6, R4.reuse, 0x1d, RZ ;  /* 0x0000001d04067824 */ /* 0x040fe400078e02ff */
[----:B------:R2:W-:Y:S01]  /*11070*/  STL [R1+0xf28], R10 ;  /* 0x000f280a01007387 */ /* 0x0005e20000100800 */
[----:B-1----:R-:W-:Y:S01]  /*11080*/  IMAD R9, R4, 0x36, RZ ;  /* 0x0000003604097824 */ /* 0x002fe200078e02ff */
[----:B--2---:R-:W-:Y:S02]  /*11090*/  IADD3 R10, P3, R7, R28, RZ ;  /* 0x0000001c070a7210 */ /* 0x004fe40007f7e0ff */
[----:B------:R-:W-:Y:S01]  /*110a0*/  STL [R1+0xfb4], R11 ;  /* 0x000fb40b01007387 */ /* 0x000fe20000100800 */
[----:B------:R-:W-:Y:S01]  /*110b0*/  LEA.HI.X.SX32 R8, R6, R5, 0x1, P0 ;  /* 0x0000000506087211 */ /* 0x000fe200000f0eff */
[----:B------:R-:W-:-:S02]  /*110c0*/  IMAD R6, R4, 0x88, RZ ;  /* 0x0000008804067824 */ /* 0x000fc400078e02ff */
[----:B------:R1:W-:Y:S04]  /*110d0*/  STL [R1+0xfd8], R10 ;  /* 0x000fd80a01007387 */ /* 0x0003e80000100800 */
[----:B------:R2:W-:Y:S01]  /*110e0*/  STL [R1+0x109c], R8 ;  /* 0x00109c0801007387 */ /* 0x0005e20000100800 */
[----:B-1----:R-:W-:Y:S02]  /*110f0*/  IADD3 R10, P0, R9, R28, RZ ;  /* 0x0000001c090a7210 */ /* 0x002fe40007f1e0ff */
[----:B--2---:R-:W-:-:S03]  /*11100*/  LEA.HI.X.SX32 R8, R7, R5, 0x1, P4 ;  /* 0x0000000507087211 */ /* 0x004fc600020f0eff */
[----:B------:R1:W-:Y:S01]  /*11110*/  STL [R1+0x10b0], R10 ;  /* 0x0010b00a01007387 */ /* 0x0003e20000100800 */
[----:B------:R-:W-:Y:S01]  /*11120*/  IMAD R7, R4, 0x64, RZ ;  /* 0x0000006404077824 */ /* 0x000fe200078e02ff */
[----:B------:R-:W-:Y:S02]  /*11130*/  LEA.HI.X.SX32 R11, R9, R5, 0x1, P3 ;  /* 0x00000005090b7211 */ /* 0x000fe400018f0eff */
[----:B------:R2:W-:Y:S01]  /*11140*/  STL [R1+0xe24], R8 ;  /* 0x000e240801007387 */ /* 0x0005e20000100800 */
[----:B-1----:R-:W-:Y:S01]  /*11150*/  IADD3 R10, P4, R6, R28, RZ ;  /* 0x0000001c060a7210 */ /* 0x002fe20007f9e0ff */
[----:B------:R-:W-:-:S04]  /*11160*/  IMAD R6, R4, 0x1b, RZ ;  /* 0x0000001b04067824 */ /* 0x000fc800078e02ff */
[----:B------:R1:W-:Y:S01]  /*11170*/  STL [R1+0xf68], R10 ;  /* 0x000f680a01007387 */ /* 0x0003e20000100800 */
[----:B--2---:R-:W-:Y:S01]  /*11180*/  IMAD R8, R4, 0x32, RZ ;  /* 0x0000003204087824 */ /* 0x004fe200078e02ff */
[----:B------:R-:W-:Y:S02]  /*11190*/  LEA.HI.X.SX32 R9, R6, R5, 0x1, P0 ;  /* 0x0000000506097211 */ /* 0x000fe400000f0eff */
[----:B------:R-:W-:Y:S01]  /*111a0*/  STL [R1+0xfd4], R11 ;  /* 0x000fd40b01007387 */ /* 0x000fe20000100800 */
[----:B-1----:R-:W-:Y:S01]  /*111b0*/  IADD3 R10, P3, R7, R28, RZ ;  /* 0x0000001c070a7210 */ /* 0x002fe20007f7e0ff */
[----:B------:R-:W-:-:S04]  /*111c0*/  IMAD R6, R4, 0xf0, RZ ;  /* 0x000000f004067824 */ /* 0x000fc800078e02ff */
        /* <DEDUP_REMOVED lines=53> */
[----:B------:R-:W-:-:S03]  /*11520*/  IMAD R7, R4, 0x44, RZ ;  /* 0x0000004404077824 */ /* 0x000fc600078e02ff */
[----:B------:R2:W-:Y:S01]  /*11530*/  STL [R1+0xf24], R8 ;  /* 0x000f240801007387 */ /* 0x0005e20000100800 */
[----:B------:R-:W-:Y:S02]  /*11540*/  LEA.HI.X.SX32 R11, R9, R5, 0x1, P3 ;  /* 0x00000005090b7211 */ /* 0x000fe400018f0eff */
[----:B-1----:R-:W-:Y:S01]  /*11550*/  IADD3 R10, P2, R6, R28, RZ ;  /* 0x0000001c060a7210 */ /* 0x002fe20007f5e0ff */
[----:B--2---:R-:W-:-:S04]  /*11560*/  IMAD R8, R4, 0x13, RZ ;  /* 0x0000001304087824 */ /* 0x004fc800078e02ff */
[----:B------:R1:W-:Y:S01]  /*11570*/  STL [R1+0xf48], R10 ;  /* 0x000f480a01007387 */ /* 0x0003e20000100800 */
[----:B------:R-:W-:Y:S01]  /*11580*/  IMAD R6, R4, 0x22, RZ ;  /* 0x0000002204067824 */ /* 0x000fe200078e02ff */
[----:B------:R-:W-:Y:S01]  /*11590*/  LEA.HI.X.SX32 R9, R8, R5, 0x1, P0 ;  /* 0x0000000508097211 */ /* 0x000fe200000f0eff */
[----:B------:R-:W-:Y:S01]  /*115a0*/  IMAD R8, R4, 0xe0, RZ ;  /* 0x000000e004087824 */ /* 0x000fe200078e02ff */
[----:B------:R-:W-:Y:S01]  /*115b0*/  STL [R1+0x1054], R11 ;  /* 0x0010540b01007387 */ /* 0x000fe20000100800 */
[----:B-1----:R-:W-:-:S05]  /*115c0*/  IADD3 R10, P3, R7, R28, RZ ;  /* 0x0000001c070a7210 */ /* 0x002fca0007f7e0ff */
[----:B------:R1:W-:Y:S04]  /*115d0*/  STL [R1+0x1078], R10 ;  /* 0x0010780a01007387 */ /* 0x0003e80000100800 */
[----:B------:R2:W-:Y:S01]  /*115e0*/  STL [R1+0x10ec], R9 ;  /* 0x0010ec0901007387 */ /* 0x0005e20000100800 */
[-C--:B-1----:R-:W-:Y:S02]  /*115f0*/  IADD3 R10, P0, R6, R28.reuse, RZ ;  /* 0x0000001c060a7210 */ /* 0x082fe40007f1e0ff */
[-C--:B--2---:R-:W-:Y:S01]  /*11600*/  LEA.HI.X.SX32 R9, R7, R5.reuse, 0x1, P4 ;  /* 0x0000000507097211 */ /* 0x084fe200020f0eff */
[----:B------:R-:W-:Y:S01]  /*11610*/  IMAD R7, R4, 0x78, RZ ;  /* 0x0000007804077824 */ /* 0x000fe200078e02ff */
[----:B------:R-:W-:Y:S01]  /*11620*/  IADD3 R8, P4, R8, R28, RZ ;  /* 0x0000001c08087210 */ /* 0x000fe20007f9e0ff */
[----:B------:R1:W-:Y:S01]  /*11630*/  STL [R1+0x1100], R10 ;  /* 0x0011000a01007387 */ /* 0x0003e20000100800 */
[----:B------:R-:W-:-:S03]  /*11640*/  LEA.HI.X.SX32 R6, R6, R5, 0x1, P3 ;  /* 0x0000000506067211 */ /* 0x000fc600018f0eff */
[----:B------:R2:W-:Y:S04]  /*11650*/  STL [R1+0xf64], R9 ;  /* 0x000f640901007387 */ /* 0x0005e80000100800 */
[----:B------:R3:W-:Y:S01]  /*11660*/  STL [R1+0xe08], R8 ;  /* 0x000e080801007387 */ /* 0x0007e20000100800 */
[----:B-1----:R-:W-:Y:S01]  /*11670*/  IADD3 R10, P3, R7, R28, RZ ;  /* 0x0000001c070a7210 */ /* 0x002fe20007f7e0ff */
[C---:B--2---:R-:W-:Y:S02]  /*11680*/  IMAD R9, R4.reuse, 0x11, RZ ;  /* 0x0000001104097824 */ /* 0x044fe400078e02ff */
[----:B------:R1:W-:Y:S01]  /*11690*/  STL [R1+0x1074], R6 ;  /* 0x0010740601007387 */ /* 0x0003e20000100800 */
[C---:B---3--:R-:W-:Y:S02]  /*116a0*/  IMAD R8, R4.reuse, 0x3c, RZ ;  /* 0x0000003c04087824 */ /* 0x048fe400078e02ff */
[-C--:B------:R-:W-:Y:S01]  /*116b0*/  LEA.HI.X.SX32 R11, R9, R5.reuse, 0x1, P0 ;  /* 0x00000005090b7211 */ /* 0x080fe200000f0eff */
[----:B------:R2:W-:Y:S01]  /*116c0*/  STL [R1+0xfa8], R10 ;  /* 0x000fa80a01007387 */ /* 0x0005e20000100800 */
[----:B------:R-:W-:Y:S01]  /*116d0*/  LEA.HI.X.SX32 R9, R7, R5, 0x1, P6 ;  /* 0x0000000507097211 */ /* 0x000fe200030f0eff */
[----:B------:R-:W-:-:S02]  /*116e0*/  IMAD R7, R4, 0xa0, RZ ;  /* 0x000000a004077824 */ /* 0x000fc400078e02ff */
[----:B-1----:R-:W-:Y:S01]  /*116f0*/  IMAD R6, R4, 0x1e, RZ ;  /* 0x0000001e04067824 */ /* 0x002fe200078e02ff */
[----:B------:R-:W-:Y:S01]  /*11700*/  STL [R1+0x10fc], R11 ;  /* 0x0010fc0b01007387 */ /* 0x000fe20000100800 */
[----:B--2---:R-:W-:-:S05]  /*11710*/  IADD3 R10, P0, R8, R28, RZ ;  /* 0x0000001c080a7210 */ /* 0x004fca0007f1e0ff */
        /* <DEDUP_REMOVED lines=13> */
[----:B---3--:R-:W-:Y:S02]  /*117f0*/  IMAD R7, R4, 0x34, RZ ;  /* 0x0000003404077824 */ /* 0x008fe400078e02ff */
[-C--:B------:R-:W-:Y:S01]  /*11800*/  LEA.HI.X.SX32 R11, R9, R5.reuse, 0x1, P6 ;  /* 0x00000005090b7211 */ /* 0x080fe200030f0eff */
[----:B------:R2:W-:Y:S01]  /*11810*/  STL [R1+0xfe8], R10 ;  /* 0x000fe80a01007387 */ /* 0x0005e20000100800 */
[----:B------:R-:W-:Y:S01]  /*11820*/  LEA.HI.X.SX32 R9, R8, R5, 0x1, P5 ;  /* 0x0000000508097211 */ /* 0x000fe200028f0eff */
[----:B-1----:R-:W-:-:S02]  /*11830*/  IMAD R6, R4, 0x1a, RZ ;  /* 0x0000001a04067824 */ /* 0x002fc400078e02ff */
[----:B------:R-:W-:Y:S01]  /*11840*/  STL [R1+0x110c], R11 ;  /* 0x00110c0b01007387 */ /* 0x000fe20000100800 */
[----:B--2---:R-:W-:Y:S01]  /*11850*/  IADD3 R10, P6, R7, R28, RZ ;  /* 0x0000001c070a7210 */ /* 0x004fe20007fde0ff */
        /* <DEDUP_REMOVED lines=8> */
[----:B-1----:R-:W-:Y:S01]  /*118e0*/  IADD3 R10, P0, R8, R28, RZ ;  /* 0x0000001c080a7210 */ /* 0x002fe20007f1e0ff */
[----:B------:R-:W-:Y:S01]  /*118f0*/  IMAD R8, R4, 0xd, RZ ;  /* 0x0000000d04087824 */ /* 0x000fe200078e02ff */
[----:B--2---:R-:W-:-:S03]  /*11900*/  LEA.HI.X.SX32 R9, R6, R5, 0x1, P6 ;  /* 0x0000000506097211 */ /* 0x004fc600030f0eff */
[----:B------:R1:W-:Y:S01]  /*11910*/  STL [R1+0xe88], R10 ;  /* 0x000e880a01007387 */ /* 0x0003e20000100800 */
[----:B------:R-:W-:Y:S01]  /*11920*/  IMAD R6, R4, 0x2c, RZ ;  /* 0x0000002c04067824 */ /* 0x000fe200078e02ff */
[-C--:B------:R-:W-:Y:S02]  /*11930*/  LEA.HI.X.SX32 R8, R8, R5.reuse, 0x1, P5 ;  /* 0x0000000508087211 */ /* 0x080fe400028f0eff */
[----:B------:R2:W-:Y:S01]  /*11940*/  STL [R1+0x10b4], R9 ;  /* 0x0010b40901007387 */ /* 0x0005e20000100800 */
[C---:B-1----:R-:W-:Y:S02]  /*11950*/  IADD3 R10, P6, R7.reuse, R28, RZ ;  /* 0x0000001c070a7210 */ /* 0x042fe40007fde0ff */
[----:B------:R-:W-:-:S03]  /*11960*/  LEA.HI.X.SX32 R7, R7, R5, 0x1, P1 ;  /* 0x0000000507077211 */ /* 0x000fc600008f0eff */
[----:B------:R1:W-:Y:S01]  /*11970*/  STL [R1+0x1028], R10 ;  /* 0x0010280a01007387 */ /* 0x0003e20000100800 */
[----:B--2---:R-:W-:-:S03]  /*11980*/  IMAD R9, R4, 0x16, RZ ;  /* 0x0000001604097824 */ /* 0x004fc600078e02ff */
[----:B------:R2:W-:Y:S01]  /*11990*/  STL [R1+0x111c], R8 ;  /* 0x00111c0801007387 */ /* 0x0005e20000100800 */
[----:B-1----:R-:W-:Y:S01]  /*119a0*/  IADD3 R10, P5, R6, R28, RZ ;  /* 0x0000001c060a7210 */ /* 0x002fe20007fbe0ff */
[----:B--2---:R-:W-:-:S04]  /*119b0*/  IMAD R8, R4, 0x48, RZ ;  /* 0x0000004804087824 */ /* 0x004fc800078e02ff */
[----:B------:R1:W-:Y:S04]  /*119c0*/  STL [R1+0x10d8], R10 ;  /* 0x0010d80a01007387 */ /* 0x0003e80000100800 */
[----:B------:R2:W-:Y:S01]  /*119d0*/  STL [R1+0xec4], R7 ;  /* 0x000ec40701007387 */ /* 0x0005e20000100800 */
[CC--:B-1----:R-:W-:Y:S02]  /*119e0*/  IADD3 R10, P1, R9.reuse, R28.reuse, RZ ;  /* 0x0000001c090a7210 */ /* 0x0c2fe40007f3e0ff */
[-C--:B--2---:R-:W-:Y:S01]  /*119f0*/  LEA.HI.X.SX32 R7, R6, R5.reuse, 0x1, P6 ;  /* 0x0000000506077211 */ /* 0x084fe200030f0eff */
[----:B------:R-:W-:Y:S01]  /*11a00*/  IMAD R6, R4, 0x24, RZ ;  /* 0x0000002404067824 */ /* 0x000fe200078e02ff */
[----:B------:R-:W-:Y:S01]  /*11a10*/  IADD3 R11, P6, R8, R28, RZ ;  /* 0x0000001c080b7210 */ /* 0x000fe20007fde0ff */
[----:B------:R1:W-:Y:S04]  /*11a20*/  STL [R1+0x1130], R10 ;  /* 0x0011300a01007387 */ /* 0x0003e80000100800 */
[----:B------:R2:W-:Y:S04]  /*11a30*/  STL [R1+0x1024], R7 ;  /* 0x0010240701007387 */ /* 0x0005e80000100800 */
[----:B------:R3:W-:Y:S01]  /*11a40*/  STL [R1+0x1068], R11 ;  /* 0x0010680b01007387 */ /* 0x0007e20000100800 */
[----:B-1----:R-:W-:Y:S01]  /*11a50*/  LEA.HI.X.SX32 R10, R9, R5, 0x1, P5 ;  /* 0x00000005090a7211 */ /* 0x002fe200028f0eff */
[----:B------:R-:W-:-:S02]  /*11a60*/  IMAD R9, R4, 0x12, RZ ;  /* 0x0000001204097824 */ /* 0x000fc400078e02ff */
[----:B--2---:R-:W-:Y:S01]  /*11a70*/  IMAD R7, R4, 0xb, RZ ;  /* 0x0000000b04077824 */ /* 0x004fe200078e02ff */
[-C--:B---3--:R-:W-:Y:S01]  /*11a80*/  IADD3 R11, P5, R6, R28.reuse, RZ ;  /* 0x0000001c060b7210 */ /* 0x088fe20007fbe0ff */
[----:B------:R1:W-:Y:S04]  /*11a90*/  STL [R1+0x10d4], R10 ;  /* 0x0010d40a01007387 */ /* 0x0003e80000100800 */
[----:B------:R2:W-:Y:S01]  /*11aa0*/  STL [R1+0x10f8], R11 ;  /* 0x0010f80b01007387 */ /* 0x0005e20000100800 */
[----:B-1----:R-:W-:Y:S01]  /*11ab0*/  LEA.HI.X.SX32 R10, R7, R5, 0x1, P1 ;  /* 0x00000005070a7211 */ /* 0x002fe200008f0eff */
[----:B------:R-:W-:Y:S01]  /*11ac0*/  IMAD R7, R4, 0x70, RZ ;  /* 0x0000007004077824 */ /* 0x000fe200078e02ff */
[----:B--2---:R-:W-:-:S03]  /*11ad0*/  IADD3 R11, P1, R9, R28, RZ ;  /* 0x0000001c090b7210 */ /* 0x004fc60007f3e0ff */
[----:B------:R1:W-:Y:S01]  /*11ae0*/  STL [R1+0x112c], R10 ;  /* 0x00112c0a01007387 */ /* 0x0003e20000100800 */
[----:B------:R-:W-:-:S03]  /*11af0*/  LEA.HI.X.SX32 R8, R8, R5, 0x1, P2 ;  /* 0x0000000508087211 */ /* 0x000fc600010f0eff */
[----:B------:R2:W-:Y:S01]  /*11b00*/  STL [R1+0x1140], R11 ;  /* 0x0011400b01007387 */ /* 0x0005e20000100800 */
[-C--:B------:R-:W-:Y:S01]  /*11b10*/  LEA.HI.X.SX32 R6, R6, R5.reuse, 0x1, P6 ;  /* 0x0000000506067211 */ /* 0x080fe200030f0eff */
[----:B-1----:R-:W-:Y:S01]  /*11b20*/  IMAD R10, R4, 0x38, RZ ;  /* 0x00000038040a7824 */ /* 0x002fe200078e02ff */
[-C--:B--2---:R-:W-:Y:S01]  /*11b30*/  IADD3 R11, P2, R7, R28.reuse, RZ ;  /* 0x0000001c070b7210 */ /* 0x084fe20007f5e0ff */
[----:B------:R1:W-:Y:S03]  /*11b40*/  STL [R1+0xf44], R8 ;  /* 0x000f440801007387 */ /* 0x0003e60000100800 */
[----:B------:R-:W-:Y:S01]  /*11b50*/  IADD3 R12, P6, R10, R28, RZ ;  /* 0x0000001c0a0c7210 */ /* 0x000fe20007fde0ff */
[----:B------:R2:W-:Y:S04]  /*11b60*/  STL [R1+0xfc8], R11 ;  /* 0x000fc80b01007387 */ /* 0x0005e80000100800 */
[----:B------:R3:W-:Y:S01]  /*11b70*/  STL [R1+0x1064], R6 ;  /* 0x0010640601007387 */ /* 0x0007e20000100800 */
[----:B-1----:R-:W-:Y:S01]  /*11b80*/  IMAD R8, R4, 0x1c, RZ ;  /* 0x0000001c04087824 */ /* 0x002fe200078e02ff */
[----:B--2---:R-:W-:-:S02]  /*11b90*/  LEA.HI.X.SX32 R11, R9, R5, 0x1, P5 ;  /* 0x00000005090b7211 */ /* 0x004fc400028f0eff */
[----:B------:R1:W-:Y:S01]  /*11ba0*/  STL [R1+0x10a8], R12 ;  /* 0x0010a80c01007387 */ /* 0x0003e20000100800 */
[----:B---3--:R-:W-:-:S03]  /*11bb0*/  IMAD R6, R4, 0x9, RZ ;  /* 0x0000000904067824 */ /* 0x008fc600078e02ff */
[----:B------:R2:W-:Y:S01]  /*11bc0*/  STL [R1+0x10f4], R11 ;  /* 0x0010f40b01007387 */ /* 0x0005e20000100800 */
[----:B------:R-:W-:Y:S01]  /*11bd0*/  IMAD R9, R4, 0xe, RZ ;  /* 0x0000000e04097824 */ /* 0x000fe200078e02ff */
[----:B-1----:R-:W-:Y:S02]  /*11be0*/  IADD3 R12, P5, R8, R28, RZ ;  /* 0x0000001c080c7210 */ /* 0x002fe40007fbe0ff */
[----:B--2---:R-:W-:-:S03]  /*11bf0*/  LEA.HI.X.SX32 R11, R6, R5, 0x1, P1 ;  /* 0x00000005060b7211 */ /* 0x004fc600008f0eff */
[----:B------:R1:W-:Y:S01]  /*11c00*/  STL [R1+0x1118], R12 ;  /* 0x0011180c01007387 */ /* 0x0003e20000100800 */
[----:B------:R-:W-:-:S03]  /*11c10*/  IMAD R6, R4, 0x50, RZ ;  /* 0x0000005004067824 */ /* 0x000fc600078e02ff */
[----:B------:R2:W-:Y:S01]  /*11c20*/  STL [R1+0x113c], R11 ;  /* 0x00113c0b01007387 */ /* 0x0005e20000100800 */
[-C--:B-1----:R-:W-:Y:S02]  /*11c30*/  IADD3 R12, P1, R9, R28.reuse, RZ ;  /* 0x0000001c090c7210 */ /* 0x082fe40007f3e0ff */
[----:B--2---:R-:W-:Y:S01]  /*11c40*/  LEA.HI.X.SX32 R11, R7, R5, 0x1, P4 ;  /* 0x00000005070b7211 */ /* 0x004fe200020f0eff */
[----:B------:R-:W-:Y:S02]  /*11c50*/  IMAD R7, R4, 0x28, RZ ;  /* 0x0000002804077824 */ /* 0x000fe400078e02ff */
[----:B------:R1:W-:Y:S01]  /*11c60*/  STL [R1+0x1150], R12 ;  /* 0x0011500c01007387 */ /* 0x0003e20000100800 */
[----:B------:R-:W-:-:S03]  /*11c70*/  IADD3 R13, P4, R6, R28, RZ ;  /* 0x0000001c060d7210 */ /* 0x000fc60007f9e0ff */
[----:B------:R2:W-:Y:S01]  /*11c80*/  STL [R1+0xe04], R11 ;  /* 0x000e040b01007387 */ /* 0x0005e20000100800 */
[-C--:B-1----:R-:W-:Y:S02]  /*11c90*/  LEA.HI.X.SX32 R12, R10, R5.reuse, 0x1, P2 ;  /* 0x000000050a0c7211 */ /* 0x082fe400010f0eff */
[----:B------:R-:W-:Y:S01]  /*11ca0*/  IADD3 R10, P2, R7, R28, RZ ;  /* 0x0000001c070a7210 */ /* 0x000fe20007f5e0ff */
[----:B--2---:R-:W-:Y:S01]  /*11cb0*/  IMAD R11, R4, 0x14, RZ ;  /* 0x00000014040b7824 */ /* 0x004fe200078e02ff */
[----:B------:R-:W-:Y:S01]  /*11cc0*/  STL [R1+0x1048], R13 ;  /* 0x0010480d01007387 */ /* 0x000fe20000100800 */
[----:B------:R-:W-:-:S03]  /*11cd0*/  LEA.HI.X.SX32 R8, R8, R5, 0x1, P6 ;  /* 0x0000000508087211 */ /* 0x000fc600030f0eff */
[----:B------:R1:W-:Y:S04]  /*11ce0*/  STL [R1+0xfc4], R12 ;  /* 0x000fc40c01007387 */ /* 0x0003e80000100800 */
[----:B------:R2:W-:Y:S01]  /*11cf0*/  STL [R1+0x10e8], R10 ;  /* 0x0010e80a01007387 */ /* 0x0005e20000100800 */
[----:B------:R-:W-:Y:S01]  /*11d00*/  LEA.HI.X.SX32 R9, R9, R5, 0x1, P5 ;  /* 0x0000000509097211 */ /* 0x000fe200028f0eff */
[----:B-1----:R-:W-:Y:S01]  /*11d10*/  IMAD R12, R4, 0xa, RZ ;  /* 0x0000000a040c7824 */ /* 0x002fe200078e02ff */
[-C--:B--2---:R-:W-:Y:S01]  /*11d20*/  IADD3 R10, P6, R11, R28.reuse, RZ ;  /* 0x0000001c0b0a7210 */ /* 0x084fe20007fde0ff */
[----:B------:R1:W-:Y:S03]  /*11d30*/  STL [R1+0x10a4], R8 ;  /* 0x0010a40801007387 */ /* 0x0003e60000100800 */
[----:B------:R-:W-:Y:S01]  /*11d40*/  IADD3 R13, P5, R12, R28, RZ ;  /* 0x0000001c0c0d7210 */ /* 0x000fe20007fbe0ff */
[----:B------:R2:W-:Y:S01]  /*11d50*/  STL [R1+0x1138], R10 ;  /* 0x0011380a01007387 */ /* 0x0005e20000100800 */
[----:B-1----:R-:W-:-:S03]  /*11d60*/  IMAD R8, R4, 0x7, RZ ;  /* 0x0000000704087824 */ /* 0x002fc600078e02ff */
[----:B------:R1:W-:Y:S01]  /*11d70*/  STL [R1+0x1114], R9 ;  /* 0x0011140901007387 */ /* 0x0003e20000100800 */
[----:B--2---:R-:W-:Y:S01]  /*11d80*/  IMAD R10, R4, 0x60, RZ ;  /* 0x00000060040a7824 */ /* 0x004fe200078e02ff */
[----:B------:R-:W-:Y:S02]  /*11d90*/  LEA.HI.X.SX32 R8, R8, R5, 0x1, P1 ;  /* 0x0000000508087211 */ /* 0x000fe400008f0eff */
[----:B------:R2:W-:Y:S01]  /*11da0*/  STL [R1+0x1160], R13 ;  /* 0x0011600d01007387 */ /* 0x0005e20000100800 */
[----:B-1----:R-:W-:-:S03]  /*11db0*/  IMAD R9, R4, 0x30, RZ ;  /* 0x0000003004097824 */ /* 0x002fc600078e02ff */
[----:B------:R1:W-:Y:S01]  /*11dc0*/  STL [R1+0x114c], R8 ;  /* 0x00114c0801007387 */ /* 0x0003e20000100800 */
[----:B--2---:R-:W-:-:S05]  /*11dd0*/  IADD3 R13, P1, R10, R28, RZ ;  /* 0x0000001c0a0d7210 */ /* 0x004fca0007f3e0ff */
[----:B------:R2:W-:Y:S01]  /*11de0*/  STL [R1+0x1008], R13 ;  /* 0x0010080d01007387 */ /* 0x0005e20000100800 */
[-C--:B-1----:R-:W-:Y:S01]  /*11df0*/  LEA.HI.X.SX32 R8, R6, R5.reuse, 0x1, P3 ;  /* 0x0000000506087211 */ /* 0x082fe200018f0eff */
[----:B------:R-:W-:Y:S01]  /*11e00*/  IMAD R6, R4, 0x18, RZ ;  /* 0x0000001804067824 */ /* 0x000fe200078e02ff */
[----:B------:R-:W-:-:S03]  /*11e10*/  LEA.HI.X.SX32 R7, R7, R5, 0x1, P4 ;  /* 0x0000000507077211 */ /* 0x000fc600020f0eff */
[----:B------:R1:W-:Y:S01]  /*11e20*/  STL [R1+0xf04], R8 ;  /* 0x000f040801007387 */ /* 0x0003e20000100800 */
[-C--:B--2---:R-:W-:Y:S02]  /*11e30*/  IADD3 R13, P3, R9, R28.reuse, RZ ;  /* 0x0000001c090d7210 */ /* 0x084fe40007f7e0ff */
[----:B------:R-:W-:-:S03]  /*11e40*/  IADD3 R14, P4, R6, R28, RZ ;  /* 0x0000001c060e7210 */ /* 0x000fc60007f9e0ff */
[----:B------:R2:W-:Y:S01]  /*11e50*/  STL [R1+0x10c8], R13 ;  /* 0x0010c80d01007387 */ /* 0x0005e20000100800 */
[----:B-1----:R-:W-:-:S03]  /*11e60*/  IMAD R8, R4, 0xc, RZ ;  /* 0x0000000c04087824 */ /* 0x002fc600078e02ff */
[----:B------:R1:W-:Y:S01]  /*11e70*/  STL [R1+0x1044], R7 ;  /* 0x0010440701007387 */ /* 0x0003e20000100800 */
[----:B--2---:R-:W-:-:S03]  /*11e80*/  LEA.HI.X.SX32 R13, R11, R5, 0x1, P2 ;  /* 0x000000050b0d7211 */ /* 0x004fc600010f0eff */
[----:B------:R-:W-:Y:S01]  /*11e90*/  STL [R1+0x1128], R14 ;  /* 0x0011280e01007387 */ /* 0x000fe20000100800 */
[C---:B------:R-:W-:Y:S02]  /*11ea0*/  IMAD R11, R4.reuse, 0x5, RZ ;  /* 0x00000005040b7824 */ /* 0x040fe400078e02ff */
[----:B-1----:R-:W-:Y:S01]  /*11eb0*/  IMAD R7, R4, 0x6, RZ ;  /* 0x0000000604077824 */ /* 0x002fe200078e02ff */
[----:B------:R-:W-:Y:S01]  /*11ec0*/  IADD3 R15, P2, R8, R28, RZ ;  /* 0x0000001c080f7210 */ /* 0x000fe20007f5e0ff */
[----:B------:R1:W-:Y:S04]  /*11ed0*/  STL [R1+0x10e4], R13 ;  /* 0x0010e40d01007387 */ /* 0x0003e80000100800 */
[----:B------:R-:W-:Y:S01]  /*11ee0*/  STL [R1+0x1158], R15 ;  /* 0x0011580f01007387 */ /* 0x000fe20000100800 */
[----:B-1----:R-:W-:-:S02]  /*11ef0*/  LEA.HI.X.SX32 R13, R12, R5, 0x1, P6 ;  /* 0x000000050c0d7211 */ /* 0x002fc400030f0eff */
[----:B------:R-:W-:Y:S02]  /*11f00*/  IADD3 R14, P6, R7, R28, RZ ;  /* 0x0000001c070e7210 */ /* 0x000fe40007fde0ff */
[-C--:B------:R-:W-:Y:S01]  /*11f10*/  LEA.HI.X.SX32 R12, R11, R5.reuse, 0x1, P5 ;  /* 0x000000050b0c7211 */ /* 0x080fe200028f0eff */
[----:B------:R1:W-:Y:S01]  /*11f20*/  STL [R1+0x1134], R13 ;  /* 0x0011340d01007387 */ /* 0x0003e20000100800 */
[----:B------:R-:W-:-:S03]  /*11f30*/  LEA.HI.X.SX32 R11, R10, R5, 0x1, P0 ;  /* 0x000000050a0b7211 */ /* 0x000fc600000f0eff */
[----:B------:R-:W-:Y:S01]  /*11f40*/  STL [R1+0x1170], R14 ;  /* 0x0011700e01007387 */ /* 0x000fe20000100800 */
[----:B------:R-:W-:-:S03]  /*11f50*/  LEA.HI.X.SX32 R10, R9, R5, 0x1, P1 ;  /* 0x00000005090a7211 */ /* 0x000fc600008f0eff */
[----:B------:R2:W-:Y:S01]  /*11f60*/  STL [R1+0x115c], R12 ;  /* 0x00115c0c01007387 */ /* 0x0005e20000100800 */
[----:B-1----:R-:W-:Y:S02]  /*11f70*/  LEA R13, P5, R4, R28, 0x7 ;  /* 0x0000001c040d7211 */ /* 0x002fe400078a38ff */
[----:B------:R-:W-:-:S03]  /*11f80*/  LEA.HI.X.SX32 R9, R6, R5, 0x1, P3 ;  /* 0x0000000506097211 */ /* 0x000fc600018f0eff */
[----:B------:R-:W-:Y:S01]  /*11f90*/  STL [R1+0xf88], R13 ;  /* 0x000f880d01007387 */ /* 0x000fe20000100800 */
[----:B--2---:R-:W-:-:S03]  /*11fa0*/  LEA R12, P0, R4, R28, 0x6 ;  /* 0x0000001c040c7211 */ /* 0x004fc600078030ff */
[----:B------:R1:W-:Y:S04]  /*11fb0*/  STL [R1+0xe84], R11 ;  /* 0x000e840b01007387 */ /* 0x0003e80000100800 */
[----:B------:R-:W-:Y:S04]  /*11fc0*/  STL [R1+0x1088], R12 ;  /* 0x0010880c01007387 */ /* 0x000fe80000100800 */
[----:B------:R2:W-:Y:S01]  /*11fd0*/  STL [R1+0x1004], R10 ;  /* 0x0010040a01007387 */ /* 0x0005e20000100800 */
[----:B-1----:R-:W-:-:S05]  /*11fe0*/  LEA R11, P1, R4, R28, 0x5 ;  /* 0x0000001c040b7211 */ /* 0x002fca00078228ff */
[----:B------:R-:W-:Y:S01]  /*11ff0*/  STL [R1+0x1108], R11 ;  /* 0x0011080b01007387 */ /* 0x000fe20000100800 */
[----:B--2---:R-:W-:-:S03]  /*12000*/  LEA R10, P3, R4, R28, 0x4 ;  /* 0x0000001c040a7211 */ /* 0x004fc600078620ff */
[----:B------:R1:W-:Y:S01]  /*12010*/  STL [R1+0x10c4], R9 ;  /* 0x0010c40901007387 */ /* 0x0003e20000100800 */
[----:B------:R-:W-:-:S03]  /*12020*/  IMAD.SHL.U32 R6, R4, 0x2, RZ ;  /* 0x0000000204067824 */ /* 0x000fc600078e00ff */
[----:B------:R2:W-:Y:S01]  /*12030*/  STL [R1+0x1148], R10 ;  /* 0x0011480a01007387 */ /* 0x0005e20000100800 */
[----:B-1----:R-:W-:Y:S02]  /*12040*/  LEA.HI.X.SX32 R9, R8, R5, 0x1, P4 ;  /* 0x0000000508097211 */ /* 0x002fe400020f0eff */
[----:B--2---:R-:W-:-:S03]  /*12050*/  LEA R10, P4, R4, R28, 0x3 ;  /* 0x0000001c040a7211 */ /* 0x004fc600078818ff */
[----:B------:R1:W-:Y:S01]  /*12060*/  STL [R1+0x1124], R9 ;  /* 0x0011240901007387 */ /* 0x0003e20000100800 */
[----:B------:R-:W-:-:S03]  /*12070*/  IMAD R8, R4, 0x3, RZ ;  /* 0x0000000304087824 */ /* 0x000fc600078e02ff */
[----:B------:R2:W-:Y:S01]  /*12080*/  STL [R1+0x1168], R10 ;  /* 0x0011680a01007387 */ /* 0x0005e20000100800 */
[----:B-1----:R-:W-:Y:S02]  /*12090*/  LEA.HI.X.SX32 R9, R7, R5, 0x1, P2 ;  /* 0x0000000507097211 */ /* 0x002fe400010f0eff */
[----:B--2---:R-:W-:-:S03]  /*120a0*/  IADD3 R10, P2, R6, R28, RZ ;  /* 0x0000001c060a7210 */ /* 0x004fc60007f5e0ff */
[----:B------:R1:W-:Y:S04]  /*120b0*/  STL [R1+0x1154], R9 ;  /* 0x0011540901007387 */ /* 0x0003e80000100800 */
[----:B------:R2:W-:Y:S01]  /*120c0*/  STL [R1+0x1180], R10 ;  /* 0x0011800a01007387 */ /* 0x0005e20000100800 */
[----:B-1----:R-:W-:Y:S02]  /*120d0*/  LEA.HI.X.SX32 R9, R8, R5, 0x1, P6 ;  /* 0x0000000508097211 */ /* 0x002fe400030f0eff */
[C---:B------:R-:W-:Y:S02]  /*120e0*/  LEA R8, P6, R4.reuse, R28, 0x2 ;  /* 0x0000001c04087211 */ /* 0x040fe400078c10ff */
[----:B------:R-:W3:Y:S01]  /*120f0*/  LDL.LU R28, [R1+0x15ac] ;  /* 0x0015ac00011c7983 */ /* 0x000ee20000300800 */
[----:B------:R-:W-:-:S02]  /*12100*/  IMAD.SHL.U32 R7, R4, 0x40, RZ ;  /* 0x0000004004077824 */ /* 0x000fc400078e00ff */
[----:B--2---:R-:W-:-:S03]  /*12110*/  IMAD.SHL.U32 R10, R4, 0x20, RZ ;  /* 0x00000020040a7824 */ /* 0x004fc600078e00ff */
[-C--:B------:R-:W-:Y:S01]  /*12120*/  LEA.HI.X.SX32 R7, R7, R5.reuse, 0x1, P5 ;  /* 0x0000000507077211 */ /* 0x080fe200028f0eff */
[----:B------:R1:W-:Y:S04]  /*12130*/  STL [R1+0x116c], R9 ;  /* 0x00116c0901007387 */ /* 0x0003e80000100800 */
[----:B------:R2:W-:Y:S01]  /*12140*/  STL [R1+0x1178], R8 ;  /* 0x0011780801007387 */ /* 0x0005e20000100800 */
[----:B------:R-:W-:-:S03]  /*12150*/  LEA.HI.X.SX32 R11, R10, R5, 0x1, P0 ;  /* 0x000000050a0b7211 */ /* 0x000fc600000f0eff */
[----:B------:R4:W-:Y:S01]  /*12160*/  STL [R1+0xf84], R7 ;  /* 0x000f840701007387 */ /* 0x0009e20000100800 */
[C---:B-1----:R-:W-:Y:S02]  /*12170*/  IMAD.SHL.U32 R9, R4.reuse, 0x10, RZ ;  /* 0x0000001004097824 */ /* 0x042fe400078e00ff */
[----:B--2---:R-:W-:-:S03]  /*12180*/  IMAD.SHL.U32 R8, R4, 0x8, RZ ;  /* 0x0000000804087824 */ /* 0x004fc600078e00ff */
[-C--:B------:R-:W-:Y:S01]  /*12190*/  LEA.HI.X.SX32 R10, R9, R5.reuse, 0x1, P1 ;  /* 0x00000005090a7211 */ /* 0x080fe200008f0eff */
[----:B----4-:R-:W-:Y:S01]  /*121a0*/  IMAD.SHL.U32 R7, R4, 0x4, RZ ;  /* 0x0000000404077824 */ /* 0x010fe200078e00ff */
[-C--:B------:R-:W-:Y:S01]  /*121b0*/  LEA.HI.X.SX32 R9, R8, R5.reuse, 0x1, P3 ;  /* 0x0000000508097211 */ /* 0x080fe200018f0eff */
[----:B------:R-:W-:Y:S03]  /*121c0*/  STL [R1+0x1084], R11 ;  /* 0x0010840b01007387 */ /* 0x000fe60000100800 */
[-C--:B------:R-:W-:Y:S02]  /*121d0*/  LEA.HI.X.SX32 R8, R7, R5.reuse, 0x1, P4 ;  /* 0x0000000507087211 */ /* 0x080fe400020f0eff */
[-C--:B------:R-:W-:Y:S01]  /*121e0*/  LEA.HI.X.SX32 R7, R4, R5.reuse, 0x1, P2 ;  /* 0x0000000504077211 */ /* 0x080fe200010f0eff */
[----:B------:R-:W-:Y:S01]  /*121f0*/  STL [R1+0x1104], R10 ;  /* 0x0011040a01007387 */ /* 0x000fe20000100800 */
[----:B------:R-:W-:-:S03]  /*12200*/  LEA.HI.X.SX32 R4, R6, R5, 0x1, P6 ;  /* 0x0000000506047211 */ /* 0x000fc600030f0eff */
[----:B------:R-:W-:Y:S04]  /*12210*/  STL [R1+0x1144], R9 ;  /* 0x0011440901007387 */ /* 0x000fe80000100800 */
[----:B------:R-:W-:Y:S04]  /*12220*/  STL [R1+0x1164], R8 ;  /* 0x0011640801007387 */ /* 0x000fe80000100800 */
[----:B------:R-:W-:Y:S04]  /*12230*/  STL [R1+0x117c], R7 ;  /* 0x00117c0701007387 */ /* 0x000fe80000100800 */
[----:B------:R-:W-:Y:S04]  /*12240*/  STL [R1+0x194], RZ ;  /* 0x000194ff01007387 */ /* 0x000fe80000100800 */
        /* <DEDUP_REMOVED lines=11> */
[----:B------:R-:W2:Y:S04]  /*12300*/  S2R R6, SR_TID.X ;  /* 0x0000000000067919 */ /* 0x000ea80000002100 */
        /* <DEDUP_REMOVED lines=20> */
[----:B--2---:R-:W-:-:S03]  /*12450*/  LOP3.LUT R6, R6, 0x1ff, RZ, 0xc0, !PT ;  /* 0x000001ff06067812 */ /* 0x004fc600078ec0ff */
[----:B------:R0:W-:Y:S04]  /*12460*/  STL [R1+0x110], RZ ;  /* 0x000110ff01007387 */ /* 0x0001e80000100800 */
[----:B------:R0:W-:Y:S04]  /*12470*/  STL [R1+0x114], RZ ;  /* 0x000114ff01007387 */ /* 0x0001e80000100800 */
[----:B------:R0:W-:Y:S04]  /*12480*/  STL [R1+0x118], RZ ;  /* 0x000118ff01007387 */ /* 0x0001e80000100800 */
[----:B------:R0:W-:Y:S04]  /*12490*/  STL [R1+0x11c], RZ ;  /* 0x00011cff01007387 */ /* 0x0001e80000100800 */
[----:B------:R0:W-:Y:S01]  /*124a0*/  STL [R1+0x100], RZ ;  /* 0x000100ff01007387 */ /* 0x0001e20000100800 */
[----:B------:R-:W-:-:S03]  /*124b0*/  IMAD.SHL.U32 R6, R6, 0x2, RZ ;  /* 0x0000000206067824 */ /* 0x000fc600078e00ff */
[----:B------:R0:W-:Y:S04]  /*124c0*/  STL [R1+0x104], RZ ;  /* 0x000104ff01007387 */ /* 0x0001e80000100800 */
[----:B------:R0:W-:Y:S04]  /*124d0*/  STL [R1+0x108], RZ ;  /* 0x000108ff01007387 */ /* 0x0001e80000100800 */
[----:B------:R0:W-:Y:S04]  /*124e0*/  STL [R1+0x10c], RZ ;  /* 0x00010cff01007387 */ /* 0x0001e80000100800 */
[----:B------:R0:W-:Y:S04]  /*124f0*/  STL [R1+0xf0], RZ ;  /* 0x0000f0ff01007387 */ /* 0x0001e80000100800 */
[----:B------:R0:W-:Y:S01]  /*12500*/  STL [R1+0xf4], RZ ;  /* 0x0000f4ff01007387 */ /* 0x0001e20000100800 */
[----:B-1----:R-:W-:-:S03]  /*12510*/  LOP3.LUT R4, R6, 0x30, RZ, 0x3c, !PT ;  /* 0x0000003006047812 */ /* 0x002fc600078e3cff */
[----:B------:R0:W-:Y:S01]  /*12520*/  STL [R1+0xf8], RZ ;  /* 0x0000f8ff01007387 */ /* 0x0001e20000100800 */
[----:B------:R-:W-:-:S03]  /*12530*/  LOP3.LUT R4, R6, 0x60, RZ, 0x3c, !PT ;  /* 0x0000006006047812 */ /* 0x000fc600078e3cff */
        /* <DEDUP_REMOVED lines=9> */
[----:B------:R-:W-:-:S02]  /*125d0*/  ULDC UR4, c[0x0][0x18c] ;  /* 0x0000630000047ab9 */ /* 0x000fc40000000800 */
[----:B------:R-:W-:Y:S01]  /*125e0*/  USHF.L.U32 UR4, UR4, 0x7, URZ ;  /* 0x0000000704047899 */ /* 0x000fe2000800063f */
[C---:B------:R-:W-:Y:S02]  /*125f0*/  LOP3.LUT R7, R6.reuse, 0x10, RZ, 0x3c, !PT ;  /* 0x0000001006077812 */ /* 0x040fe400078e3cff */
[C---:B------:R-:W-:Y:S01]  /*12600*/  LOP3.LUT R5, R6.reuse, 0x20, RZ, 0x3c, !PT ;  /* 0x0000002006057812 */ /* 0x040fe200078e3cff */
[----:B------:R-:W-:Y:S01]  /*12610*/  USHF.R.S32.HI UR5, URZ, 0x1f, UR4 ;  /* 0x0000001f3f057899 */ /* 0x000fe20008011404 */
[C---:B------:R-:W-:Y:S02]  /*12620*/  LOP3.LUT R7, R6.reuse, 0x40, RZ, 0x3c, !PT ;  /* 0x0000004006077812 */ /* 0x040fe400078e3cff */
[C---:B------:R-:W-:Y:S02]  /*12630*/  LOP3.LUT R5, R6.reuse, 0x50, RZ, 0x3c, !PT ;  /* 0x0000005006057812 */ /* 0x040fe400078e3cff */
[----:B------:R-:W-:Y:S02]  /*12640*/  LOP3.LUT R6, R6, 0x70, RZ, 0x3c, !PT ;  /* 0x0000007006067812 */ /* 0x000fe400078e3cff */
[----:B------:R-:W-:Y:S01]  /*12650*/  LOP3.LUT R5, R2, 0x40, RZ, 0x3c, !PT ;  /* 0x0000004002057812 */ /* 0x000fe200078e3cff */
[----:B------:R-:W-:Y:S01]  /*12660*/  USHF.L.U32 UR8, UR4, 0x1, URZ ;  /* 0x0000000104087899 */ /* 0x000fe2000800063f */
[----:B---3--:R-:W-:-:S05]  /*12670*/  LOP3.LUT R4, R28, 0x40, RZ, 0x3c, !PT ;  /* 0x000000401c047812 */ /* 0x008fca00078e3cff */
[----:B------:R0:W-:Y:S01]  /*12680*/  STL [R1+0x1584], R4 ;  /* 0x0015840401007387 */ /* 0x0001e20000100800 */
[----:B------:R-:W-:-:S03]  /*12690*/  USHF.L.U64.HI UR5, UR4, 0x1, UR5 ;  /* 0x0000000104057899 */ /* 0x000fc60008010205 */
.L_x_2:
[----:B-----5:R-:W2:Y:S01]  /*126a0*/  LDL R7, [R1+0xd7c] ;  /* 0x000d7c0001077983 */ /* 0x020ea20000100800 */
[----:B0-----:R-:W-:-:S03]  /*126b0*/  IMAD.MOV.U32 R4, RZ, RZ, c[0x0][0x180] ;  /* 0x00006000ff047624 */ /* 0x001fc600078e00ff */
[----:B--2---:R0:W-:Y:S04]  /*126c0*/  STL [R1+0x62fc], R7 ;  /* 0x0062fc0701007387 */ /* 0x0041e80000100800 */
[----:B------:R-:W2:Y:S04]  /*126d0*/  LDL R6, [R1+0xd80] ;  /* 0x000d800001067983 */ /* 0x000ea80000100800 */
[----:B0-----:R-:W3:Y:S04]  /*126e0*/  LDL R7, [R1+0xd84] ;  /* 0x000d840001077983 */ /* 0x001ee80000100800 */
[----:B------:R-:W-:Y:S04]  /*126f0*/  STL [R1+0x6230], R23 ;  /* 0x0062301701007387 */ /* 0x000fe80000100800 */
        /* <DEDUP_REMOVED lines=45> */
[----:B------:R0:W-:Y:S04]  /*129d0*/  STL [R1+0x62f8], R20 ;  /* 0x0062f81401007387 */ /* 0x0001e80000100800 */
        /* <DEDUP_REMOVED lines=48> */
[----:B-----5:R-:W-:Y:S04]  /*12ce0*/  STL [R1+0x5efc], R3 ;  /* 0x005efc0301007387 */ /* 0x020fe80000100800 */
        /* <DEDUP_REMOVED lines=36> */
[----:B------:R-:W-:Y:S04]  /*12f30*/  STL.64 [R1+0x5990], R26 ;  /* 0x0059901a01007387 */ /* 0x000fe80000100a00 */
        /* <DEDUP_REMOVED lines=9> */
[----:B------:R-:W-:Y:S01]  /*12fd0*/  STL [R1+0x60bc], R25 ;  /* 0x0060bc1901007387 */ /* 0x000fe20000100800 */
[----:B---3--:R-:W-:-:S03]  /*12fe0*/  IMAD R4, R7, -0x80, R4 ;  /* 0xffffff8007047824 */ /* 0x008fc600078e0204 */
[----:B------:R-:W-:Y:S04]  /*12ff0*/  STL [R1+0x60c0], R25 ;  /* 0x0060c01901007387 */ /* 0x000fe80000100800 */
[----:B------:R-:W-:Y:S04]  /*13000*/  STL [R1+0x60c4], R25 ;  /* 0x0060c41901007387 */ /* 0x000fe80000100800 */
[----:B------:R-:W-:Y:S04]  /*13010*/  STL [R1+0x1748], R0 ;  /* 0x0017480001007387 */ /* 0x000fe80000100800 */
[----:B------:R-:W-:Y:S04]  /*13020*/  STL [R1+0x60ac], R0 ;  /* 0x0060ac0001007387 */ /* 0x000fe80000100800 */
[----:B------:R-:W2:Y:S01]  /*13030*/  LDL.LU R7, [R1+0x62fc] ;  /* 0x0062fc0001077983 */ /* 0x000ea20000300800 */
[----:B------:R-:W-:-:S02]  /*13040*/  ISETP.GT.AND P0, PT, R4, RZ, PT ;  /* 0x000000ff0400720c */ /* 0x000fc40003f04270 */
[----:B0-----:R-:W-:-:S11]  /*13050*/  PRMT R20, RZ, 0x7610, R20 ;  /* 0x00007610ff147816 */ /* 0x001fd60000000014 */
[----:B--2---:R-:W2:Y:S01]  /*13060*/  @P0 LDG.E.U16 R20, [R6.64] ;  /* 0x0000000606140981 */ /* 0x004ea2000c1e1500 */
[----:B------:R-:W-:-:S03]  /*13070*/  ISETP.GT.AND P1, PT, R4, 0x1, PT ;  /* 0x000000010400780c */ /* 0x000fc60003f24270 */
[----:B--2---:R0:W-:Y:S04]  /*13080*/  STL [R1+0x30], R20 ;  /* 0x0000301401007387 */ /* 0x0041e80000100800 */
[----:B0-----:R-:W2:Y:S04]  /*13090*/  LDL.LU R20, [R1+0x62f8] ;  /* 0x0062f80001147983 */ /* 0x001ea80000300800 */
[----:B------:R-:W3:Y:S04]  /*130a0*/  LDL R6, [R1+0x117c] ;  /* 0x00117c0001067983 */ /* 0x000ee80000100800 */
[----:B------:R-:W3:Y:S01]  /*130b0*/  LDL R7, [R1+0x1180] ;  /* 0x0011800001077983 */ /* 0x000ee20000100800 */
[----:B------:R-:W-:-:S02]  /*130c0*/  PRMT R23, RZ, 0x7610, R23 ;  /* 0x00007610ff177816 */ /* 0x000fc40000000017 */
[----:B---3--:R-:W-:-:S04]  /*130d0*/  @P1 LOP3.LUT R7, R7, R6, RZ, 0x3c, !PT ;  /* 0x0000000607071212 */ /* 0x008fc800078e3cff */
[----:B------:R-:W-:-:S04]  /*130e0*/  @P1 LOP3.LUT R6, R7, R6, RZ, 0x3c, !PT ;  /* 0x0000000607061212 */ /* 0x000fc800078e3cff */
[----:B------:R-:W-:-:S05]  /*130f0*/  @P1 LOP3.LUT R7, R7, R6, RZ, 0x3c, !PT ;  /* 0x0000000607071212 */ /* 0x000fca00078e3cff */
[----:B------:R-:W3:Y:S01]  /*13100*/  @P1 LDG.E.U16 R23, [R6.64] ;  /* 0x0000000606171981 */ /* 0x000ee2000c1e1500 */
[----:B------:R-:W-:-:S03]  /*13110*/  ISETP.GT.AND P2, PT, R4, 0x2, PT ;  /* 0x000000020400780c */ /* 0x000fc60003f44270 */
[----:B---3--:R0:W-:Y:S04]  /*13120*/  STL [R1+0x40], R23 ;  /* 0x0000401701007387 */ /* 0x0081e80000100800 */
[----:B0-----:R-:W3:Y:S04]  /*13130*/  LDL.LU R23, [R1+0x62f4] ;  /* 0x0062f40001177983 */ /* 0x001ee80000300800 */
[----:B------:R-:W4:Y:S04]  /*13140*/  LDL R6, [R1+0x1174] ;  /* 0x0011740001067983 */ /* 0x000f280000100800 */
[----:B------:R-:W4:Y:S01]  /*13150*/  LDL R7, [R1+0x1178] ;  /* 0x0011780001077983 */ /* 0x000f220000100800 */
[----:B------:R-:W-:-:S02]  /*13160*/  PRMT R17, RZ, 0x7610, R17 ;  /* 0x00007610ff117816 */ /* 0x000fc40000000011 */
[----:B----4-:R-:W-:-:S04]  /*13170*/  @P2 LOP3.LUT R7, R7, R6, RZ, 0x3c, !PT ;  /* 0x0000000607072212 */ /* 0x010fc800078e3cff */
[----:B------:R-:W-:-:S04]  /*13180*/  @P2 LOP3.LUT R6, R7, R6, RZ, 0x3c, !PT ;  /* 0x0000000607062212 */ /* 0x000fc800078e3cff */
[----:B------:R-:W-:-:S05]  /*13190*/  @P2 LOP3.LUT R7, R7, R6, RZ, 0x3c, !PT ;  /* 0x0000000607072212 */ /* 0x000fca00078e3cff */
[----:B------:R-:W4:Y:S01]  /*131a0*/  @P2 LDG.E.U16 R17, [R6.64] ;  /* 0x0000000606112981 */ /* 0x000f22000c1e1500 */
[----:B------:R-:W-:-:S03]  /*131b0*/  ISETP.GT.AND P3, PT, R4, 0x3, PT ;  /* 0x000000030400780c */ /* 0x000fc60003f64270 */
[----:B----4-:R0:W-:Y:S04]  /*131c0*/  STL [R1+0x9c4], R17 ;  /* 0x0009c41101007387 */ /* 0x0101e80000100800 */
[----:B0-----:R-:W4:Y:S04]  /*131d0*/  LDL.LU R17, [R1+0x62f0] ;  /* 0x0062f00001117983 */ /* 0x001f280000300800 */
[----:B------:R-:W3:Y:S04]  /*131e0*/  LDL R6, [R1+0x116c] ;  /* 0x00116c0001067983 */ /* 0x000ee80000100800 */
[----:B------:R-:W3:Y:S01]  /*131f0*/  LDL R7, [R1+0x1170] ;  /* 0x0011700001077983 */ /* 0x000ee20000100800 */
[----:B--2---:R-:W-:-:S02]  /*13200*/  PRMT R20, RZ, 0x7610, R20 ;  /* 0x00007610ff147816 */ /* 0x004fc40000000014 */
[----:B---3--:R-:W-:-:S04]  /*13210*/  @P3 LOP3.LUT R7, R7, R6, RZ, 0x3c, !PT ;  /* 0x0000000607073212 */ /* 0x008fc800078e3cff */
[----:B------:R-:W-:-:S04]  /*13220*/  @P3 LOP3.LUT R6, R7, R6, RZ, 0x3c, !PT ;  /* 0x0000000607063212 */ /* 0x000fc800078e3cff */
[----:B------:R-:W-:-:S05]  /*13230*/  @P3 LOP3.LUT R7, R7, R6, RZ, 0x3c, !PT ;  /* 0x0000000607073212 */ /* 0x000fca00078e3cff */
[----:B------:R-:W2:Y:S01]  /*13240*/  @P3 LDG.E.U16 R20, [R6.64] ;  /* 0x0000000606143981 */ /* 0x000ea2000c1e1500 */
        /* <DEDUP_REMOVED lines=33> */
[----:B------:R-:W2:Y:S04]  /*13460*/  LDL R6, [R1+0x114c] ;  /* 0x00114c0001067983 */ /* 0x000ea80000100800 */
[----:B------:R-:W2:Y:S01]  /*13470*/  LDL R7, [R1+0x1150] ;  /* 0x0011500001077983 */ /* 0x000ea20000100800 */
[----:B----4-:R-:W-:-:S02]  /*13480*/  PRMT R17, RZ, 0x7610, R17 ;  /* 0x00007610ff117816 */ /* 0x010fc40000000011 */
[----:B--2---:R-:W-:-:S04]  /*13490*/  @P2 LOP3.LUT R7, R7, R6, RZ, 0x3c, !PT ;  /* 0x0000000607072212 */ /* 0x004fc800078e3cff */
[----:B------:R-:W-:-:S04]  /*134a0*/  @P2 LOP3.LUT R6, R7, R6, RZ, 0x3c, !PT ;  /* 0x0000000607062212 */ /* 0x000fc800078e3cff */
[----:B------:R-:W-:-:S05]  /*134b0*/  @P2 LOP3.LUT R7, R7, R6, RZ, 0x3c, !PT ;  /* 0x0000000607072212 */ /* 0x000fca00078e3cff */
[----:B------:R-:W2:Y:S01]  /*134c0*/  @P2 LDG.E.U16 R17, [R6.64] ;  /* 0x0000000606112981 */ /* 0x000ea2000c1e1500 */
[----:B------:R-:W-:-:S03]  /*134d0*/  ISETP.GT.AND P3, PT, R4, 0x8, PT ;  /* 0x000000080400780c */ /* 0x000fc60003f64270 */
[----:B--2---:R0:W-:Y:S04]  /*134e0*/  STL [R1+0xa28], R17 ;  /* 0x000a281101007387 */ /* 0x0041e80000100800 */
[----:B0-----:R-:W2:Y:S04]  /*134f0*/  LDL.LU R17, [R1+0x62dc] ;  /* 0x0062dc0001117983 */ /* 0x001ea80000300800 */
        /* <DEDUP_REMOVED lines=10> */
[----:B------:R-:W2:Y:S04]  /*135a0*/  LDL R6, [R1+0x113c] ;  /* 0x00113c0001067983 */ /* 0x000ea80000100800 */
[----:B------:R-:W2:Y:S01]  /*135b0*/  LDL R7, [R1+0x1140] ;  /* 0x0011400001077983 */ /* 0x000ea20000100800 */
[----:B---3--:R-:W-:-:S02]  /*135c0*/  PRMT R23, RZ, 0x7610, R23 ;  /* 0x00007610ff177816 */ /* 0x008fc40000000017 */
[----:B--2---:R-:W-:-:S04]  /*135d0*/  @P4 LOP3.LUT R7, R7, R6, RZ, 0x3c, !PT ;  /* 0x0000000607074212 */ /* 0x004fc800078e3cff */
        /* <DEDUP_REMOVED lines=8> */
[----:B----4-:R-:W-:-:S02]  /*13660*/  PRMT R20, RZ, 0x7610, R20 ;  /* 0x00007610ff147816 */ /* 0x010fc40000000014 */
        /* <DEDUP_REMOVED lines=9> */
[----:B--2---:R-:W-:-:S02]  /*13700*/  PRMT R23, RZ, 0x7610, R23 ;  /* 0x00007610ff177816 */ /* 0x004fc40000000017 */
[----:B----4-:R-:W-:-:S04]  /*13710*/  @P0 LOP3.LUT R7, R7, R6, RZ, 0x3c, !PT ;  /* 0x0000000607070212 */ /* 0x010fc800078e3cff */
        /* <DEDUP_REMOVED lines=152> */
[----:B------:R0:W3:Y:S04]  /*140a0*/  @P0 LDG.E.U16 R25, [R6.64] ;  /* 0x0000000606190981 */ /* 0x0000e8000c1e1500 */
[----:B0-----:R-:W2:Y:S04]  /*140b0*/  LDL R6, [R1+0x10ac] ;  /* 0x0010ac0001067983 */ /* 0x001ea80000100800 */
[----:B------:R-:W2:Y:S01]  /*140c0*/  LDL R7, [R1+0x10b0] ;  /* 0x0010b00001077983 */ /* 0x000ea20000100800 */
[----:B------:R-:W-:Y:S02]  /*140d0*/  ISETP.GT.AND P2, PT, R4, 0x1b, PT ;  /* 0x0000001b0400780c */ /* 0x000fe40003f44270 */
[----:B----4-:R-:W-:-:S11]  /*140e0*/  PRMT R17, RZ, 0x7610, R17 ;  /* 0x00007610ff117816 */ /* 0x010fd60000000011 */
[----:B--2---:R-:W-:-:S04]  /*140f0*/  @P2 LOP3.LUT R7, R7, R6, RZ, 0x3c, !PT ;  /* 0x0000000607072212 */ /* 0x004fc800078e3cff */
[----:B------:R-:W-:-:S04]  /*14100*/  @P2 LOP3.LUT R6, R7, R6, RZ, 0x3c, !PT ;  /* 0x0000000607062212 */ /* 0x000fc800078e3cff */
[----:B------:R-:W-:-:S05]  /*14110*/  @P2 LOP3.LUT R7, R7, R6, RZ, 0x3c, !PT ;  /* 0x0000000607072212 */ /* 0x000fca00078e3cff */
[----:B------:R-:W2:Y:S04]  /*14120*/  @P2 LDG.E.U16 R17, [R6.64] ;  /* 0x0000000606112981 */ /* 0x000ea8000c1e1500 */
[----:B---3--:R-:W-:Y:S04]  /*14130*/  STL [R1+0x60c8], R25 ;  /* 0x0060c81901007387 */ /* 0x008fe80000100800 */
[----:B------:R-:W-:Y:S04]  /*14140*/  STL [R1+0x60cc], R25 ;  /* 0x0060cc1901007387 */ /* 0x000fe80000100800 */
[----:B------:R-:W-:Y:S04]  /*14150*/  STL [R1+0x60f4], R25 ;  /* 0x0060f41901007387 */ /* 0x000fe80000100800 */
[----:B--2---:R0:W-:Y:S04]  /*14160*/  STL [R1+0x9d4], R17 ;  /* 0x0009d41101007387 */ /* 0x0041e80000100800 */
[----:B0-----:R-:W2:Y:S04]  /*14170*/  LDL.LU R17, [R1+0x6290] ;  /* 0x0062900001117983 */ /* 0x001ea80000300800 */
[----:B------:R-:W3:Y:S04]  /*14180*/  LDL R6, [R1+0x10a4] ;  /* 0x0010a40001067983 */ /* 0x000ee80000100800 */
[----:B------:R-:W3:Y:S01]  /*14190*/  LDL R7, [R1+0x10a8] ;  /* 0x0010a80001077983 */ /* 0x000ee20000100800 */
[----:B------:R-:W-:-:S02]  /*141a0*/  ISETP.GT.AND P3, PT, R4, 0x1c, PT ;  /* 0x0000001c0400780c */ /* 0x000fc40003f64270 */
[----:B------:R-:W-:-:S11]  /*141b0*/  PRMT R20, RZ, 0x7610, R20 ;  /* 0x00007610ff147816 */ /* 0x000fd60000000014 */
        /* <DEDUP_REMOVED lines=143> */
[----:B------:R0:W4:Y:S04]  /*14ab0*/  @P2 LDG.E.U16 R24, [R6.64] ;  /* 0x0000000606182981 */ /* 0x000128000c1e1500 */
[----:B0-----:R-:W2:Y:S04]  /*14ac0*/  LDL R6, [R1+0x102c] ;  /* 0x00102c0001067983 */ /* 0x001ea80000100800 */
[----:B------:R-:W2:Y:S01]  /*14ad0*/  LDL R7, [R1+0x1030] ;  /* 0x0010300001077983 */ /* 0x000ea20000100800 */
[----:B------:R-:W-:Y:S02]  /*14ae0*/  ISETP.GT.AND P3, PT, R4, 0x2b, PT ;  /* 0x0000002b0400780c */ /* 0x000fe40003f64270 */
[----:B---3--:R-:W-:-:S11]  /*14af0*/  PRMT R20, RZ, 0x7610, R20 ;  /* 0x00007610ff147816 */ /* 0x008fd60000000014 */
[----:B--2---:R-:W-:-:S04]  /*14b00*/  @P3 LOP3.LUT R7, R7, R6, RZ, 0x3c, !PT ;  /* 0x0000000607073212 */ /* 0x004fc800078e3cff */
[----:B------:R-:W-:-:S04]  /*14b10*/  @P3 LOP3.LUT R6, R7, R6, RZ, 0x3c, !PT ;  /* 0x0000000607063212 */ /* 0x000fc800078e3cff */
[----:B------:R-:W-:-:S05]  /*14b20*/  @P3 LOP3.LUT R7, R7, R6, RZ, 0x3c, !PT ;  /* 0x0000000607073212 */ /* 0x000fca00078e3cff */
[----:B------:R-:W2:Y:S04]  /*14b30*/  @P3 LDG.E.U16 R20, [R6.64] ;  /* 0x0000000606143981 */ /* 0x000ea8000c1e1500 */
[----:B----4-:R-:W-:Y:S04]  /*14b40*/  STL [R1+0x60d0], R24 ;  /* 0x0060d01801007387 */ /* 0x010fe80000100800 */
        /* <DEDUP_REMOVED lines=34> */
[----:B---3--:R-:W-:-:S02]  /*14d70*/  PRMT R23, RZ, 0x7610, R23 ;  /* 0x00007610ff177816 */ /* 0x008fc40000000017 */
[----:B----4-:R-:W-:-:S04]  /*14d80*/  @P0 LOP3.LUT R7, R7, R6, RZ, 0x3c, !PT ;  /* 0x0000000607070212 */ /* 0x010fc800078e3cff */
        /* <DEDUP_REMOVED lines=12> */
[----:B------:R0:W4:Y:S04]  /*14e50*/  @P2 LDG.E.U16 R2, [R6.64] ;  /* 0x0000000606022981 */ /* 0x000128000c1e1500 */
[----:B0-----:R-:W3:Y:S04]  /*14e60*/  LDL R6, [R1+0x1004] ;  /* 0x0010040001067983 */ /* 0x001ee80000100800 */
[----:B------:R-:W3:Y:S01]  /*14e70*/  LDL R7, [R1+0x1008] ;  /* 0x0010080001077983 */ /* 0x000ee20000100800 */
[----:B------:R-:W-:Y:S02]  /*14e80*/  ISETP.GT.AND P3, PT, R4, 0x30, PT ;  /* 0x000000300400780c */ /* 0x000fe40003f64270 */
[----:B--2---:R-:W-:-:S11]  /*14e90*/  PRMT R20, RZ, 0x7610, R20 ;  /* 0x00007610ff147816 */ /* 0x004fd60000000014 */
[----:B---3--:R-:W-:-:S04]  /*14ea0*/  @P3 LOP3.LUT R7, R7, R6, RZ, 0x3c, !PT ;  /* 0x0000000607073212 */ /* 0x008fc800078e3cff */
[----:B------:R-:W-:-:S04]  /*14eb0*/  @P3 LOP3.LUT R6, R7, R6, RZ, 0x3c, !PT ;  /* 0x0000000607063212 */ /* 0x000fc800078e3cff */
[----:B------:R-:W-:-:S05]  /*14ec0*/  @P3 LOP3.LUT R7, R7, R6, RZ, 0x3c, !PT ;  /* 0x0000000607073212 */ /* 0x000fca00078e3cff */
[----:B------:R-:W2:Y:S04]  /*14ed0*/  @P3 LDG.E.U16 R20, [R6.64] ;  /* 0x0000000606143981 */ /* 0x000ea8000c1e1500 */
[----:B----4-:R-:W-:Y:S01]  /*14ee0*/  STL [R1+0x6080], R2 ;  /* 0x0060800201007387 */ /* 0x010fe20000100800 */
[----:B------:R-:W-:-:S03]  /*14ef0*/  ISETP.GT.AND P4, PT, R4, 0x31, PT ;  /* 0x000000310400780c */ /* 0x000fc60003f84270 */
[----:B--2---:R0:W-:Y:S04]  /*14f00*/  STL [R1], R20 ;  /* 0x0000001401007387 */ /* 0x0041e80000100800 */
        /* <DEDUP_REMOVED lines=79> */
[----:B------:R0:W2:Y:S04]  /*15400*/  @P0 LDG.E.U16 R23, [R6.64] ;  /* 0x0000000606170981 */ /* 0x0000a8000c1e1500 */
[----:B0-----:R-:W4:Y:S04]  /*15410*/  LDL R6, [R1+0xfbc] ;  /* 0x000fbc0001067983 */ /* 0x001f280000100800 */
[----:B------:R-:W4:Y:S01]  /*15420*/  LDL R7, [R1+0xfc0] ;  /* 0x000fc00001077983 */ /* 0x000f220000100800 */
[----:B------:R-:W-:Y:S02]  /*15430*/  ISETP.GT.AND P2, PT, R4, 0x39, PT ;  /* 0x000000390400780c */ /* 0x000fe40003f44270 */
[----:B------:R-:W-:-:S11]  /*15440*/  PRMT R17, RZ, 0x7610, R17 ;  /* 0x00007610ff117816 */ /* 0x000fd60000000011 */
[----:B----4-:R-:W-:-:S04]  /*15450*/  @P2 LOP3.LUT R7, R7, R6, RZ, 0x3c, !PT ;  /* 0x0000000607072212 */ /* 0x010fc800078e3cff */
[----:B------:R-:W-:-:S04]  /*15460*/  @P2 LOP3.LUT R6, R7, R6, RZ, 0x3c, !PT ;  /* 0x0000000607062212 */ /* 0x000fc800078e3cff */
[----:B------:R-:W-:-:S05]  /*15470*/  @P2 LOP3.LUT R7, R7, R6, RZ, 0x3c, !PT ;  /* 0x0000000607072212 */ /* 0x000fca00078e3cff */
[----:B------:R-:W4:Y:S04]  /*15480*/  @P2 LDG.E.U16 R17, [R6.64] ;  /* 0x0000000606112981 */ /* 0x000f28000c1e1500 */
[----:B--2---:R-:W-:Y:S04]  /*15490*/  STL [R1+0x6150], R23 ;  /* 0x0061501701007387 */ /* 0x004fe80000100800 */
[----:B------:R-:W-:Y:S01]  /*154a0*/  STL [R1+0x6154], R23 ;  /* 0x0061541701007387 */ /* 0x000fe20000100800 */
[----:B------:R-:W-:-:S03]  /*154b0*/  ISETP.GT.AND P3, PT, R4, 0x3a, PT ;  /* 0x0000003a0400780c */ /* 0x000fc60003f64270 */
[----:B----4-:R0:W-:Y:S04]  /*154c0*/  STL [R1+0x14], R17 ;  /* 0x0000141101007387 */ /* 0x0101e80000100800 */
        /* <DEDUP_REMOVED lines=17> */
[----:B------:R-:W-:Y:S01]  /*155e0*/  STL [R1+0x60e4], R0 ;  /* 0x0060e40001007387 */ /* 0x000fe20000100800 */
        /* <DEDUP_REMOVED lines=53> */
[----:B------:R-:W-:Y:S01]  /*15940*/  PRMT R26, RZ, 0x7610, R26 ;  /* 0x00007610ff1a7816 */ /* 0x000fe2000000001a */
[----:B--2---:R-:W-:Y:S10]  /*15950*/  STL [R1+0x6158], R20 ;  /* 0x0061581401007387 */ /* 0x004ff40000100800 */
[----:B----4-:R-:W-:-:S04]  /*15960*/  @P0 LOP3.LUT R7, R7, R6, RZ, 0x3c, !PT ;  /* 0x0000000607070212 */ /* 0x010fc800078e3cff */
[----:B------:R-:W-:-:S04]  /*15970*/  @P0 LOP3.LUT R6, R7, R6, RZ, 0x3c, !PT ;  /* 0x0000000607060212 */ /* 0x000fc800078e3cff */
[----:B------:R-:W-:Y:S01]  /*15980*/  @P0 LOP3.LUT R7, R7, R6, RZ, 0x3c, !PT ;  /* 0x0000000607070212 */ /* 0x000fe200078e3cff */
[----:B------:R-:W-:Y:S04]  /*15990*/  STL [R1+0x615c], R20 ;  /* 0x00615c1401007387 */ /* 0x000fe80000100800 */
[----:B------:R0:W2:Y:S04]  /*159a0*/  @P0 LDG.E.U16 R26, [R6.64] ;  /* 0x00000006061a0981 */ /* 0x0000a8000c1e1500 */
[----:B0-----:R-:W4:Y:S04]  /*159b0*/  LDL R6, [R1+0xf74] ;  /* 0x000f740001067983 */ /* 0x001f280000100800 */
[----:B------:R-:W4:Y:S01]  /*159c0*/  LDL R7, [R1+0xf78] ;  /* 0x000f780001077983 */ /* 0x000f220000100800 */
[----:B------:R-:W-:-:S02]  /*159d0*/  ISETP.GT.AND P1, PT, R4, 0x42, PT ;  /* 0x000000420400780c */ /* 0x000fc40003f24270 */
[----:B------:R-:W-:Y:S01]  /*159e0*/  PRMT R28, RZ, 0x7610, R28 ;  /* 0x00007610ff1c7816 */ /* 0x000fe2000000001c */
[----:B--2---:R-:W-:Y:S04]  /*159f0*/  STL [R1+0x6100], R26 ;  /* 0x0061001a01007387 */ /* 0x004fe80000100800 */
[----:B------:R-:W-:Y:S06]  /*15a00*/  STL [R1+0x6104], R26 ;  /* 0x0061041a01007387 */ /* 0x000fec0000100800 */
[----:B----4-:R-:W-:-:S04]  /*15a10*/  @P1 LOP3.LUT R7, R7, R6, RZ, 0x3c, !PT ;  /* 0x0000000607071212 */ /* 0x010fc800078e3cff */
[C---:B------:R-:W-:Y:S01]  /*15a20*/  @P1 LOP3.LUT R6, R7.reuse, R6, RZ, 0x3c, !PT ;  /* 0x0000000607061212 */ /* 0x040fe200078e3cff */
[----:B------:R-:W-:Y:S03]  /*15a30*/  STL [R1+0x6160], R26 ;  /* 0x0061601a01007387 */ /* 0x000fe60000100800 */
[----:B------:R-:W-:Y:S01]  /*15a40*/  @P1 LOP3.LUT R7, R7, R6, RZ, 0x3c, !PT ;  /* 0x0000000607071212 */ /* 0x000fe200078e3cff */
[----:B------:R-:W-:Y:S04]  /*15a50*/  STL [R1+0x6164], R26 ;  /* 0x0061641a01007387 */ /* 0x000fe80000100800 */
[----:B------:R-:W-:Y:S04]  /*15a60*/  STL [R1+0x6168], R26 ;  /* 0x0061681a01007387 */ /* 0x000fe80000100800 */
[----:B------:R0:W2:Y:S04]  /*15a70*/  @P1 LDG.E.U16 R28, [R6.64] ;  /* 0x00000006061c1981 */ /* 0x0000a8000c1e1500 */
[----:B0-----:R-:W4:Y:S04]  /*15a80*/  LDL R6, [R1+0xf6c] ;  /* 0x000f6c0001067983 */ /* 0x001f280000100800 */
[----:B------:R-:W4:Y:S01]  /*15a90*/  LDL R7, [R1+0xf70] ;  /* 0x000f700001077983 */ /* 0x000f220000100800 */
[----:B------:R-:W-:-:S02]  /*15aa0*/  ISETP.GT.AND P0, PT, R4, 0x43, PT ;  /* 0x000000430400780c */ /* 0x000fc40003f04270 */
[----:B---3--:R-:W-:-:S11]  /*15ab0*/  PRMT R17, RZ, 0x7610, R17 ;  /* 0x00007610ff117816 */ /* 0x008fd60000000011 */
[----:B----4-:R-:W-:-:S04]  /*15ac0*/  @P0 LOP3.LUT R7, R7, R6, RZ, 0x3c, !PT ;  /* 0x0000000607070212 */ /* 0x010fc800078e3cff */
[----:B------:R-:W-:-:S04]  /*15ad0*/  @P0 LOP3.LUT R6, R7, R6, RZ, 0x3c, !PT ;  /* 0x0000000607060212 */ /* 0x000fc800078e3cff */
[----:B------:R-:W-:-:S05]  /*15ae0*/  @P0 LOP3.LUT R7, R7, R6, RZ, 0x3c, !PT ;  /* 0x0000000607070212 */ /* 0x000fca00078e3cff */
[----:B------:R-:W3:Y:S04]  /*15af0*/  @P0 LDG.E.U16 R17, [R6.64] ;  /* 0x0000000606110981 */ /* 0x000ee8000c1e1500 */
[----:B--2---:R-:W-:Y:S04]  /*15b00*/  STL [R1+0x60e8], R28 ;  /* 0x0060e81c01007387 */ /* 0x004fe80000100800 */
[----:B------:R-:W-:Y:S04]  /*15b10*/  STL [R1+0x60ec], R28 ;  /* 0x0060ec1c01007387 */ /* 0x000fe80000100800 */
[----:B------:R-:W-:Y:S04]  /*15b20*/  STL [R1+0x60f0], R28 ;  /* 0x0060f01c01007387 */ /* 0x000fe80000100800 */
[----:B------:R-:W-:Y:S04]  /*15b30*/  STL [R1+0x6108], R28 ;  /* 0x0061081c01007387 */ /* 0x000fe80000100800 */
[----:B------:R-:W-:Y:S04]  /*15b40*/  STL [R1+0x610c], R28 ;  /* 0x00610c1c01007387 */ /* 0x000fe80000100800 */
[----:B------:R-:W-:Y:S04]  /*15b50*/  STL [R1+0x6110], R28 ;  /* 0x0061101c01007387 */ /* 0x000fe80000100800 */
[----:B------:R-:W-:Y:S04]  /*15b60*/  STL [R1+0x616c], R28 ;  /* 0x00616c1c01007387 */ /* 0x000fe80000100800 */
[----:B------:R-:W-:Y:S04]  /*15b70*/  STL [R1+0x6170], R28 ;  /* 0x0061701c01007387 */ /* 0x000fe80000100800 */
[----:B---3--:R0:W-:Y:S04]  /*15b80*/  STL [R1+0x968], R17 ;  /* 0x0009681101007387 */ /* 0x0081e80000100800 */
[----:B0-----:R-:W2:Y:S04]  /*15b90*/  LDL.LU R17, [R1+0x6210] ;  /* 0x0062100001117983 */ /* 0x001ea80000300800 */
[----:B------:R-:W3:Y:S04]  /*15ba0*/  LDL R6, [R1+0xf64] ;  /* 0x000f640001067983 */ /* 0x000ee80000100800 */
[----:B------:R-:W3:Y:S01]  /*15bb0*/  LDL R7, [R1+0xf68] ;  /* 0x000f680001077983 */ /* 0x000ee20000100800 */
[----:B------:R-:W-:-:S02]  /*15bc0*/  ISETP.GT.AND P1, PT, R4, 0x44, PT ;  /* 0x000000440400780c */ /* 0x000fc40003f24270 */
[----:B--2---:R-:W-:-:S11]  /*15bd0*/  PRMT R17, RZ, 0x7610, R17 ;  /* 0x00007610ff117816 */ /* 0x004fd60000000011 */
        /* <DEDUP_REMOVED lines=43> */
[----:B------:R0:W2:Y:S04]  /*15e90*/  @P1 LDG.E.U16 R17, [R6.64] ;  /* 0x0000000606111981 */ /* 0x0000a8000c1e1500 */
[----:B0-----:R-:W3:Y:S04]  /*15ea0*/  LDL R6, [R1+0xf3c] ;  /* 0x000f3c0001067983 */ /* 0x001ee80000100800 */
[----:B------:R-:W3:Y:S01]  /*15eb0*/  LDL R7, [R1+0xf40] ;  /* 0x000f400001077983 */ /* 0x000ee20000100800 */
[----:B------:R-:W-:Y:S02]  /*15ec0*/  ISETP.GT.AND P0, PT, R4, 0x49, PT ;  /* 0x000000490400780c */ /* 0x000fe40003f04270 */
[----:B------:R-:W-:Y:S01]  /*15ed0*/  PRMT R25, RZ, 0x7610, R25 ;  /* 0x00007610ff197816 */ /* 0x000fe20000000019 */
[----:B--2---:R-:W-:Y:S10]  /*15ee0*/  STL [R1+0x6174], R17 ;  /* 0x0061741101007387 */ /* 0x004ff40000100800 */
        /* <DEDUP_REMOVED lines=11> */
[----:B------:R-:W-:Y:S01]  /*15fa0*/  @P1 LOP3.LUT R7, R7, R6, RZ, 0x3c, !PT ;  /* 0x0000000607071212 */ /* 0x000fe200078e3cff */
[----:B------:R-:W-:Y:S04]  /*15fb0*/  STL [R1+0x6118], R25 ;  /* 0x0061181901007387 */ /* 0x000fe80000100800 */
[----:B------:R0:W2:Y:S04]  /*15fc0*/  @P1 LDG.E.U16 R3, [R6.64] ;  /* 0x0000000606031981 */ /* 0x0000a8000c1e1500 */
[----:B0-----:R-:W3:Y:S04]  /*15fd0*/  LDL R6, [R1+0xf2c] ;  /* 0x000f2c0001067983 */ /* 0x001ee80000100800 */
[----:B------:R-:W3:Y:S01]  /*15fe0*/  LDL R7, [R1+0xf30] ;  /* 0x000f300001077983 */ /* 0x000ee20000100800 */
[----:B------:R-:W-:-:S02]  /*15ff0*/  ISETP.GT.AND P0, PT, R4, 0x4b, PT ;  /* 0x0000004b0400780c */ /* 0x000fc40003f04270 */
[----:B------:R-:W-:-:S11]  /*16000*/  PRMT R16, RZ, 0x7610, R16 ;  /* 0x00007610ff107816 */ /* 0x000fd60000000010 */
[----:B---3--:R-:W-:-:S04]  /*16010*/  @P0 LOP3.LUT R7, R7, R6, RZ, 0x3c, !PT ;  /* 0x0000000607070212 */ /* 0x008fc800078e3cff */
[----:B------:R-:W-:-:S04]  /*16020*/  @P0 LOP3.LUT R6, R7, R6, RZ, 0x3c, !PT ;  /* 0x0000000607060212 */ /* 0x000fc800078e3cff */
[----:B------:R-:W-:-:S05]  /*16030*/  @P0 LOP3.LUT R7, R7, R6, RZ, 0x3c, !PT ;  /* 0x0000000607070212 */ /* 0x000fca00078e3cff */
[----:B------:R-:W3:Y:S04]  /*16040*/  @P0 LDG.E.U16 R16, [R6.64] ;  /* 0x0000000606100981 */ /* 0x000ee8000c1e1500 */
[----:B--2---:R-:W-:Y:S04]  /*16050*/  STL [R1+0x611c], R3 ;  /* 0x00611c0301007387 */ /* 0x004fe80000100800 */
[----:B------:R-:W-:Y:S01]  /*16060*/  STL [R1+0x6120], R3 ;  /* 0x0061200301007387 */ /* 0x000fe20000100800 */
[----:B------:R-:W-:-:S03]  /*16070*/  ISETP.GT.AND P1, PT, R4, 0x4c, PT ;  /* 0x0000004c0400780c */ /* 0x000fc60003f24270 */
[----:B---3--:R0:W-:Y:S04]  /*16080*/  STL [R1+0x958], R16 ;  /* 0x0009581001007387 */ /* 0x0081e80000100800 */
        /* <DEDUP_REMOVED lines=51> */
[----:B---3--:R-:W-:-:S11]  /*163c0*/  PRMT R29, RZ, 0x7610, R29 ;  /* 0x00007610ff1d7816 */ /* 0x008fd6000000001d */
[----:B----4-:R-:W-:-:S04]  /*163d0*/  @P0 LOP3.LUT R7, R7, R6, RZ, 0x3c, !PT ;  /* 0x0000000607070212 */ /* 0x010fc800078e3cff */
[----:B------:R-:W-:-:S04]  /*163e0*/  @P0 LOP3.LUT R6, R7, R6, RZ, 0x3c, !PT ;  /* 0x0000000607060212 */ /* 0x000fc800078e3cff */
[----:B------:R-:W-:-:S05]  /*163f0*/  @P0 LOP3.LUT R7, R7, R6, RZ, 0x3c, !PT ;  /* 0x0000000607070212 */ /* 0x000fca00078e3cff */
[----:B------:R0:W3:Y:S04]  /*16400*/  @P0 LDG.E.U16 R29, [R6.64] ;  /* 0x00000006061d0981 */ /* 0x0000e8000c1e1500 */
        /* <DEDUP_REMOVED lines=8> */
[----:B---3--:R-:W-:Y:S04]  /*16490*/  STL [R1+0x6124], R29 ;  /* 0x0061241d01007387 */ /* 0x008fe80000100800 */
[----:B------:R-:W-:Y:S04]  /*164a0*/  STL [R1+0x6128], R29 ;  /* 0x0061281d01007387 */ /* 0x000fe80000100800 */
[----:B------:R-:W-:Y:S04]  /*164b0*/  STL [R1+0x612c], R29 ;  /* 0x00612c1d01007387 */ /* 0x000fe80000100800 */
[----:B----4-:R0:W-:Y:S04]  /*164c0*/  STL [R1+0x5a4], R14 ;  /* 0x0005a40e01007387 */ /* 0x0101e80000100800 */
[----:B0-----:R-:W3:Y:S04]  /*164d0*/  LDL.LU R14, [R1+0x61e8] ;  /* 0x0061e800010e7983 */ /* 0x001ee80000300800 */
[----:B------:R-:W4:Y:S04]  /*164e0*/  LDL R6, [R1+0xeec] ;  /* 0x000eec0001067983 */ /* 0x000f280000100800 */
[----:B------:R-:W4:Y:S01]  /*164f0*/  LDL R7, [R1+0xef0] ;  /* 0x000ef00001077983 */ /* 0x000f220000100800 */
[----:B------:R-:W-:-:S02]  /*16500*/  ISETP.GT.AND P0, PT, R4, 0x53, PT ;  /* 0x000000530400780c */ /* 0x000fc40003f04270 */
[----:B---3--:R-:W-:-:S11]  /*16510*/  PRMT R14, RZ, 0x7610, R14 ;  /* 0x00007610ff0e7816 */ /* 0x008fd6000000000e */
        /* <DEDUP_REMOVED lines=53> */
[----:B------:R0:W2:Y:S04]  /*16870*/  @P1 LDG.E.U16 R14, [R6.64] ;  /* 0x00000006060e1981 */ /* 0x0000a8000c1e1500 */
[----:B0-----:R-:W3:Y:S04]  /*16880*/  LDL R6, [R1+0xebc] ;  /* 0x000ebc0001067983 */ /* 0x001ee80000100800 */
[----:B------:R-:W3:Y:S01]  /*16890*/  LDL R7, [R1+0xec0] ;  /* 0x000ec00001077983 */ /* 0x000ee20000100800 */
[----:B------:R-:W-:Y:S02]  /*168a0*/  ISETP.GT.AND P0, PT, R4, 0x59, PT ;  /* 0x000000590400780c */ /* 0x000fe40003f04270 */
[----:B----4-:R-:W-:-:S11]  /*168b0*/  PRMT R21, RZ, 0x7610, R21 ;  /* 0x00007610ff157816 */ /* 0x010fd60000000015 */
[----:B---3--:R-:W-:-:S04]  /*168c0*/  @P0 LOP3.LUT R7, R7, R6, RZ, 0x3c, !PT ;  /* 0x0000000607070212 */ /* 0x008fc800078e3cff */
        /* <DEDUP_REMOVED lines=125> */
[----:B------:R-:W-:-:S02]  /*170a0*/  PRMT R9, RZ, 0x7610, R9 ;  /* 0x00007610ff097816 */ /* 0x000fc40000000009 */
[----:B--2---:R-:W-:-:S04]  /*170b0*/  @P1 LOP3.LUT R7, R7, R6, RZ, 0x3c, !PT ;  /* 0x0000000607071212 */ /* 0x004fc800078e3cff */
[----:B------:R-:W-:-:S04]  /*170c0*/  @P1 LOP3.LUT R6, R7, R6, RZ, 0x3c, !PT ;  /* 0x0000000607061212 */ /* 0x000fc800078e3cff */
[----:B------:R-:W-:-:S05]  /*170d0*/  @P1 LOP3.LUT R7, R7, R6, RZ, 0x3c, !PT ;  /* 0x0000000607071212 */ /* 0x000fca00078e3cff */
[----:B------:R-:W2:Y:S01]  /*170e0*/  @P1 LDG.E.U16 R9, [R6.64] ;  /* 0x0000000606091981 */ /* 0x000ea2000c1e1500 */
[----:B------:R-:W-:-:S03]  /*170f0*/  ISETP.GT.AND P0, PT, R4, 0x67, PT ;  /* 0x000000670400780c */ /* 0x000fc60003f04270 */
[----:B--2---:R0:W-:Y:S04]  /*17100*/  STL [R1+0x728], R9 ;  /* 0x0007280901007387 */ /* 0x0041e80000100800 */
[----:B0-----:R-:W2:Y:S04]  /*17110*/  LDL.LU R9, [R1+0x61a8] ;  /* 0x0061a80001097983 */ /* 0x001ea80000300800 */
        /* <DEDUP_REMOVED lines=16> */
[----:B------:R0:W2:Y:S04]  /*17220*/  @P1 LDG.E.U16 R10, [R6.64] ;  /* 0x00000006060a1981 */ /* 0x0000a8000c1e1500 */
[----:B0-----:R-:W2:Y:S04]  /*17230*/  LDL R6, [R1+0xe3c] ;  /* 0x000e3c0001067983 */ /* 0x001ea80000100800 */
[----:B------:R-:W2:Y:S01]  /*17240*/  LDL R7, [R1+0xe40] ;  /* 0x000e400001077983 */ /* 0x000ea20000100800 */
[----:B------:R-:W-:Y:S02]  /*17250*/  ISETP.GT.AND P0, PT, R4, 0x69, PT ;  /* 0x000000690400780c */ /* 0x000fe40003f04270 */
[----:B----4-:R-:W-:-:S11]  /*17260*/  PRMT R15, RZ, 0x7610, R15 ;  /* 0x00007610ff0f7816 */ /* 0x010fd6000000000f */
[----:B--2---:R-:W-:-:S04]  /*17270*/  @P0 LOP3.LUT R7, R7, R6, RZ, 0x3c, !PT ;  /* 0x0000000607070212 */ /* 0x004fc800078e3cff */
        /* <DEDUP_REMOVED lines=10> */
[----:B------:R0:W4:Y:S04]  /*17320*/  @P1 LDG.E.U16 R9, [R6.64] ;  /* 0x0000000606091981 */ /* 0x000128000c1e1500 */
[----:B0-----:R-:W2:Y:S04]  /*17330*/  LDL R6, [R1+0xdc4] ;  /* 0x000dc40001067983 */ /* 0x001ea80000100800 */
[----:B------:R-:W2:Y:S01]  /*17340*/  LDL R7, [R1+0xdc8] ;  /* 0x000dc80001077983 */ /* 0x000ea20000100800 */
[----:B------:R-:W-:Y:S02]  /*17350*/  ISETP.GT.AND P2, PT, R4, 0x78, PT ;  /* 0x000000780400780c */ /* 0x000fe40003f44270 */
[----:B------:R-:W-:-:S11]  /*17360*/  PRMT R8, RZ, 0x7610, R8 ;  /* 0x00007610ff087816 */ /* 0x000fd60000000008 */
[----:B--2---:R-:W-:-:S04]  /*17370*/  @P2 LOP3.LUT R7, R7, R6, RZ, 0x3c, !PT ;  /* 0x0000000607072212 */ /* 0x004fc800078e3cff */
[----:B------:R-:W-:-:S04]  /*17380*/  @P2 LOP3.LUT R6, R7, R6, RZ, 0x3c, !PT ;  /* 0x0000000607062212 */ /* 0x000fc800078e3cff */
[----:B------:R-:W-:-:S05]  /*17390*/  @P2 LOP3.LUT R7, R7, R6, RZ, 0x3c, !PT ;  /* 0x0000000607072212 */ /* 0x000fca00078e3cff */
[----:B------:R0:W2:Y:S04]  /*173a0*/  @P2 LDG.E.U16 R8, [R6.64] ;  /* 0x0000000606082981 */ /* 0x0000a8000c1e1500 */
[----:B0-----:R-:W2:Y:S04]  /*173b0*/  LDL R6, [R1+0xe34] ;  /* 0x000e340001067983 */ /* 0x001ea80000100800 */
[----:B------:R-:W2:Y:S01]  /*173c0*/  LDL R7, [R1+0xe38] ;  /* 0x000e380001077983 */ /* 0x000ea20000100800 */
[----:B------:R-:W-:Y:S02]  /*173d0*/  ISETP.GT.AND P0, PT, R4, 0x6a, PT ;  /* 0x0000006a0400780c */ /* 0x000fe40003f04270 */
[----:B------:R-:W-:-:S11]  /*173e0*/  PRMT R13, RZ, 0x7610, R13 ;  /* 0x00007610ff0d7816 */ /* 0x000fd6000000000d */
        /* <DEDUP_REMOVED lines=67> */
[----:B---3--:R-:W-:-:S11]  /*17820*/  PRMT R22, RZ, 0x7610, R22 ;  /* 0x00007610ff167816 */ /* 0x008fd60000000016 */
[----:B--2---:R-:W-:-:S04]  /*17830*/  @P1 LOP3.LUT R7, R7, R6, RZ, 0x3c, !PT ;  /* 0x0000000607071212 */ /* 0x004fc800078e3cff */
[----:B------:R-:W-:-:S04]  /*17840*/  @P1 LOP3.LUT R6, R7, R6, RZ, 0x3c, !PT ;  /* 0x0000000607061212 */ /* 0x000fc800078e3cff */
[----:B------:R-:W-:-:S05]  /*17850*/  @P1 LOP3.LUT R7, R7, R6, RZ, 0x3c, !PT ;  /* 0x0000000607071212 */ /* 0x000fca00078e3cff */
[----:B------:R0:W2:Y:S04]  /*17860*/  @P1 LDG.E.U16 R22, [R6.64] ;  /* 0x0000000606161981 */ /* 0x0000a8000c1e1500 */
[----:B0-----:R-:W3:Y:S04]  /*17870*/  LDL R6, [R1+0xdec] ;  /* 0x000dec0001067983 */ /* 0x001ee80000100800 */
[----:B------:R-:W3:Y:S01]  /*17880*/  LDL R7, [R1+0xdf0] ;  /* 0x000df00001077983 */ /* 0x000ee20000100800 */
[----:B------:R-:W-:Y:S02]  /*17890*/  ISETP.GT.AND P0, PT, R4, 0x73, PT ;  /* 0x000000730400780c */ /* 0x000fe40003f04270 */
[----:B------:R-:W-:-:S11]  /*178a0*/  PRMT R11, RZ, 0x7610, R11 ;  /* 0x00007610ff0b7816 */ /* 0x000fd6000000000b */
[----:B---3--:R-:W-:-:S04]  /*178b0*/  @P0 LOP3.LUT R7, R7, R6, RZ, 0x3c, !PT ;  /* 0x0000000607070212 */ /* 0x008fc800078e3cff */
[----:B------:R-:W-:-:S04]  /*178c0*/  @P0 LOP3.LUT R6, R7, R6, RZ, 0x3c, !PT ;  /* 0x0000000607060212 */ /* 0x000fc800078e3cff */
[----:B------:R-:W-:-:S05]  /*178d0*/  @P0 LOP3.LUT R7, R7, R6, RZ, 0x3c, !PT ;  /* 0x0000000607070212 */ /* 0x000fca00078e3cff */
[----:B------:R-:W3:Y:S04]  /*178e0*/  @P0 LDG.E.U16 R11, [R6.64] ;  /* 0x00000006060b0981 */ /* 0x000ee8000c1e1500 */
[----:B--2---:R-:W-:Y:S01]  /*178f0*/  STL [R1+0x60a0], R22 ;  /* 0x0060a01601007387 */ /* 0x004fe20000100800 */
[----:B------:R-:W-:-:S03]  /*17900*/  ISETP.GT.AND P1, PT, R4, 0x74, PT ;  /* 0x000000740400780c */ /* 0x000fc60003f24270 */
[----:B---3--:R0:W-:Y:S04]  /*17910*/  STL [R1+0x59c], R11 ;  /* 0x00059c0b01007387 */ /* 0x0081e80000100800 */
        /* <DEDUP_REMOVED lines=10> */
[C---:B------:R-:W-:Y:S02]  /*179c0*/  ISETP.GT.AND P0, PT, R4.reuse, 0x75, PT ;  /* 0x000000750400780c */ /* 0x040fe40003f04270 */
[----:B------:R-:W-:Y:S01]  /*179d0*/  PRMT R5, RZ, 0x7610, R5 ;  /* 0x00007610ff057816 */ /* 0x000fe20000000005 */
[----:B---3--:R0:W-:Y:S01]  /*179e0*/  STL [R1+0x5a0], R27 ;  /* 0x0005a01b01007387 */ /* 0x0081e20000100800 */
[----:B------:R-:W-:-:S02]  /*179f0*/  ISETP.GT.AND P1, PT, R4, 0x76, PT ;  /* 0x000000760400780c */ /* 0x000fc40003f24270 */
[----:B------:R-:W-:Y:S01]  /*17a00*/  PRMT R2, RZ, 0x7610, R2 ;  /* 0x00007610ff027816 */ /* 0x000fe20000000002 */
[----:B0-----:R-:W3:Y:S06]  /*17a10*/  LDL R27, [R1+0xdc0] ;  /* 0x000dc000011b7983 */ /* 0x001eec0000100800 */
[----:B--2---:R-:W-:-:S04]  /*17a20*/  @P0 LOP3.LUT R7, R7, R6, RZ, 0x3c, !PT ;  /* 0x0000000607070212 */ /* 0x004fc800078e3cff */
[----:B------:R-:W-:-:S04]  /*17a30*/  @P0 LOP3.LUT R6, R7, R6, RZ, 0x3c, !PT ;  /* 0x0000000607060212 */ /* 0x000fc800078e3cff */
[----:B------:R-:W-:-:S05]  /*17a40*/  @P0 LOP3.LUT R7, R7, R6, RZ, 0x3c, !PT ;  /* 0x0000000607070212 */ /* 0x000fca00078e3cff */
[----:B------:R0:W2:Y:S04]  /*17a50*/  @P0 LDG.E.U16 R5, [R6.64] ;  /* 0x0000000606050981 */ /* 0x0000a8000c1e1500 */
[----:B0-----:R-:W3:Y:S04]  /*17a60*/  LDL R6, [R1+0xdd4] ;  /* 0x000dd40001067983 */ /* 0x001ee80000100800 */
[----:B------:R-:W3:Y:S04]  /*17a70*/  LDL R7, [R1+0xdd8] ;  /* 0x000dd80001077983 */ /* 0x000ee80000100800 */
[----:B--2---:R0:W-:Y:S01]  /*17a80*/  STL [R1+0x598], R5 ;  /* 0x0005980501007387 */ /* 0x0041e20000100800 */
[----:B------:R-:W-:-:S02]  /*17a90*/  ISETP.GT.AND P0, PT, R4, 0x77, PT ;  /* 0x000000770400780c */ /* 0x000fc40003f04270 */
[----:B------:R-:W-:Y:S01]  /*17aa0*/  PRMT R19, RZ, 0x7610, R19 ;  /* 0x00007610ff137816 */ /* 0x000fe20000000013 */
[----:B0-----:R-:W2:Y:S01]  /*17ab0*/  LDL R5, [R1+0xdb8] ;  /* 0x000db80001057983 */ /* 0x001ea20000100800 */
[----:B---3--:R-:W-:-:S04]  /*17ac0*/  @P1 LOP3.LUT R7, R7, R6, RZ, 0x3c, !PT ;  /* 0x0000000607071212 */ /* 0x008fc800078e3cff */
[----:B------:R-:W-:-:S04]  /*17ad0*/  @P1 LOP3.LUT R6, R7, R6, RZ, 0x3c, !PT ;  /* 0x0000000607061212 */ /* 0x000fc800078e3cff */
[----:B------:R-:W-:-:S05]  /*17ae0*/  @P1 LOP3.LUT R7, R7, R6, RZ, 0x3c, !PT ;  /* 0x0000000607071212 */ /* 0x000fca00078e3cff */
[----:B------:R0:W3:Y:S04]  /*17af0*/  @P1 LDG.E.U16 R2, [R6.64] ;  /* 0x0000000606021981 */ /* 0x0000e8000c1e1500 */
[----:B0-----:R-:W2:Y:S04]  /*17b00*/  LDL R6, [R1+0xdcc] ;  /* 0x000dcc0001067983 */ /* 0x001ea80000100800 */
[----:B------:R-:W2:Y:S02]  /*17b10*/  LDL R7, [R1+0xdd0] ;  /* 0x000dd00001077983 */ /* 0x000ea40000100800 */
[----:B--2---:R-:W-:-:S04]  /*17b20*/  @P0 LOP3.LUT R7, R7, R6, RZ, 0x3c, !PT ;  /* 0x0000000607070212 */ /* 0x004fc800078e3cff */
[----:B------:R-:W-:-:S04]  /*17b30*/  @P0 LOP3.LUT R6, R7, R6, RZ, 0x3c, !PT ;  /* 0x0000000607060212 */ /* 0x000fc800078e3cff */
[----:B------:R-:W-:-:S05]  /*17b40*/  @P0 LOP3.LUT R7, R7, R6, RZ, 0x3c, !PT ;  /* 0x0000000607070212 */ /* 0x000fca00078e3cff */
[----:B------:R-:W2:Y:S04]  /*17b50*/  @P0 LDG.E.U16 R19, [R6.64] ;  /* 0x0000000606130981 */ /* 0x000ea8000c1e1500 */
[----:B---3--:R-:W-:Y:S01]  /*17b60*/  STL [R1+0x6090], R2 ;  /* 0x0060900201007387 */ /* 0x008fe20000100800 */
[----:B------:R-:W-:-:S03]  /*17b70*/  ISETP.GT.AND P1, PT, R4, 0x79, PT ;  /* 0x000000790400780c */ /* 0x000fc60003f24270 */
[----:B--2---:R0:W-:Y:S04]  /*17b80*/  STL [R1+0x2cc], R19 ;  /* 0x0002cc1301007387 */ /* 0x0041e80000100800 */
[----:B0-----:R-:W2:Y:S04]  /*17b90*/  LDL.LU R19, [R1+0x6184] ;  /* 0x0061840001137983 */ /* 0x001ea80000300800 */
[----:B------:R-:W3:Y:S01]  /*17ba0*/  LDL R7, [R1+0xdbc] ;  /* 0x000dbc0001077983 */ /* 0x000ee20000100800 */
[----:B------:R-:W-:Y:S01]  /*17bb0*/  PRMT R11, RZ, 0x7610, R11 ;  /* 0x00007610ff0b7816 */ /* 0x000fe2000000000b */
[----:B------:R-:W-:Y:S01]  /*17bc0*/  @P1 IMAD.MOV.U32 R6, RZ, RZ, R27 ;  /* 0x000000ffff061224 */ /* 0x000fe200078e001b */
[----:B------:R-:W-:Y:S01]  /*17bd0*/  ISETP.GT.AND P0, PT, R4, 0x7a, PT ;  /* 0x0000007a0400780c */ /* 0x000fe20003f04270 */
[----:B------:R-:W2:Y:S04]  /*17be0*/  LDL R27, [R1+0xda0] ;  /* 0x000da000011b7983 */ /* 0x000ea80000100800 */
[----:B---3--:R0:W3:Y:S04]  /*17bf0*/  @P1 LDG.E.U16 R11, [R6.64] ;  /* 0x00000006060b1981 */ /* 0x0080e8000c1e1500 */
[----:B0-----:R-:W3:Y:S01]  /*17c00*/  LDL R7, [R1+0xdb4] ;  /* 0x000db40001077983 */ /* 0x001ee20000100800 */
[----:B--2---:R-:W-:-:S03]  /*17c10*/  PRMT R19, RZ, 0x7610, R19 ;  /* 0x00007610ff137816 */ /* 0x004fc60000000013 */
[----:B------:R-:W-:Y:S01]  /*17c20*/  @P0 IMAD.MOV.U32 R6, RZ, RZ, R5 ;  /* 0x000000ffff060224 */ /* 0x000fe200078e0005 */
[----:B------:R-:W-:Y:S01]  /*17c30*/  ISETP.GT.AND P1, PT, R4, 0x7b, PT ;  /* 0x0000007b0400780c */ /* 0x000fe20003f24270 */
[----:B------:R-:W2:Y:S04]  /*17c40*/  LDL R5, [R1+0xd98] ;  /* 0x000d980001057983 */ /* 0x000ea80000100800 */
[----:B---3--:R0:W3:Y:S04]  /*17c50*/  @P0 LDG.E.U16 R19, [R6.64] ;  /* 0x0000000606130981 */ /* 0x0080e8000c1e1500 */
[----:B0-----:R-:W2:Y:S04]  /*17c60*/  LDL R6, [R1+0xdac] ;  /* 0x000dac0001067983 */ /* 0x001ea80000100800 */
[----:B------:R-:W2:Y:S01]  /*17c70*/  LDL R7, [R1+0xdb0] ;  /* 0x000db00001077983 */ /* 0x000ea20000100800 */
[----:B------:R-:W-:-:S02]  /*17c80*/  PRMT R23, RZ, 0x7610, R23 ;  /* 0x00007610ff177816 */ /* 0x000fc40000000017 */
[----:B--2---:R-:W-:-:S04]  /*17c90*/  @P1 LOP3.LUT R7, R7, R6, RZ, 0x3c, !PT ;  /* 0x0000000607071212 */ /* 0x004fc800078e3cff */
[----:B------:R-:W-:-:S04]  /*17ca0*/  @P1 LOP3.LUT R6, R7, R6, RZ, 0x3c, !PT ;  /* 0x0000000607061212 */ /* 0x000fc800078e3cff */
[----:B------:R-:W-:-:S05]  /*17cb0*/  @P1 LOP3.LUT R7, R7, R6, RZ, 0x3c, !PT ;  /* 0x0000000607071212 */ /* 0x000fca00078e3cff */
[----:B------:R0:W2:Y:S04]  /*17cc0*/  @P1 LDG.E.U16 R23, [R6.64] ;  /* 0x0000000606171981 */ /* 0x0000a8000c1e1500 */
[----:B0-----:R-:W3:Y:S04]  /*17cd0*/  LDL R6, [R1+0xda4] ;  /* 0x000da40001067983 */ /* 0x001ee80000100800 */
[----:B------:R-:W3:Y:S01]  /*17ce0*/  LDL R7, [R1+0xda8] ;  /* 0x000da80001077983 */ /* 0x000ee20000100800 */
[C---:B------:R-:W-:Y:S02]  /*17cf0*/  ISETP.GT.AND P0, PT, R4.reuse, 0x7c, PT ;  /* 0x0000007c0400780c */ /* 0x040fe40003f04270 */
[----:B------:R-:W-:Y:S01]  /*17d00*/  PRMT R24, RZ, 0x7610, R24 ;  /* 0x00007610ff187816 */ /* 0x000fe20000000018 */
[----:B--2---:R0:W-:Y:S01]  /*17d10*/  STL [R1+0x2c8], R23 ;  /* 0x0002c81701007387 */ /* 0x0041e20000100800 */
[----:B------:R-:W-:-:S02]  /*17d20*/  ISETP.GT.AND P1, PT, R4, 0x7d, PT ;  /* 0x0000007d0400780c */ /* 0x000fc40003f24270 */
[----:B------:R-:W-:Y:S01]  /*17d30*/  PRMT R2, RZ, 0x7610, R2 ;  /* 0x00007610ff027816 */ /* 0x000fe20000000002 */
[----:B0-----:R-:W2:Y:S06]  /*17d40*/  LDL R23, [R1+0xd90] ;  /* 0x000d900001177983 */ /* 0x001eac0000100800 */
[----:B---3--:R-:W-:-:S04]  /*17d50*/  @P0 LOP3.LUT R7, R7, R6, RZ, 0x3c, !PT ;  /* 0x0000000607070212 */ /* 0x008fc800078e3cff */
[----:B------:R-:W-:-:S04]  /*17d60*/  @P0 LOP3.LUT R6, R7, R6, RZ, 0x3c, !PT ;  /* 0x0000000607060212 */ /* 0x000fc800078e3cff */
[----:B------:R-:W-:-:S05]  /*17d70*/  @P0 LOP3.LUT R7, R7, R6, RZ, 0x3c, !PT ;  /* 0x0000000607070212 */ /* 0x000fca00078e3cff */
[----:B------:R0:W3:Y:S04]  /*17d80*/  @P0 LDG.E.U16 R24, [R6.64] ;  /* 0x0000000606180981 */ /* 0x0000e8000c1e1500 */
[----:B0-----:R-:W2:Y:S01]  /*17d90*/  LDL R7, [R1+0xd9c] ;  /* 0x000d9c0001077983 */ /* 0x001ea20000100800 */
[----:B------:R-:W-:-:S05]  /*17da0*/  @P1 IMAD.MOV.U32 R6, RZ, RZ, R27 ;  /* 0x000000ffff061224 */ /* 0x000fca00078e001b */
[----:B--2---:R-:W2:Y:S04]  /*17db0*/  @P1 LDG.E.U16 R2, [R6.64] ;  /* 0x0000000606021981 */ /* 0x004ea8000c1e1500 */
[----:B---3--:R0:W-:Y:S01]  /*17dc0*/  STL [R1+0x2c4], R24 ;  /* 0x0002c41801007387 */ /* 0x0081e20000100800 */
[----:B------:R-:W-:-:S03]  /*17dd0*/  ISETP.GT.AND P2, PT, R4, 0x7e, PT ;  /* 0x0000007e0400780c */ /* 0x000fc60003f44270 */
[----:B------:R-:W3:Y:S04]  /*17de0*/  LDL R27, [R1+0x14b0] ;  /* 0x0014b000011b7983 */ /* 0x000ee80000100800 */
[----:B0-----:R-:W0:Y:S01]  /*17df0*/  S2R R24, SR_TID.X ;  /* 0x0000000000187919 */ /* 0x001e220000002100 */
[----:B------:R-:W-:Y:S02]  /*17e00*/  ISETP.GT.AND P1, PT, R4, 0x7f, PT ;  /* 0x0000007f0400780c */ /* 0x000fe40003f24270 */
[----:B0-----:R-:W-:-:S04]  /*17e10*/  LOP3.LUT R24, R24, 0x7f, RZ, 0xc0, !PT ;  /* 0x0000007f18187812 */ /* 0x001fc800078ec0ff */
[----:B------:R-:W-:Y:S01]  /*17e20*/  ISETP.GE.AND P0, PT, R24, R4, PT ;  /* 0x000000041800720c */ /* 0x000fe20003f06270 */
[----:B--2---:R-:W-:Y:S04]  /*17e30*/  STL [R1+0x6094], R2 ;  /* 0x0060940201007387 */ /* 0x004fe80000100800 */
[----:B------:R-:W2:Y:S04]  /*17e40*/  LDL.LU R24, [R1+0x6180] ;  /* 0x0061800001187983 */ /* 0x000ea80000300800 */
[----:B------:R-:W2:Y:S02]  /*17e50*/  LDL R4, [R1+0xd94] ;  /* 0x000d940001047983 */ /* 0x000ea40000100800 */
[----:B--2---:R-:W-:-:S04]  /*17e60*/  @P2 LOP3.LUT R5, R5, R4, RZ, 0x3c, !PT ;  /* 0x0000000405052212 */ /* 0x004fc800078e3cff */
[C---:B------:R-:W-:Y:S02]  /*17e70*/  @P2 LOP3.LUT R4, R5.reuse, R4, RZ, 0x3c, !PT ;  /* 0x0000000405042212 */ /* 0x040fe400078e3cff */
[----:B------:R-:W-:Y:S02]  /*17e80*/  PRMT R24, RZ, 0x7610, R24 ;  /* 0x00007610ff187816 */ /* 0x000fe40000000018 */
[----:B------:R-:W-:-:S05]  /*17e90*/  @P2 LOP3.LUT R5, R5, R4, RZ, 0x3c, !PT ;  /* 0x0000000405052212 */ /* 0x000fca00078e3cff */
[----:B------:R-:W2:Y:S01]  /*17ea0*/  @P2 LDG.E.U16 R24, [R4.64] ;  /* 0x0000000604182981 */ /* 0x000ea2000c1e1500 */
[----:B------:R-:W-:-:S03]  /*17eb0*/  PRMT R20, RZ, 0x7610, R20 ;  /* 0x00007610ff147816 */ /* 0x000fc60000000014 */
[----:B--2---:R0:W-:Y:S04]  /*17ec0*/  STL [R1+0x1c8], R24 ;  /* 0x0001c81801007387 */ /* 0x0041e80000100800 */
[----:B0-----:R-:W2:Y:S04]  /*17ed0*/  LDL.LU R24, [R1+0x617c] ;  /* 0x00617c0001187983 */ /* 0x001ea80000300800 */
[----:B------:R-:W2:Y:S01]  /*17ee0*/  LDL R5, [R1+0xd8c] ;  /* 0x000d8c0001057983 */ /* 0x000ea20000100800 */
[----:B------:R-:W-:Y:S01]  /*17ef0*/  @P1 IMAD.MOV.U32 R4, RZ, RZ, R23 ;  /* 0x000000ffff041224 */ /* 0x000fe200078e0017 */
[----:B------:R-:W-:-:S02]  /*17f00*/  PRMT R28, RZ, 0x7610, R28 ;  /* 0x00007610ff1c7816 */ /* 0x000fc4000000001c */
[----:B------:R-:W3:Y:S04]  /*17f10*/  LDL R23, [R1+0x1494] ;  /* 0x0014940001177983 */ /* 0x000ee80000100800 */
[----:B--2---:R0:W2:Y:S04]  /*17f20*/  @P1 LDG.E.U16 R20, [R4.64] ;  /* 0x0000000604141981 */ /* 0x0040a8000c1e1500 */
[----:B0-----:R-:W3:Y:S04]  /*17f30*/  LDL R4, [R1+0x1560] ;  /* 0x0015600001047983 */ /* 0x001ee80000100800 */
[----:B------:R-:W3:Y:S04]  /*17f40*/  LDL R5, [R1+0x157c] ;  /* 0x00157c0001057983 */ /* 0x000ee80000100800 */
[----:B------:R-:W-:Y:S06]  /*17f50*/  BAR.SYNC.DEFER_BLOCKING 0x0 ;  /* 0x0000000000007b1d */ /* 0x000fec0000010000 */
[----:B--2---:R0:W-:Y:S01]  /*17f60*/  STL [R1+0x1c4], R20 ;  /* 0x0001c41401007387 */ /* 0x0041e20000100800 */
[----:B------:R-:W-:-:S03]  /*17f70*/  PRMT R26, RZ, 0x7610, R26 ;  /* 0x00007610ff1a7816 */ /* 0x000fc6000000001a */
[----:B0-----:R-:W2:Y:S01]  /*17f80*/  LDL R20, [R1+0x1498] ;  /* 0x0014980001147983 */ /* 0x001ea20000100800 */
[----:B---3--:R-:W-:-:S04]  /*17f90*/  @!P0 LOP3.LUT R5, R5, R4, RZ, 0x3c, !PT ;  /* 0x0000000405058212 */ /* 0x008fc800078e3cff */
[----:B------:R-:W-:-:S04]  /*17fa0*/  @!P0 LOP3.LUT R4, R5, R4, RZ, 0x3c, !PT ;  /* 0x0000000405048212 */ /* 0x000fc800078e3cff */
[----:B------:R-:W-:-:S05]  /*17fb0*/  @!P0 LOP3.LUT R5, R5, R4, RZ, 0x3c, !PT ;  /* 0x0000000405058212 */ /* 0x000fca00078e3cff */
[----:B------:R0:W3:Y:S04]  /*17fc0*/  @!P0 LDG.E.U16 R28, [R4.64] ;  /* 0x00000006041c8981 */ /* 0x0000e8000c1e1500 */
[----:B0-----:R-:W2:Y:S01]  /*17fd0*/  LDL R5, [R1+0x1198] ;  /* 0x0011980001057983 */ /* 0x001ea20000100800 */
[----:B------:R-:W-:-:S03]  /*17fe0*/  @!P0 IMAD.MOV.U32 R4, RZ, RZ, R27 ;  /* 0x000000ffff048224 */ /* 0x000fc600078e001b */
[----:B---3--:R0:W-:Y:S04]  /*17ff0*/  STL [R1+0x1c0], R28 ;  /* 0x0001c01c01007387 */ /* 0x0081e80000100800 */
[----:B0-----:R-:W3:Y:S04]  /*18000*/  LDL.LU R28, [R1+0x30] ;  /* 0x00003000011c7983 */ /* 0x001ee80000300800 */
[----:B--2---:R0:W2:Y:S01]  /*18010*/  @!P0 LDG.E.U16 R26, [R4.64] ;  /* 0x00000006041a8981 */ /* 0x0040a2000c1e1500 */
[----:B------:R-:W-:-:S03]  /*18020*/  PRMT R29, RZ, 0x7610, R29 ;  /* 0x00007610ff1d7816 */ /* 0x000fc6000000001d */
[----:B------:R-:W3:Y:S04]  /*18030*/  LDL R27, [R1+0x1488] ;  /* 0x00148800011b7983 */ /* 0x000ee80000100800 */
[----:B0-----:R-:W3:Y:S04]  /*18040*/  LDL R4, [R1+0x1190] ;  /* 0x0011900001047983 */ /* 0x001ee80000100800 */
[----:B------:R-:W3:Y:S04]  /*18050*/  LDL R5, [R1+0x14a8] ;  /* 0x0014a80001057983 */ /* 0x000ee80000100800 */
[----:B--2---:R0:W-:Y:S04]  /*18060*/  STL [R1+0xcc], R26 ;  /* 0x0000cc1a01007387 */ /* 0x0041e80000100800 */
[----:B0-----:R-:W2:Y:S01]  /*18070*/  LDL.LU R26, [R1+0x28] ;  /* 0x00002800011a7983 */ /* 0x001ea20000300800 */
[----:B---3--:R-:W-:-:S04]  /*18080*/  @!P0 LOP3.LUT R5, R5, R4, RZ, 0x3c, !PT ;  /* 0x0000000405058212 */ /* 0x008fc800078e3cff */
[----:B------:R-:W-:-:S04]  /*18090*/  @!P0 LOP3.LUT R4, R5, R4, RZ, 0x3c, !PT ;  /* 0x0000000405048212 */ /* 0x000fc800078e3cff */
[----:B------:R-:W-:-:S05]  /*180a0*/  @!P0 LOP3.LUT R5, R5, R4, RZ, 0x3c, !PT ;  /* 0x0000000405058212 */ /* 0x000fca00078e3cff */
[----:B------:R0:W3:Y:S04]  /*180b0*/  @!P0 LDG.E.U16 R29, [R4.64] ;  /* 0x00000006041d8981 */ /* 0x0000e8000c1e1500 */
[----:B0-----:R-:W2:Y:S04]  /*180c0*/  LDL R4, [R1+0x1188] ;  /* 0x0011880001047983 */ /* 0x001ea80000100800 */
[----:B------:R-:W2:Y:S01]  /*180d0*/  LDL R5, [R1+0x14a0] ;  /* 0x0014a00001057983 */ /* 0x000ea20000100800 */
[----:B------:R-:W-:Y:S02]  /*180e0*/  PRMT R24, RZ, 0x7610, R24 ;  /* 0x00007610ff187816 */ /* 0x000fe40000000018 */
[----:B--2---:R-:W-:-:S04]  /*180f0*/  @!P0 LOP3.LUT R5, R5, R4, RZ, 0x3c, !PT ;  /* 0x0000000405058212 */ /* 0x004fc800078e3cff */
[----:B------:R-:W-:-:S04]  /*18100*/  @!P0 LOP3.LUT R4, R5, R4, RZ, 0x3c, !PT ;  /* 0x0000000405048212 */ /* 0x000fc800078e3cff */
[----:B------:R-:W-:-:S05]  /*18110*/  @!P0 LOP3.LUT R5, R5, R4, RZ, 0x3c, !PT ;  /* 0x0000000405058212 */ /* 0x000fca00078e3cff */
[----:B------:R0:W2:Y:S01]  /*18120*/  @!P0 LDG.E.U16 R24, [R4.64] ;  /* 0x0000000604188981 */ /* 0x0000a2000c1e1500 */
[----:B------:R-:W-:-:S03]  /*18130*/  PRMT R0, RZ, 0x7610, R0 ;  /* 0x00007610ff007816 */ /* 0x000fc60000000000 */
[----:B---3--:R1:W-:Y:S01]  /*18140*/  STL [R1+0xc8], R29 ;  /* 0x0000c81d01007387 */ /* 0x0083e20000100800 */
[----:B0-----:R-:W-:Y:S02]  /*18150*/  @!P0 IMAD.MOV.U32 R4, RZ, RZ, R20 ;  /* 0x000000ffff048224 */ /* 0x001fe400078e0014 */
[----:B------:R-:W-:Y:S01]  /*18160*/  @!P0 IMAD.MOV.U32 R5, RZ, RZ, R23 ;  /* 0x000000ffff058224 */ /* 0x000fe200078e0017 */
[----:B-1----:R-:W3:Y:S04]  /*18170*/  LDL.LU R29, [R1+0x20] ;  /* 0x00002000011d7983 */ /* 0x002ee80000300800 */
[----:B------:R0:W3:Y:S04]  /*18180*/  @!P0 LDG.E.U16 R0, [R4.64] ;  /* 0x0000000604008981 */ /* 0x0000e8000c1e1500 */
[----:B--2---:R1:W-:Y:S04]  /*18190*/  STL [R1+0xc4], R24 ;  /* 0x0000c41801007387 */ /* 0x0043e80000100800 */
[----:B-1----:R-:W2:Y:S04]  /*181a0*/  LDL.LU R24, [R1+0x6178] ;  /* 0x0061780001187983 */ /* 0x002ea80000300800 */
[----:B------:R-:W4:Y:S04]  /*181b0*/  LDL.LU R20, [R1+0x18] ;  /* 0x0000180001147983 */ /* 0x000f280000300800 */
[----:B0-----:R-:W4:Y:S01]  /*181c0*/  LDL R5, [R1+0x1484] ;  /* 0x0014840001057983 */ /* 0x001f220000100800 */
[----:B------:R-:W-:-:S03]  /*181d0*/  @!P0 IMAD.MOV.U32 R4, RZ, RZ, R27 ;  /* 0x000000ffff048224 */ /* 0x000fc600078e001b */
[----:B------:R-:W4:Y:S04]  /*181e0*/  LDL.LU R23, [R1+0x10] ;  /* 0x0000100001177983 */ /* 0x000f280000300800 */
[----:B---3--:R-:W-:Y:S01]  /*181f0*/  STL [R1+0xc0], R0 ;  /* 0x0000c00001007387 */ /* 0x008fe20000100800 */
[----:B--2---:R-:W-:-:S06]  /*18200*/  PRMT R24, RZ, 0x7610, R24 ;  /* 0x00007610ff187816 */ /* 0x004fcc0000000018 */
[----:B----4-:R0:W2:Y:S04]  /*18210*/  @!P0 LDG.E.U16 R24, [R4.64] ;  /* 0x0000000604188981 */ /* 0x0100a8000c1e1500 */
[----:B0-----:R-:W3:Y:S04]  /*18220*/  LDL R4, [R1+0x1474] ;  /* 0x0014740001047983 */ /* 0x001ee80000100800 */
[----:B------:R-:W3:Y:S01]  /*18230*/  LDL R5, [R1+0x1478] ;  /* 0x0014780001057983 */ /* 0x000ee20000100800 */
[----:B------:R-:W-:-:S03]  /*18240*/  PRMT R2, RZ, 0x7610, R2 ;  /* 0x00007610ff027816 */ /* 0x000fc60000000002 */
[----:B--2---:R0:W-:Y:S04]  /*18250*/  STL [R1+0xbc], R24 ;  /* 0x0000bc1801007387 */ /* 0x0041e80000100800 */
[----:B0-----:R-:W2:Y:S01]  /*18260*/  LDL.LU R24, [R1+0x8] ;  /* 0x0000080001187983 */ /* 0x001ea20000300800 */
[----:B---3--:R-:W-:-:S04]  /*18270*/  @!P0 LOP3.LUT R5, R5, R4, RZ, 0x3c, !PT ;  /* 0x0000000405058212 */ /* 0x008fc800078e3cff */
[----:B------:R-:W-:-:S04]  /*18280*/  @!P0 LOP3.LUT R4, R5, R4, RZ, 0x3c, !PT ;  /* 0x0000000405048212 */ /* 0x000fc800078e3cff */
[----:B------:R-:W-:-:S05]  /*18290*/  @!P0 LOP3.LUT R5, R5, R4, RZ, 0x3c, !PT ;  /* 0x0000000405058212 */ /* 0x000fca00078e3cff */
[----:B------:R0:W3:Y:S04]  /*182a0*/  @!P0 LDG.E.U16 R2, [R4.64] ;  /* 0x0000000604028981 */ /* 0x0000e8000c1e1500 */
[----:B0-----:R-:W4:Y:S04]  /*182b0*/  LDL R4, [R1+0x1464] ;  /* 0x0014640001047983 */ /* 0x001f280000100800 */
[----:B------:R-:W4:Y:S01]  /*182c0*/  LDL R5, [R1+0x1468] ;  /* 0x0014680001057983 */ /* 0x000f220000100800 */
[----:B------:R-:W-:-:S03]  /*182d0*/  PRMT R17, RZ, 0x7610, R17 ;  /* 0x00007610ff117816 */ /* 0x000fc60000000011 */
[----:B------:R-:W0:Y:S01]  /*182e0*/  S2R R0, SR_TID.X ;  /* 0x0000000000007919 */ /* 0x000e220000002100 */
[----:B----4-:R-:W-:-:S04]  /*182f0*/  @!P0 LOP3.LUT R5, R5, R4, RZ, 0x3c, !PT ;  /* 0x0000000405058212 */ /* 0x010fc800078e3cff */
[----:B------:R-:W-:-:S04]  /*18300*/  @!P0 LOP3.LUT R4, R5, R4, RZ, 0x3c, !PT ;  /* 0x0000000405048212 */ /* 0x000fc800078e3cff */
[----:B------:R-:W-:-:S05]  /*18310*/  @!P0 LOP3.LUT R5, R5, R4, RZ, 0x3c, !PT ;  /* 0x0000000405058212 */ /* 0x000fca00078e3cff */
[----:B------:R-:W4:Y:S01]  /*18320*/  @!P0 LDG.E.U16 R17, [R4.64] ;  /* 0x0000000604118981 */ /* 0x000f22000c1e1500 */
[----:B0-----:R-:W-:-:S03]  /*18330*/  LOP3.LUT R27, R0, 0x1ff, RZ, 0xc0, !PT ;  /* 0x000001ff001b7812 */ /* 0x001fc600078ec0ff */
[----:B---3--:R0:W-:Y:S02]  /*18340*/  STL [R1+0xb8], R2 ;  /* 0x0000b80201007387 */ /* 0x0081e40000100800 */
[----:B0-----:R-:W-:-:S05]  /*18350*/  IMAD.SHL.U32 R2, R27, 0x2, RZ ;  /* 0x000000021b027824 */ /* 0x001fca00078e00ff */
[----:B------:R-:W-:Y:S04]  /*18360*/  STS.U16 [R2], R28 ;  /* 0x0000001c02007388 */ /* 0x000fe80000000400 */
[----:B----4-:R0:W-:Y:S04]  /*18370*/  STL [R1+0xb0], R17 ;  /* 0x0000b01101007387 */ /* 0x0101e80000100800 */
[----:B0-----:R-:W3:Y:S04]  /*18380*/  LDL.LU R17, [R1+0x6174] ;  /* 0x0061740001117983 */ /* 0x001ee80000300800 */
[----:B------:R-:W4:Y:S04]  /*18390*/  LDL R4, [R1+0x1454] ;  /* 0x0014540001047983 */ /* 0x000f280000100800 */
[----:B------:R-:W4:Y:S04]  /*183a0*/  LDL R5, [R1+0x1458] ;  /* 0x0014580001057983 */ /* 0x000f280000100800 */
[----:B------:R-:W2:Y:S01]  /*183b0*/  LDL.LU R28, [R1+0x6170] ;  /* 0x00617000011c7983 */ /* 0x000ea20000300800 */
[----:B----4-:R-:W-:-:S04]  /*183c0*/  @!P0 LOP3.LUT R5, R5, R4, RZ, 0x3c, !PT ;  /* 0x0000000405058212 */ /* 0x010fc800078e3cff */
[C---:B------:R-:W-:Y:S02]  /*183d0*/  @!P0 LOP3.LUT R4, R5.reuse, R4, RZ, 0x3c, !PT ;  /* 0x0000000405048212 */ /* 0x040fe400078e3cff */
[----:B--2---:R-:W-:Y:S02]  /*183e0*/  PRMT R28, RZ, 0x7610, R28 ;  /* 0x00007610ff1c7816 */ /* 0x004fe4000000001c */
[----:B------:R-:W-:-:S05]  /*183f0*/  @!P0 LOP3.LUT R5, R5, R4, RZ, 0x3c, !PT ;  /* 0x0000000405058212 */ /* 0x000fca00078e3cff */
[----:B------:R-:W2:Y:S04]  /*18400*/  @!P0 LDG.E.U16 R28, [R4.64] ;  /* 0x00000006041c8981 */ /* 0x000ea8000c1e1500 */
[----:B------:R-:W-:Y:S04]  /*18410*/  STS.U16 [R2+0x2000], R26 ;  /* 0x0020001a02007388 */ /* 0x000fe80000000400 */
[----:B--2---:R0:W-:Y:S04]  /*18420*/  STL [R1+0xac], R28 ;  /* 0x0000ac1c01007387 */ /* 0x0041e80000100800 */
[----:B0-----:R-:W2:Y:S04]  /*18430*/  LDL.LU R28, [R1+0x616c] ;  /* 0x00616c00011c7983 */ /* 0x001ea80000300800 */
        /* <DEDUP_REMOVED lines=8> */
[----:B--2---:R0:W-:Y:S04]  /*184c0*/  STL [R1+0xa8], R26 ;  /* 0x0000a81a01007387 */ /* 0x0041e80000100800 */
[----:B0-----:R-:W2:Y:S04]  /*184d0*/  LDL.LU R26, [R1+0x6164] ;  /* 0x00616400011a7983 */ /* 0x001ea80000300800 */
[----:B------:R-:W4:Y:S04]  /*184e0*/  LDL R4, [R1+0x1434] ;  /* 0x0014340001047983 */ /* 0x000f280000100800 */
[----:B------:R-:W4:Y:S01]  /*184f0*/  LDL R5, [R1+0x1438] ;  /* 0x0014380001057983 */ /* 0x000f220000100800 */
[----:B--2---:R-:W-:-:S02]  /*18500*/  PRMT R26, RZ, 0x7610, R26 ;  /* 0x00007610ff1a7816 */ /* 0x004fc4000000001a */
[----:B----4-:R-:W-:-:S04]  /*18510*/  @!P0 LOP3.LUT R5, R5, R4, RZ, 0x3c, !PT ;  /* 0x0000000405058212 */ /* 0x010fc800078e3cff */
[----:B------:R-:W-:-:S04]  /*18520*/  @!P0 LOP3.LUT R4, R5, R4, RZ, 0x3c, !PT ;  /* 0x0000000405048212 */ /* 0x000fc800078e3cff */
[----:B------:R-:W-:-:S05]  /*18530*/  @!P0 LOP3.LUT R5, R5, R4, RZ, 0x3c, !PT ;  /* 0x0000000405058212 */ /* 0x000fca00078e3cff */
[----:B------:R-:W2:Y:S04]  /*18540*/  @!P0 LDG.E.U16 R26, [R4.64] ;  /* 0x00000006041a8981 */ /* 0x000ea8000c1e1500 */
[----:B------:R0:W-:Y:S04]  /*18550*/  STS.U16 [R2+0x4000], R29 ;  /* 0x0040001d02007388 */ /* 0x0001e80000000400 */
[----:B0-----:R-:W4:Y:S04]  /*18560*/  LDL R29, [R1+0x13f8] ;  /* 0x0013f800011d7983 */ /* 0x001f280000100800 */
[----:B------:R-:W-:Y:S04]  /*18570*/  STS.U16 [R2+0x6000], R20 ;  /* 0x0060001402007388 */ /* 0x000fe80000000400 */
[----:B--2---:R0:W-:Y:S04]  /*18580*/  STL [R1+0xa4], R26 ;  /* 0x0000a41a01007387 */ /* 0x0041e80000100800 */
[----:B0-----:R-:W2:Y:S04]  /*18590*/  LDL.LU R26, [R1+0x6160] ;  /* 0x00616000011a7983 */ /* 0x001ea80000300800 */
[----:B------:R-:W2:Y:S04]  /*185a0*/  LDL R4, [R1+0x1424] ;  /* 0x0014240001047983 */ /* 0x000ea80000100800 */
[----:B------:R-:W2:Y:S04]  /*185b0*/  LDL R5, [R1+0x1428] ;  /* 0x0014280001057983 */ /* 0x000ea80000100800 */
[----:B------:R-:W3:Y:S01]  /*185c0*/  LDL.LU R20, [R1+0x615c] ;  /* 0x00615c0001147983 */ /* 0x000ee20000300800 */
[----:B--2---:R-:W-:-:S04]  /*185d0*/  @!P0 LOP3.LUT R5, R5, R4, RZ, 0x3c, !PT ;  /* 0x0000000405058212 */ /* 0x004fc800078e3cff */
[C---:B------:R-:W-:Y:S02]  /*185e0*/  @!P0 LOP3.LUT R4, R5.reuse, R4, RZ, 0x3c, !PT ;  /* 0x0000000405048212 */ /* 0x040fe400078e3cff */
[----:B---3--:R-:W-:Y:S02]  /*185f0*/  PRMT R20, RZ, 0x7610, R20 ;  /* 0x00007610ff147816 */ /* 0x008fe40000000014 */
[----:B------:R-:W-:-:S05]  /*18600*/  @!P0 LOP3.LUT R5, R5, R4, RZ, 0x3c, !PT ;  /* 0x0000000405058212 */ /* 0x000fca00078e3cff */
[----:B------:R-:W2:Y:S04]  /*18610*/  @!P0 LDG.E.U16 R20, [R4.64] ;  /* 0x0000000604148981 */ /* 0x000ea8000c1e1500 */
[----:B------:R-:W-:Y:S04]  /*18620*/  STS.U16 [R2+0x8000], R23 ;  /* 0x0080001702007388 */ /* 0x000fe80000000400 */
[----:B--2---:R0:W-:Y:S04]  /*18630*/  STL [R1+0xa0], R20 ;  /* 0x0000a01401007387 */ /* 0x0041e80000100800 */
[----:B0-----:R-:W2:Y:S04]  /*18640*/  LDL.LU R20, [R1+0x6158] ;  /* 0x0061580001147983 */ /* 0x001ea80000300800 */
[----:B------:R-:W3:Y:S04]  /*18650*/  LDL R4, [R1+0x1414] ;  /* 0x0014140001047983 */ /* 0x000ee80000100800 */
[----:B------:R-:W3:Y:S04]  /*18660*/  LDL R5, [R1+0x1418] ;  /* 0x0014180001057983 */ /* 0x000ee80000100800 */
[----:B------:R-:W2:Y:S01]  /*18670*/  LDL.LU R23, [R1+0x6154] ;  /* 0x0061540001177983 */ /* 0x000ea20000300800 */
[----:B---3--:R-:W-:-:S04]  /*18680*/  @!P0 LOP3.LUT R5, R5, R4, RZ, 0x3c, !PT ;  /* 0x0000000405058212 */ /* 0x008fc800078e3cff */
[C---:B------:R-:W-:Y:S02]  /*18690*/  @!P0 LOP3.LUT R4, R5.reuse, R4, RZ, 0x3c, !PT ;  /* 0x0000000405048212 */ /* 0x040fe400078e3cff */
[----:B--2---:R-:W-:Y:S02]  /*186a0*/  PRMT R23, RZ, 0x7610, R23 ;  /* 0x00007610ff177816 */ /* 0x004fe40000000017 */
        /* <DEDUP_REMOVED lines=13> */
[----:B--2---:R0:W-:Y:S04]  /*18780*/  STL [R1+0x98], R24 ;  /* 0x0000981801007387 */ /* 0x0041e80000100800 */
[----:B0-----:R-:W2:Y:S04]  /*18790*/  LDL.LU R24, [R1+0x6148] ;  /* 0x0061480001187983 */ /* 0x001ea80000300800 */
[----:B------:R-:W3:Y:S04]  /*187a0*/  LDL.LU R4, [R1] ;  /* 0x0000000001047983 */ /* 0x000ee80000300800 */
[----:B------:R-:W4:Y:S01]  /*187b0*/  LDL R5, [R1+0x13f4] ;  /* 0x0013f40001057983 */ /* 0x000f220000100800 */
[----:B--2---:R-:W-:-:S03]  /*187c0*/  PRMT R24, RZ, 0x7610, R24 ;  /* 0x00007610ff187816 */ /* 0x004fc60000000018 */
[----:B---3--:R4:W-:Y:S02]  /*187d0*/  STS.U16 [R2+0xc000], R4 ;  /* 0x00c0000402007388 */ /* 0x0089e40000000400 */
[----:B----4-:R-:W-:Y:S02]  /*187e0*/  @!P0 IMAD.MOV.U32 R4, RZ, RZ, R29 ;  /* 0x000000ffff048224 */ /* 0x010fe400078e001d */
[----:B------:R-:W2:Y:S04]  /*187f0*/  LDL R29, [R1+0x13b8] ;  /* 0x0013b800011d7983 */ /* 0x000ea80000100800 */
[----:B------:R-:W3:Y:S04]  /*18800*/  @!P0 LDG.E.U16 R24, [R4.64] ;  /* 0x0000000604188981 */ /* 0x000ee8000c1e1500 */
[----:B---3--:R0:W-:Y:S04]  /*18810*/  STL [R1+0x94], R24 ;  /* 0x0000941801007387 */ /* 0x0081e80000100800 */
[----:B0-----:R-:W3:Y:S04]  /*18820*/  LDL.LU R24, [R1+0x6144] ;  /* 0x0061440001187983 */ /* 0x001ee80000300800 */
[----:B------:R-:W4:Y:S04]  /*18830*/  LDL R4, [R1+0x13e4] ;  /* 0x0013e40001047983 */ /* 0x000f280000100800 */
[----:B------:R-:W4:Y:S01]  /*18840*/  LDL R5, [R1+0x13e8] ;  /* 0x0013e80001057983 */ /* 0x000f220000100800 */
[----:B---3--:R-:W-:-:S02]  /*18850*/  PRMT R24, RZ, 0x7610, R24 ;  /* 0x00007610ff187816 */ /* 0x008fc40000000018 */
[----:B----4-:R-:W-:-:S04]  /*18860*/  @!P0 LOP3.LUT R5, R5, R4, RZ, 0x3c, !PT ;  /* 0x0000000405058212 */ /* 0x010fc800078e3cff */
[----:B------:R-:W-:-:S04]  /*18870*/  @!P0 LOP3.LUT R4, R5, R4, RZ, 0x3c, !PT ;  /* 0x0000000405048212 */ /* 0x000fc800078e3cff */
[----:B------:R-:W-:-:S05]  /*18880*/  @!P0 LOP3.LUT R5, R5, R4, RZ, 0x3c, !PT ;  /* 0x0000000405058212 */ /* 0x000fca00078e3cff */
        /* <DEDUP_REMOVED lines=14> */
[----:B------:R-:W-:-:S02]  /*18970*/  PRMT R26, RZ, 0x7610, R26 ;  /* 0x00007610ff1a7816 */ /* 0x000fc4000000001a */
[----:B----4-:R-:W-:-:S04]  /*18980*/  @!P0 LOP3.LUT R5, R5, R4, RZ, 0x3c, !PT ;  /* 0x0000000405058212 */ /* 0x010fc800078e3cff */
[----:B------:R-:W-:-:S04]  /*18990*/  @!P0 LOP3.LUT R4, R5, R4, RZ, 0x3c, !PT ;  /* 0x0000000405048212 */ /* 0x000fc800078e3cff */
[----:B------:R-:W-:-:S05]  /*189a0*/  @!P0 LOP3.LUT R5, R5, R4, RZ, 0x3c, !PT ;  /* 0x0000000405058212 */ /* 0x000fca00078e3cff */
[----:B------:R0:W4:Y:S04]  /*189b0*/  @!P0 LDG.E.U16 R26, [R4.64] ;  /* 0x00000006041a8981 */ /* 0x000128000c1e1500 */
[----:B0-----:R-:W3:Y:S01]  /*189c0*/  LDL R5, [R1+0x13b4] ;  /* 0x0013b40001057983 */ /* 0x001ee20000100800 */
[----:B------:R-:W-:Y:S01]  /*189d0*/  PRMT R28, RZ, 0x7610, R28 ;  /* 0x00007610ff1c7816 */ /* 0x000fe2000000001c */
[----:B--2---:R-:W-:Y:S02]  /*189e0*/  @!P0 IMAD.MOV.U32 R4, RZ, RZ, R29 ;  /* 0x000000ffff048224 */ /* 0x004fe400078e001d */
[----:B----4-:R0:W-:Y:S04]  /*189f0*/  STL [R1+0x88], R26 ;  /* 0x0000881a01007387 */ /* 0x0101e80000100800 */
[----:B0-----:R-:W2:Y:S04]  /*18a00*/  LDL.LU R26, [R1+0x40] ;  /* 0x00004000011a7983 */ /* 0x001ea80000300800 */
[----:B---3--:R0:W3:Y:S04]  /*18a10*/  @!P0 LDG.E.U16 R28, [R4.64] ;  /* 0x00000006041c8981 */ /* 0x0080e8000c1e1500 */
[----:B0-----:R-:W4:Y:S04]  /*18a20*/  LDL R4, [R1+0x13a4] ;  /* 0x0013a40001047983 */ /* 0x001f280000100800 */
[----:B------:R-:W4:Y:S01]  /*18a30*/  LDL R5, [R1+0x13a8] ;  /* 0x0013a80001057983 */ /* 0x000f220000100800 */
[----:B------:R-:W-:-:S03]  /*18a40*/  PRMT R24, RZ, 0x7610, R24 ;  /* 0x00007610ff187816 */ /* 0x000fc60000000018 */
[----:B---3--:R0:W-:Y:S04]  /*18a50*/  STL [R1+0x84], R28 ;  /* 0x0000841c01007387 */ /* 0x0081e80000100800 */
[----:B0-----:R-:W3:Y:S01]  /*18a60*/  LDL R28, [R1+0x1378] ;  /* 0x00137800011c7983 */ /* 0x001ee20000100800 */
[----:B----4-:R-:W-:-:S03]  /*18a70*/  @!P0 LOP3.LUT R5, R5, R4, RZ, 0x3c, !PT ;  /* 0x0000000405058212 */ /* 0x010fc600078e3cff */
[----:B------:R-:W4:Y:S01]  /*18a80*/  LDL.LU R29, [R1+0x3c] ;  /* 0x00003c00011d7983 */ /* 0x000f220000300800 */
[----:B------:R-:W-:-:S04]  /*18a90*/  @!P0 LOP3.LUT R4, R5, R4, RZ, 0x3c, !PT ;  /* 0x0000000405048212 */ /* 0x000fc800078e3cff */
[----:B------:R-:W-:-:S05]  /*18aa0*/  @!P0 LOP3.LUT R5, R5, R4, RZ, 0x3c, !PT ;  /* 0x0000000405058212 */ /* 0x000fca00078e3cff */
[----:B------:R0:W2:Y:S04]  /*18ab0*/  @!P0 LDG.E.U16 R24, [R4.64] ;  /* 0x0000000604188981 */ /* 0x0000a8000c1e1500 */
        /* <DEDUP_REMOVED lines=11> */
[----:B------:R-:W-:-:S03]  /*18b70*/  PRMT R25, RZ, 0x7610, R25 ;  /* 0x00007610ff197816 */ /* 0x000fc60000000019 */
[----:B---3--:R0:W-:Y:S04]  /*18b80*/  STL [R1+0x7c], R3 ;  /* 0x00007c0301007387 */ /* 0x0081e80000100800 */
[----:B0-----:R-:W3:Y:S01]  /*18b90*/  LDL.LU R3, [R1+0x34] ;  /* 0x0000340001037983 */ /* 0x001ee20000300800 */
[----:B--2---:R-:W-:-:S04]  /*18ba0*/  @!P0 LOP3.LUT R5, R5, R4, RZ, 0x3c, !PT ;  /* 0x0000000405058212 */ /* 0x004fc800078e3cff */
[----:B------:R-:W-:-:S04]  /*18bb0*/  @!P0 LOP3.LUT R4, R5, R4, RZ, 0x3c, !PT ;  /* 0x0000000405048212 */ /* 0x000fc800078e3cff */
[----:B------:R-:W-:-:S05]  /*18bc0*/  @!P0 LOP3.LUT R5, R5, R4, RZ, 0x3c, !PT ;  /* 0x0000000405058212 */ /* 0x000fca00078e3cff */
[----:B------:R0:W2:Y:S04]  /*18bd0*/  @!P0 LDG.E.U16 R25, [R4.64] ;  /* 0x0000000604198981 */ /* 0x0000a8000c1e1500 */
[----:B0-----:R-:W2:Y:S01]  /*18be0*/  LDL R5, [R1+0x1374] ;  /* 0x0013740001057983 */ /* 0x001ea20000100800 */
[----:B------:R-:W-:Y:S01]  /*18bf0*/  PRMT R21, RZ, 0x7610, R21 ;  /* 0x00007610ff157816 */ /* 0x000fe20000000015 */
[----:B------:R-:W-:-:S05]  /*18c00*/  @!P0 IMAD.MOV.U32 R4, RZ, RZ, R28 ;  /* 0x000000ffff048224 */ /* 0x000fca00078e001c */
[----:B--2---:R-:W2:Y:S04]  /*18c10*/  @!P0 LDG.E.U16 R21, [R4.64] ;  /* 0x0000000604158981 */ /* 0x004ea8000c1e1500 */
[----:B------:R0:W-:Y:S04]  /*18c20*/  STL [R1+0x78], R25 ;  /* 0x0000781901007387 */ /* 0x0001e80000100800 */
[----:B0-----:R-:W3:Y:S04]  /*18c30*/  LDL.LU R25, [R1+0x2c] ;  /* 0x00002c0001197983 */ /* 0x001ee80000300800 */
[----:B------:R-:W3:Y:S04]  /*18c40*/  LDL.LU R28, [R1+0x24] ;  /* 0x00002400011c7983 */ /* 0x000ee80000300800 */
[----:B--2---:R0:W-:Y:S04]  /*18c50*/  STL [R1+0x74], R21 ;  /* 0x0000741501007387 */ /* 0x0041e80000100800 */
[----:B0-----:R-:W2:Y:S04]  /*18c60*/  LDL.LU R21, [R1+0x6138] ;  /* 0x0061380001157983 */ /* 0x001ea80000300800 */
[----:B------:R-:W3:Y:S04]  /*18c70*/  LDL R4, [R1+0x1364] ;  /* 0x0013640001047983 */ /* 0x000ee80000100800 */
[----:B------:R-:W3:Y:S01]  /*18c80*/  LDL R5, [R1+0x1368] ;  /* 0x0013680001057983 */ /* 0x000ee20000100800 */
[----:B--2---:R-:W-:-:S02]  /*18c90*/  PRMT R21, RZ, 0x7610, R21 ;  /* 0x00007610ff157816 */ /* 0x004fc40000000015 */
[----:B---3--:R-:W-:-:S04]  /*18ca0*/  @!P0 LOP3.LUT R5, R5, R4, RZ, 0x3c, !PT ;  /* 0x0000000405058212 */ /* 0x008fc800078e3cff */
[----:B------:R-:W-:-:S04]  /*18cb0*/  @!P0 LOP3.LUT R4, R5, R4, RZ, 0x3c, !PT ;  /* 0x0000000405048212 */ /* 0x000fc800078e3cff */
[----:B------:R-:W-:-:S05]  /*18cc0*/  @!P0 LOP3.LUT R5, R5, R4, RZ, 0x3c, !PT ;  /* 0x0000000405058212 */ /* 0x000fca00078e3cff */
[----:B------:R-:W2:Y:S04]  /*18cd0*/  @!P0 LDG.E.U16 R21, [R4.64] ;  /* 0x0000000604158981 */ /* 0x000ea8000c1e1500 */
[----:B--2---:R0:W-:Y:S04]  /*18ce0*/  STL [R1+0x70], R21 ;  /* 0x0000701501007387 */ /* 0x0041e80000100800 */
[----:B0-----:R-:W2:Y:S04]  /*18cf0*/  LDL.LU R21, [R1+0x6134] ;  /* 0x0061340001157983 */ /* 0x001ea80000300800 */
[----:B------:R-:W3:Y:S04]  /*18d00*/  LDL R4, [R1+0x1354] ;  /* 0x0013540001047983 */ /* 0x000ee80000100800 */
[----:B------:R-:W3:Y:S01]  /*18d10*/  LDL R5, [R1+0x1358] ;  /* 0x0013580001057983 */ /* 0x000ee20000100800 */
[----:B------:R-:W-:-:S02]  /*18d20*/  LOP3.LUT R0, R0, 0x1ff, RZ, 0xc0, !PT ;  /* 0x000001ff00007812 */ /* 0x000fc400078ec0ff */
[----:B--2---:R-:W-:Y:S02]  /*18d30*/  PRMT R21, RZ, 0x7610, R21 ;  /* 0x00007610ff157816 */ /* 0x004fe40000000015 */
[----:B---3--:R-:W-:-:S04]  /*18d40*/  @!P0 LOP3.LUT R5, R5, R4, RZ, 0x3c, !PT ;  /* 0x0000000405058212 */ /* 0x008fc800078e3cff */
[----:B------:R-:W-:-:S04]  /*18d50*/  @!P0 LOP3.LUT R4, R5, R4, RZ, 0x3c, !PT ;  /* 0x0000000405048212 */ /* 0x000fc800078e3cff */
[----:B------:R-:W-:-:S05]  /*18d60*/  @!P0 LOP3.LUT R5, R5, R4, RZ, 0x3c, !PT ;  /* 0x0000000405058212 */ /* 0x000fca00078e3cff */
[----:B------:R-:W2:Y:S01]  /*18d70*/  @!P0 LDG.E.U16 R21, [R4.64] ;  /* 0x0000000604158981 */ /* 0x000ea2000c1e1500 */
[----:B------:R-:W-:-:S03]  /*18d80*/  IMAD.SHL.U32 R0, R0, 0x2, RZ ;  /* 0x0000000200007824 */ /* 0x000fc600078e00ff */
[----:B------:R-:W-:Y:S04]  /*18d90*/  STS.U16 [R2+0xe000], R23 ;  /* 0x00e0001702007388 */ /* 0x000fe80000000400 */
[----:B------:R-:W-:Y:S01]  /*18da0*/  STS.U16 [R2+0x10000], R20 ;  /* 0x0100001402007388 */ /* 0x000fe20000000400 */
[----:B------:R-:W-:-:S03]  /*18db0*/  LOP3.LUT R0, R0, 0x10, RZ, 0x3c, !PT ;  /* 0x0000001000007812 */ /* 0x000fc600078e3cff */
[----:B------:R-:W-:Y:S04]  /*18dc0*/  STS.U16 [R2+0x12000], R17 ;  /* 0x0120001102007388 */ /* 0x000fe80000000400 */
[----:B------:R-:W-:Y:S04]  /*18dd0*/  STS.U16 [R2+0x14000], R16 ;  /* 0x0140001002007388 */ /* 0x000fe80000000400 */
[----:B------:R-:W-:Y:S04]  /*18de0*/  STS.U16 [R2+0x16000], R14 ;  /* 0x0160000e02007388 */ /* 0x000fe80000000400 */
[----:B------:R-:W-:Y:S04]  /*18df0*/  STS.U16 [R2+0x18000], R12 ;  /* 0x0180000c02007388 */ /* 0x000fe80000000400 */
[----:B------:R-:W-:Y:S04]  /*18e00*/  STS.U16 [R2+0x1a000], R10 ;  /* 0x01a0000a02007388 */ /* 0x000fe80000000400 */
[----:B------:R-:W-:Y:S04]  /*18e10*/  STS.U16 [R2+0x1c000], R9 ;  /* 0x01c0000902007388 */ /* 0x000fe80000000400 */
[----:B------:R-:W-:Y:S04]  /*18e20*/  STS.U16 [R2+0x1e000], R8 ;  /* 0x01e0000802007388 */ /* 0x000fe80000000400 */
[----:B------:R0:W-:Y:S04]  /*18e30*/  STS.U16 [R0+0x400], R26 ;  /* 0x0004001a00007388 */ /* 0x0001e80000000400 */
[----:B0-----:R-:W3:Y:S04]  /*18e40*/  LDL.LU R26, [R1+0x14] ;  /* 0x00001400011a7983 */ /* 0x001ee80000300800 */
[----:B----4-:R-:W-:Y:S04]  /*18e50*/  STS.U16 [R0+0x2400], R29 ;  /* 0x0024001d00007388 */ /* 0x010fe80000000400 */
        /* <DEDUP_REMOVED lines=56> */
[----:B------:R-:W3:Y:S04]  /*191e0*/  LDL.LU R4, [R1+0x1c] ;  /* 0x00001c0001047983 */ /* 0x000ee80000300800 */
[----:B------:R-:W4:Y:S01]  /*191f0*/  LDL R5, [R1+0x12f4] ;  /* 0x0012f40001057983 */ /* 0x000f220000100800 */
[----:B--2---:R-:W-:-:S03]  /*19200*/  PRMT R28, RZ, 0x7610, R28 ;  /* 0x00007610ff1c7816 */ /* 0x004fc6000000001c */
[----:B---3--:R4:W-:Y:S02]  /*19210*/  STS.U16 [R0+0xc400], R4 ;  /* 0x00c4000400007388 */ /* 0x0089e40000000400 */
[----:B----4-:R-:W-:Y:S02]  /*19220*/  @!P0 IMAD.MOV.U32 R4, RZ, RZ, R24 ;  /* 0x000000ffff048224 */ /* 0x010fe400078e0018 */
[----:B------:R-:W2:Y:S04]  /*19230*/  LDL R24, [R1+0x12b8] ;  /* 0x0012b80001187983 */ /* 0x000ea80000100800 */
[----:B------:R-:W3:Y:S04]  /*19240*/  @!P0 LDG.E.U16 R28, [R4.64] ;  /* 0x00000006041c8981 */ /* 0x000ee8000c1e1500 */
[----:B------:R-:W-:Y:S04]  /*19250*/  STS.U16 [R0+0xe400], R26 ;  /* 0x00e4001a00007388 */ /* 0x000fe80000000400 */
[----:B---3--:R0:W-:Y:S04]  /*19260*/  STL [R1+0x54], R28 ;  /* 0x0000541c01007387 */ /* 0x0081e80000100800 */
        /* <DEDUP_REMOVED lines=12> */
[----:B------:R-:W4:Y:S04]  /*19330*/  LDL R5, [R1+0x12d8] ;  /* 0x0012d80001057983 */ /* 0x000f280000100800 */
[----:B--2---:R0:W-:Y:S04]  /*19340*/  STS.U16 [R0+0x10400], R26 ;  /* 0x0104001a00007388 */ /* 0x0041e80000000400 */
[----:B0-----:R-:W2:Y:S01]  /*19350*/  LDL.LU R26, [R1+0x60fc] ;  /* 0x0060fc00011a7983 */ /* 0x001ea20000300800 */
[----:B----4-:R-:W-:-:S04]  /*19360*/  @!P0 LOP3.LUT R5, R5, R4, RZ, 0x3c, !PT ;  /* 0x0000000405058212 */ /* 0x010fc800078e3cff */
[----:B------:R-:W-:-:S04]  /*19370*/  @!P0 LOP3.LUT R4, R5, R4, RZ, 0x3c, !PT ;  /* 0x0000000405048212 */ /* 0x000fc800078e3cff */
[----:B------:R-:W-:Y:S02]  /*19380*/  @!P0 LOP3.LUT R5, R5, R4, RZ, 0x3c, !PT ;  /* 0x0000000405058212 */ /* 0x000fe400078e3cff */
[----:B--2---:R-:W-:-:S06]  /*19390*/  PRMT R26, RZ, 0x7610, R26 ;  /* 0x00007610ff1a7816 */ /* 0x004fcc000000001a */
[----:B------:R-:W2:Y:S04]  /*193a0*/  @!P0 LDG.E.U16 R26, [R4.64] ;  /* 0x00000006041a8981 */ /* 0x000ea8000c1e1500 */
[----:B--2---:R0:W-:Y:S04]  /*193b0*/  STL [R1+0x4c], R26 ;  /* 0x00004c1a01007387 */ /* 0x0041e80000100800 */
[----:B0-----:R-:W2:Y:S04]  /*193c0*/  LDL.LU R26, [R1+0x60f8] ;  /* 0x0060f800011a7983 */ /* 0x001ea80000300800 */
[----:B------:R-:W4:Y:S04]  /*193d0*/  LDL R4, [R1+0x12c4] ;  /* 0x0012c40001047983 */ /* 0x000f280000100800 */
[----:B------:R-:W4:Y:S04]  /*193e0*/  LDL R5, [R1+0x12c8] ;  /* 0x0012c80001057983 */ /* 0x000f280000100800 */
[----:B------:R0:W-:Y:S04]  /*193f0*/  STS.U16 [R0+0x12400], R25 ;  /* 0x0124001900007388 */ /* 0x0001e80000000400 */
[----:B0-----:R-:W3:Y:S01]  /*19400*/  LDL.LU R25, [R1+0x60f4] ;  /* 0x0060f40001197983 */ /* 0x001ee20000300800 */
[----:B--2---:R-:W-:-:S02]  /*19410*/  PRMT R26, RZ, 0x7610, R26 ;  /* 0x00007610ff1a7816 */ /* 0x004fc4000000001a */
[----:B----4-:R-:W-:-:S04]  /*19420*/  @!P0 LOP3.LUT R5, R5, R4, RZ, 0x3c, !PT ;  /* 0x0000000405058212 */ /* 0x010fc800078e3cff */
[----:B------:R-:W-:-:S04]  /*19430*/  @!P0 LOP3.LUT R4, R5, R4, RZ, 0x3c, !PT ;  /* 0x0000000405048212 */ /* 0x000fc800078e3cff */
[----:B------:R-:W-:-:S05]  /*19440*/  @!P0 LOP3.LUT R5, R5, R4, RZ, 0x3c, !PT ;  /* 0x0000000405058212 */ /* 0x000fca00078e3cff */
[----:B------:R0:W2:Y:S04]  /*19450*/  @!P0 LDG.E.U16 R26, [R4.64] ;  /* 0x00000006041a8981 */ /* 0x0000a8000c1e1500 */
[----:B0-----:R-:W4:Y:S01]  /*19460*/  LDL R5, [R1+0x12b4] ;  /* 0x0012b40001057983 */ /* 0x001f220000100800 */
[----:B---3--:R-:W-:Y:S01]  /*19470*/  PRMT R25, RZ, 0x7610, R25 ;  /* 0x00007610ff197816 */ /* 0x008fe20000000019 */
[----:B------:R-:W-:Y:S02]  /*19480*/  @!P0 IMAD.MOV.U32 R4, RZ, RZ, R24 ;  /* 0x000000ffff048224 */ /* 0x000fe400078e0018 */
[----:B--2---:R0:W-:Y:S04]  /*19490*/  STL [R1+0x48], R26 ;  /* 0x0000481a01007387 */ /* 0x0041e80000100800 */
[----:B0-----:R-:W2:Y:S04]  /*194a0*/  LDL.LU R26, [R1+0x9c4] ;  /* 0x0009c400011a7983 */ /* 0x001ea80000300800 */
[----:B------:R-:W3:Y:S04]  /*194b0*/  LDL.LU R24, [R1+0x9b0] ;  /* 0x0009b00001187983 */ /* 0x000ee80000300800 */
[----:B----4-:R0:W4:Y:S04]  /*194c0*/  @!P0 LDG.E.U16 R25, [R4.64] ;  /* 0x0000000604198981 */ /* 0x010128000c1e1500 */
[----:B0-----:R-:W2:Y:S04]  /*194d0*/  LDL R4, [R1+0x12a4] ;  /* 0x0012a40001047983 */ /* 0x001ea80000100800 */
[----:B------:R-:W2:Y:S01]  /*194e0*/  LDL R5, [R1+0x12a8] ;  /* 0x0012a80001057983 */ /* 0x000ea20000100800 */
[----:B------:R-:W-:-:S02]  /*194f0*/  PRMT R28, RZ, 0x7610, R28 ;  /* 0x00007610ff1c7816 */ /* 0x000fc4000000001c */
[----:B--2---:R-:W-:-:S04]  /*19500*/  @!P0 LOP3.LUT R5, R5, R4, RZ, 0x3c, !PT ;  /* 0x0000000405058212 */ /* 0x004fc800078e3cff */
[----:B------:R-:W-:-:S04]  /*19510*/  @!P0 LOP3.LUT R4, R5, R4, RZ, 0x3c, !PT ;  /* 0x0000000405048212 */ /* 0x000fc800078e3cff */
[----:B------:R-:W-:-:S05]  /*19520*/  @!P0 LOP3.LUT R5, R5, R4, RZ, 0x3c, !PT ;  /* 0x0000000405058212 */ /* 0x000fca00078e3cff */
[----:B------:R-:W2:Y:S04]  /*19530*/  @!P0 LDG.E.U16 R28, [R4.64] ;  /* 0x00000006041c8981 */ /* 0x000ea8000c1e1500 */
[----:B----4-:R0:W-:Y:S04]  /*19540*/  STL [R1+0x44], R25 ;  /* 0x0000441901007387 */ /* 0x0101e80000100800 */
[----:B0-----:R-:W4:Y:S04]  /*19550*/  LDL.LU R25, [R1+0x99c] ;  /* 0x00099c0001197983 */ /* 0x001f280000300800 */
[----:B--2---:R0:W-:Y:S04]  /*19560*/  STL [R1+0x40], R28 ;  /* 0x0000401c01007387 */ /* 0x0041e80000100800 */
[----:B0-----:R-:W2:Y:S04]  /*19570*/  LDL.LU R28, [R1+0x60f0] ;  /* 0x0060f000011c7983 */ /* 0x001ea80000300800 */
[----:B------:R-:W2:Y:S04]  /*19580*/  LDL R4, [R1+0x1294] ;  /* 0x0012940001047983 */ /* 0x000ea80000100800 */
[----:B------:R-:W2:Y:S01]  /*19590*/  LDL R5, [R1+0x1298] ;  /* 0x0012980001057983 */ /* 0x000ea20000100800 */
[----:B------:R-:W-:-:S02]  /*195a0*/  PRMT R22, RZ, 0x7610, R22 ;  /* 0x00007610ff167816 */ /* 0x000fc40000000016 */
[----:B--2---:R-:W-:-:S04]  /*195b0*/  @!P0 LOP3.LUT R5, R5, R4, RZ, 0x3c, !PT ;  /* 0x0000000405058212 */ /* 0x004fc800078e3cff */
[----:B------:R-:W-:-:S04]  /*195c0*/  @!P0 LOP3.LUT R4, R5, R4, RZ, 0x3c, !PT ;  /* 0x0000000405048212 */ /* 0x000fc800078e3cff */
[----:B------:R-:W-:-:S05]  /*195d0*/  @!P0 LOP3.LUT R5, R5, R4, RZ, 0x3c, !PT ;  /* 0x0000000405058212 */ /* 0x000fca00078e3cff */
[----:B------:R0:W2:Y:S04]  /*195e0*/  @!P0 LDG.E.U16 R22, [R4.64] ;  /* 0x0000000604168981 */ /* 0x0000a8000c1e1500 */
[----:B0-----:R-:W2:Y:S04]  /*195f0*/  LDL R4, [R1+0x1284] ;  /* 0x0012840001047983 */ /* 0x001ea80000100800 */
[----:B------:R-:W2:Y:S01]  /*19600*/  LDL R5, [R1+0x1288] ;  /* 0x0012880001057983 */ /* 0x000ea20000100800 */
[----:B------:R-:W-:Y:S02]  /*19610*/  PRMT R28, RZ, 0x7610, R28 ;  /* 0x00007610ff1c7816 */ /* 0x000fe4000000001c */
[----:B--2---:R-:W-:-:S04]  /*19620*/  @!P0 LOP3.LUT R5, R5, R4, RZ, 0x3c, !PT ;  /* 0x0000000405058212 */ /* 0x004fc800078e3cff */
[----:B------:R-:W-:-:S04]  /*19630*/  @!P0 LOP3.LUT R4, R5, R4, RZ, 0x3c, !PT ;  /* 0x0000000405048212 */ /* 0x000fc800078e3cff */
[----:B------:R-:W-:-:S05]  /*19640*/  @!P0 LOP3.LUT R5, R5, R4, RZ, 0x3c, !PT ;  /* 0x0000000405058212 */ /* 0x000fca00078e3cff */
[----:B------:R-:W2:Y:S04]  /*19650*/  @!P0 LDG.E.U16 R28, [R4.64] ;  /* 0x00000006041c8981 */ /* 0x000ea8000c1e1500 */
[----:B------:R0:W-:Y:S04]  /*19660*/  STL [R1+0x3c], R22 ;  /* 0x00003c1601007387 */ /* 0x0001e80000100800 */
[----:B0-----:R-:W3:Y:S04]  /*19670*/  LDL.LU R22, [R1+0x974] ;  /* 0x0009740001167983 */ /* 0x001ee80000300800 */
        /* <DEDUP_REMOVED lines=9> */
[----:B------:R-:W-:Y:S04]  /*19710*/  STS.U16 [R0+0x14400], R29 ;  /* 0x0144001d00007388 */ /* 0x000fe80000000400 */
[----:B------:R-:W-:Y:S04]  /*19720*/  STS.U16 [R0+0x16400], R21 ;  /* 0x0164001500007388 */ /* 0x000fe80000000400 */
[----:B------:R-:W-:Y:S04]  /*19730*/  STS.U16 [R0+0x18400], R18 ;  /* 0x0184001200007388 */ /* 0x000fe80000000400 */
[----:B------:R-:W-:Y:S04]  /*19740*/  STS.U16 [R0+0x1a400], R15 ;  /* 0x01a4000f00007388 */ /* 0x000fe80000000400 */
[----:B------:R-:W-:Y:S04]  /*19750*/  STS.U16 [R0+0x1c400], R13 ;  /* 0x01c4000d00007388 */ /* 0x000fe80000000400 */
        /* <DEDUP_REMOVED lines=10> */
[----:B------:R-:W2:Y:S01]  /*19800*/  @!P0 LDG.E.U16 R0, [R4.64] ;  /* 0x0000000604008981 */ /* 0x000ea2000c1e1500 */
[----:B------:R-:W-:-:S05]  /*19810*/  IMAD.SHL.U32 R27, R27, 0x2, RZ ;  /* 0x000000021b1b7824 */ /* 0x000fca00078e00ff */
[----:B------:R-:W-:-:S05]  /*19820*/  LOP3.LUT R27, R27, 0x20, RZ, 0x3c, !PT ;  /* 0x000000201b1b7812 */ /* 0x000fca00078e3cff */
        /* <DEDUP_REMOVED lines=22> */
[----:B----4-:R-:W-:Y:S04]  /*19990*/  STS.U16 [R27+0x4800], R25 ;  /* 0x004800191b007388 */ /* 0x010fe80000000400 */
[----:B--2---:R0:W-:Y:S04]  /*199a0*/  STL [R1+0x28], R24 ;  /* 0x0000281801007387 */ /* 0x0041e80000100800 */
[----:B0-----:R-:W2:Y:S04]  /*199b0*/  LDL.LU R24, [R1+0x60d0] ;  /* 0x0060d00001187983 */ /* 0x001ea80000300800 */
[----:B------:R-:W3:Y:S04]  /*199c0*/  LDL R4, [R1+0x1234] ;  /* 0x0012340001047983 */ /* 0x000ee80000100800 */
[----:B------:R-:W3:Y:S04]  /*199d0*/  LDL R5, [R1+0x1238] ;  /* 0x0012380001057983 */ /* 0x000ee80000100800 */
[----:B------:R-:W4:Y:S01]  /*199e0*/  LDL.LU R25, [R1+0x60cc] ;  /* 0x0060cc0001197983 */ /* 0x000f220000300800 */
[----:B---3--:R-:W-:-:S04]  /*199f0*/  @!P0 LOP3.LUT R5, R5, R4, RZ, 0x3c, !PT ;  /* 0x0000000405058212 */ /* 0x008fc800078e3cff */
[C---:B------:R-:W-:Y:S02]  /*19a00*/  @!P0 LOP3.LUT R4, R5.reuse, R4, RZ, 0x3c, !PT ;  /* 0x0000000405048212 */ /* 0x040fe400078e3cff */
[----:B----4-:R-:W-:Y:S02]  /*19a10*/  PRMT R25, RZ, 0x7610, R25 ;  /* 0x00007610ff197816 */ /* 0x010fe40000000019 */
[----:B------:R-:W-:-:S05]  /*19a20*/  @!P0 LOP3.LUT R5, R5, R4, RZ, 0x3c, !PT ;  /* 0x0000000405058212 */ /* 0x000fca00078e3cff */
[----:B------:R-:W3:Y:S04]  /*19a30*/  @!P0 LDG.E.U16 R25, [R4.64] ;  /* 0x0000000604198981 */ /* 0x000ee8000c1e1500 */
[----:B---3--:R0:W-:Y:S04]  /*19a40*/  STL [R1+0x24], R25 ;  /* 0x0000241901007387 */ /* 0x0081e80000100800 */
[----:B0-----:R-:W3:Y:S04]  /*19a50*/  LDL.LU R25, [R1+0x60c8] ;  /* 0x0060c80001197983 */ /* 0x001ee80000300800 */
[----:B------:R-:W4:Y:S04]  /*19a60*/  LDL R4, [R1+0x1224] ;  /* 0x0012240001047983 */ /* 0x000f280000100800 */
[----:B------:R-:W4:Y:S04]  /*19a70*/  LDL R5, [R1+0x1228] ;  /* 0x0012280001057983 */ /* 0x000f280000100800 */
[----:B---3--:R0:W-:Y:S04]  /*19a80*/  STS.U16 [R27+0x6800], R25 ;  /* 0x006800191b007388 */ /* 0x0081e80000000400 */
[----:B0-----:R-:W3:Y:S01]  /*19a90*/  LDL.LU R25, [R1+0x60c4] ;  /* 0x0060c40001197983 */ /* 0x001ee20000300800 */
[----:B----4-:R-:W-:-:S04]  /*19aa0*/  @!P0 LOP3.LUT R5, R5, R4, RZ, 0x3c, !PT ;  /* 0x0000000405058212 */ /* 0x010fc800078e3cff */
[----:B------:R-:W-:-:S04]  /*19ab0*/  @!P0 LOP3.LUT R4, R5, R4, RZ, 0x3c, !PT ;  /* 0x0000000405048212 */ /* 0x000fc800078e3cff */
[----:B------:R-:W-:Y:S02]  /*19ac0*/  @!P0 LOP3.LUT R5, R5, R4, RZ, 0x3c, !PT ;  /* 0x0000000405058212 */ /* 0x000fe400078e3cff */
[----:B---3--:R-:W-:-:S06]  /*19ad0*/  PRMT R25, RZ, 0x7610, R25 ;  /* 0x00007610ff197816 */ /* 0x008fcc0000000019 */
        /* <DEDUP_REMOVED lines=10> */
[----:B------:R0:W-:Y:S04]  /*19b80*/  STS.U16 [R27+0x8800], R22 ;  /* 0x008800161b007388 */ /* 0x0001e80000000400 */
[----:B0-----:R-:W4:Y:S04]  /*19b90*/  LDL R22, [R1+0x11e8] ;  /* 0x0011e80001167983 */ /* 0x001f280000100800 */
[----:B--2---:R-:W-:Y:S04]  /*19ba0*/  STS.U16 [R27+0xa800], R24 ;  /* 0x00a800181b007388 */ /* 0x004fe80000000400 */
[----:B---3--:R0:W-:Y:S04]  /*19bb0*/  STL [R1+0x1c], R25 ;  /* 0x00001c1901007387 */ /* 0x0081e80000100800 */
        /* <DEDUP_REMOVED lines=8> */
[----:B------:R0:W2:Y:S04]  /*19c40*/  @!P0 LDG.E.U16 R24, [R4.64] ;  /* 0x0000000604188981 */ /* 0x0000a8000c1e1500 */
[----:B0-----:R-:W3:Y:S04]  /*19c50*/  LDL R4, [R1+0x11f4] ;  /* 0x0011f40001047983 */ /* 0x001ee80000100800 */
[----:B------:R-:W3:Y:S01]  /*19c60*/  LDL R5, [R1+0x11f8] ;  /* 0x0011f80001057983 */ /* 0x000ee20000100800 */
[----:B------:R-:W-:-:S03]  /*19c70*/  PRMT R25, RZ, 0x7610, R25 ;  /* 0x00007610ff197816 */ /* 0x000fc60000000019 */
[----:B------:R-:W-:Y:S01]  /*19c80*/  STS.U16 [R27+0xc800], R26 ;  /* 0x00c8001a1b007388 */ /* 0x000fe20000000400 */
[----:B---3--:R-:W-:-:S04]  /*19c90*/  @!P0 LOP3.LUT R5, R5, R4, RZ, 0x3c, !PT ;  /* 0x0000000405058212 */ /* 0x008fc800078e3cff */
[----:B------:R-:W-:-:S04]  /*19ca0*/  @!P0 LOP3.LUT R4, R5, R4, RZ, 0x3c, !PT ;  /* 0x0000000405048212 */ /* 0x000fc800078e3cff */
[----:B------:R-:W-:-:S05]  /*19cb0*/  @!P0 LOP3.LUT R5, R5, R4, RZ, 0x3c, !PT ;  /* 0x0000000405058212 */ /* 0x000fca00078e3cff */
[----:B------:R0:W3:Y:S04]  /*19cc0*/  @!P0 LDG.E.U16 R25, [R4.64] ;  /* 0x0000000604198981 */ /* 0x0000e8000c1e1500 */
[----:B0-----:R-:W0:Y:S04]  /*19cd0*/  S2R R5, SR_TID.X ;  /* 0x0000000000057919 */ /* 0x001e280000002100 */
[----:B--2---:R1:W-:Y:S04]  /*19ce0*/  STL [R1+0x6008], R24 ;  /* 0x0060081801007387 */ /* 0x0043e80000100800 */
[----:B-1----:R-:W2:Y:S04]  /*19cf0*/  LDL R24, [R1+0x11d8] ;  /* 0x0011d80001187983 */ /* 0x002ea80000100800 */
[----:B------:R-:W2:Y:S04]  /*19d00*/  LDL.LU R27, [R1+0x60b4] ;  /* 0x0060b400011b7983 */ /* 0x000ea80000300800 */
[----:B------:R-:W2:Y:S01]  /*19d10*/  LDL.LU R26, [R1+0x60b0] ;  /* 0x0060b000011a7983 */ /* 0x000ea20000300800 */
[----:B0-----:R-:W-:-:S05]  /*19d20*/  LOP3.LUT R5, R5, 0x1ff, RZ, 0xc0, !PT ;  /* 0x000001ff05057812 */ /* 0x001fca00078ec0ff */
[----:B------:R-:W-:Y:S02]  /*19d30*/  IMAD.SHL.U32 R4, R5, 0x2, RZ ;  /* 0x0000000205047824 */ /* 0x000fe400078e00ff */
[----:B------:R-:W2:Y:S04]  /*19d40*/  LDL R5, [R1+0x11e4] ;  /* 0x0011e40001057983 */ /* 0x000ea80000100800 */
[----:B---3--:R0:W-:Y:S02]  /*19d50*/  STL [R1+0x600c], R25 ;  /* 0x00600c1901007387 */ /* 0x0081e40000100800 */
[----:B0-----:R-:W-:Y:S01]  /*19d60*/  LOP3.LUT R25, R4, 0x20, RZ, 0x3c, !PT ;  /* 0x0000002004197812 */ /* 0x001fe200078e3cff */
[----:B----4-:R-:W-:-:S04]  /*19d70*/  @!P0 IMAD.MOV.U32 R4, RZ, RZ, R22 ;  /* 0x000000ffff048224 */ /* 0x010fc800078e0016 */
[----:B------:R0:W-:Y:S04]  /*19d80*/  STS.U16 [R25+0xe800], R0 ;  /* 0x00e8000019007388 */ /* 0x0001e80000000400 */
[----:B0-----:R-:W3:Y:S01]  /*19d90*/  LDL.LU R0, [R1+0x60ac] ;  /* 0x0060ac0001007983 */ /* 0x001ee20000300800 */
[----:B--2---:R-:W-:-:S03]  /*19da0*/  PRMT R27, RZ, 0x7610, R27 ;  /* 0x00007610ff1b7816 */ /* 0x004fc6000000001b */
[----:B------:R-:W2:Y:S04]  /*19db0*/  LDL.LU R22, [R1+0x1cc] ;  /* 0x0001cc0001167983 */ /* 0x000ea80000300800 */
[----:B------:R0:W4:Y:S04]  /*19dc0*/  @!P0 LDG.E.U16 R27, [R4.64] ;  /* 0x00000006041b8981 */ /* 0x000128000c1e1500 */
[----:B0-----:R-:W2:Y:S01]  /*19dd0*/  LDL R5, [R1+0x11d4] ;  /* 0x0011d40001057983 */ /* 0x001ea20000100800 */
[----:B------:R-:W-:Y:S01]  /*19de0*/  PRMT R26, RZ, 0x7610, R26 ;  /* 0x00007610ff1a7816 */ /* 0x000fe2000000001a */
[----:B------:R-:W-:-:S02]  /*19df0*/  @!P0 IMAD.MOV.U32 R4, RZ, RZ, R24 ;  /* 0x000000ffff048224 */ /* 0x000fc400078e0018 */
[----:B------:R0:W-:Y:S04]  /*19e00*/  STS.U16 [R25+0x10800], R28 ;  /* 0x0108001c19007388 */ /* 0x0001e80000000400 */
[----:B----4-:R1:W-:Y:S04]  /*19e10*/  STL [R1+0x6010], R27 ;  /* 0x0060101b01007387 */ /* 0x0103e80000100800 */
[----:B0-----:R-:W4:Y:S04]  /*19e20*/  LDL.LU R28, [R1+0x60a8] ;  /* 0x0060a800011c7983 */ /* 0x001f280000300800 */
[----:B------:R-:W3:Y:S04]  /*19e30*/  LDL R24, [R1+0x14c8] ;  /* 0x0014c80001187983 */ /* 0x000ee80000100800 */
[----:B--2---:R0:W2:Y:S04]  /*19e40*/  @!P0 LDG.E.U16 R26, [R4.64] ;  /* 0x00000006041a8981 */ /* 0x0040a8000c1e1500 */
[----:B-1----:R-:W3:Y:S04]  /*19e50*/  LDL R27, [R1+0x11b0] ;  /* 0x0011b000011b7983 */ /* 0x002ee80000100800 */
[----:B0-----:R-:W3:Y:S04]  /*19e60*/  LDL R4, [R1+0x11c4] ;  /* 0x0011c40001047983 */ /* 0x001ee80000100800 */
[----:B------:R-:W3:Y:S04]  /*19e70*/  LDL R5, [R1+0x11c8] ;  /* 0x0011c80001057983 */ /* 0x000ee80000100800 */
[----:B------:R-:W-:Y:S01]  /*19e80*/  STS.U16 [R25+0x12800], R3 ;  /* 0x0128000319007388 */ /* 0x000fe20000000400 */
[----:B----4-:R-:W-:-:S03]  /*19e90*/  PRMT R28, RZ, 0x7610, R28 ;  /* 0x00007610ff1c7816 */ /* 0x010fc6000000001c */
[----:B--2---:R0:W-:Y:S04]  /*19ea0*/  STL [R1+0x6014], R26 ;  /* 0x0060141a01007387 */ /* 0x0041e80000100800 */
[----:B0-----:R-:W2:Y:S01]  /*19eb0*/  LDL R26, [R1+0x14b8] ;  /* 0x0014b800011a7983 */ /* 0x001ea20000100800 */
[----:B---3--:R-:W-:-:S03]  /*19ec0*/  @!P0 LOP3.LUT R5, R5, R4, RZ, 0x3c, !PT ;  /* 0x0000000405058212 */ /* 0x008fc600078e3cff */
[----:B------:R-:W3:Y:S01]  /*19ed0*/  LDL.LU R3, [R1+0x60a4] ;  /* 0x0060a40001037983 */ /* 0x000ee20000300800 */
[----:B------:R-:W-:-:S04]  /*19ee0*/  @!P0 LOP3.LUT R4, R5, R4, RZ, 0x3c, !PT ;  /* 0x0000000405048212 */ /* 0x000fc800078e3cff */
[----:B------:R-:W-:-:S05]  /*19ef0*/  @!P0 LOP3.LUT R5, R5, R4, RZ, 0x3c, !PT ;  /* 0x0000000405058212 */ /* 0x000fca00078e3cff */
[----:B------:R0:W4:Y:S04]  /*19f00*/  @!P0 LDG.E.U16 R28, [R4.64] ;  /* 0x00000006041c8981 */ /* 0x000128000c1e1500 */
[----:B0-----:R-:W2:Y:S04]  /*19f10*/  LDL.LU R4, [R1+0x5a4] ;  /* 0x0005a40001047983 */ /* 0x001ea80000300800 */
[----:B------:R-:W2:Y:S01]  /*19f20*/  LDL R5, [R1+0x11b8] ;  /* 0x0011b80001057983 */ /* 0x000ea20000100800 */
[----:B---3--:R-:W-:-:S03]  /*19f30*/  PRMT R3, RZ, 0x7610, R3 ;  /* 0x00007610ff037816 */ /* 0x008fc60000000003 */
[----:B----4-:R0:W-:Y:S04]  /*19f40*/  STL [R1+0x6018], R28 ;  /* 0x0060181c01007387 */ /* 0x0101e80000100800 */
[----:B--2---:R1:W-:Y:S04]  /*19f50*/  STS.U16 [R25+0x14800], R4 ;  /* 0x0148000419007388 */ /* 0x0043e80000000400 */
[----:B0-----:R-:W2:Y:S01]  /*19f60*/  LDL.LU R28, [R1+0x590] ;  /* 0x00059000011c7983 */ /* 0x001ea20000300800 */
[----:B-1----:R-:W-:Y:S01]  /*19f70*/  @!P0 IMAD.MOV.U32 R4, RZ, RZ, R26 ;  /* 0x000000ffff048224 */ /* 0x002fe200078e001a */
[----:B------:R-:W-:-:S02]  /*19f80*/  PRMT R0, RZ, 0x7610, R0 ;  /* 0x00007610ff007816 */ /* 0x000fc40000000000 */
[----:B------:R-:W3:Y:S04]  /*19f90*/  LDL R26, [R1+0x14e8] ;  /* 0x0014e800011a7983 */ /* 0x000ee80000100800 */
[----:B------:R0:W4:Y:S02]  /*19fa0*/  @!P0 LDG.E.U16 R3, [R4.64] ;  /* 0x0000000604038981 */ /* 0x000124000c1e1500 */
[----:B0-----:R-:W-:Y:S02]  /*19fb0*/  @!P0 IMAD.MOV.U32 R4, RZ, RZ, R24 ;  /* 0x000000ffff048224 */ /* 0x001fe400078e0018 */
[----:B------:R-:W-:-:S05]  /*19fc0*/  @!P0 IMAD.MOV.U32 R5, RZ, RZ, R27 ;  /* 0x000000ffff058224 */ /* 0x000fca00078e001b */
[----:B------:R0:W3:Y:S04]  /*19fd0*/  @!P0 LDG.E.U16 R0, [R4.64] ;  /* 0x0000000604008981 */ /* 0x0000e8000c1e1500 */
[----:B--2---:R1:W-:Y:S04]  /*19fe0*/  STS.U16 [R25+0x16800], R28 ;  /* 0x0168001c19007388 */ /* 0x0043e80000000400 */
[----:B----4-:R2:W-:Y:S04]  /*19ff0*/  STL [R1+0x601c], R3 ;  /* 0x00601c0301007387 */ /* 0x0105e80000100800 */
[----:B-1----:R-:W4:Y:S04]  /*1a000*/  LDL R28, [R1+0x14bc] ;  /* 0x0014bc00011c7983 */ /* 0x002f280000100800 */
[----:B------:R-:W4:Y:S04]  /*1a010*/  LDL R27, [R1+0x14f8] ;  /* 0x0014f800011b7983 */ /* 0x000f280000100800 */
[----:B--2---:R-:W2:Y:S04]  /*1a020*/  LDL R3, [R1+0x11a0] ;  /* 0x0011a00001037983 */ /* 0x004ea80000100800 */
[----:B------:R-:W2:Y:S04]  /*1a030*/  LDL.LU R24, [R1+0xa04] ;  /* 0x000a040001187983 */ /* 0x000ea80000300800 */
[----:B0-----:R-:W2:Y:S04]  /*1a040*/  LDL R4, [R1+0x11a8] ;  /* 0x0011a80001047983 */ /* 0x001ea80000100800 */
[----:B------:R-:W2:Y:S01]  /*1a050*/  LDL R5, [R1+0x14d8] ;  /* 0x0014d80001057983 */ /* 0x000ea20000100800 */
[----:B------:R-:W-:-:S03]  /*1a060*/  PRMT R29, RZ, 0x7610, R29 ;  /* 0x00007610ff1d7816 */ /* 0x000fc6000000001d */
[----:B---3--:R0:W-:Y:S04]  /*1a070*/  STL [R1+0x6020], R0 ;  /* 0x0060200001007387 */ /* 0x0081e80000100800 */
[----:B------:R1:W-:Y:S04]  /*1a080*/  STS.U16 [R25+0x18800], R22 ;  /* 0x0188001619007388 */ /* 0x0003e80000000400 */
[----:B0-----:R-:W3:Y:S04]  /*1a090*/  LDL.LU R0, [R1+0xb4] ;  /* 0x0000b40001007983 */ /* 0x001ee80000300800 */
[----:B-1----:R-:W4:Y:S01]  /*1a0a0*/  LDL.LU R22, [R1+0x60a0] ;  /* 0x0060a00001167983 */ /* 0x002f220000300800 */
[----:B--2---:R-:W-:-:S04]  /*1a0b0*/  @!P0 LOP3.LUT R5, R5, R4, RZ, 0x3c, !PT ;  /* 0x0000000405058212 */ /* 0x004fc800078e3cff */
[----:B------:R-:W-:-:S04]  /*1a0c0*/  @!P0 LOP3.LUT R4, R5, R4, RZ, 0x3c, !PT ;  /* 0x0000000405048212 */ /* 0x000fc800078e3cff */
[----:B------:R-:W-:-:S05]  /*1a0d0*/  @!P0 LOP3.LUT R5, R5, R4, RZ, 0x3c, !PT ;  /* 0x0000000405058212 */ /* 0x000fca00078e3cff */
[----:B------:R0:W2:Y:S01]  /*1a0e0*/  @!P0 LDG.E.U16 R29, [R4.64] ;  /* 0x00000006041d8981 */ /* 0x0000a2000c1e1500 */
[----:B------:R-:W-:-:S03]  /*1a0f0*/  PRMT R23, RZ, 0x7610, R23 ;  /* 0x00007610ff177816 */ /* 0x000fc60000000017 */
[----:B---3--:R-:W-:Y:S01]  /*1a100*/  STS.U16 [R25+0x1a800], R0 ;  /* 0x01a8000019007388 */ /* 0x008fe20000000400 */
[----:B0-----:R-:W-:Y:S02]  /*1a110*/  @!P0 IMAD.MOV.U32 R4, RZ, RZ, R26 ;  /* 0x000000ffff048224 */ /* 0x001fe400078e001a */
[----:B------:R-:W-:Y:S01]  /*1a120*/  @!P0 IMAD.MOV.U32 R5, RZ, RZ, R3 ;  /* 0x000000ffff058224 */ /* 0x000fe200078e0003 */
[----:B----4-:R0:W-:Y:S04]  /*1a130*/  STS.U16 [R25+0x1c800], R22 ;  /* 0x01c8001619007388 */ /* 0x0101e80000000400 */
[----:B------:R1:W3:Y:S01]  /*1a140*/  @!P0 LDG.E.U16 R23, [R4.64] ;  /* 0x0000000604178981 */ /* 0x0002e2000c1e1500 */
[----:B0-----:R-:W-:Y:S01]  /*1a150*/  PRMT R22, RZ, 0x7610, R22 ;  /* 0x00007610ff167816 */ /* 0x001fe20000000016 */
[----:B-1----:R-:W-:-:S02]  /*1a160*/  @!P0 IMAD.MOV.U32 R4, RZ, RZ, R27 ;  /* 0x000000ffff048224 */ /* 0x002fc400078e001b */
[----:B------:R-:W-:-:S05]  /*1a170*/  @!P0 IMAD.MOV.U32 R5, RZ, RZ, R28 ;  /* 0x000000ffff058224 */ /* 0x000fca00078e001c */
[----:B------:R-:W4:Y:S04]  /*1a180*/  @!P0 LDG.E.U16 R22, [R4.64] ;  /* 0x0000000604168981 */ /* 0x000f28000c1e1500 */
[----:B--2---:R0:W-:Y:S04]  /*1a190*/  STL [R1+0x6024], R29 ;  /* 0x0060241d01007387 */ /* 0x0041e80000100800 */
[----:B0-----:R-:W2:Y:S04]  /*1a1a0*/  LDL.LU R29, [R1+0x9f0] ;  /* 0x0009f000011d7983 */ /* 0x001ea80000300800 */
[----:B------:R-:W2:Y:S04]  /*1a1b0*/  LDL R3, [R1+0x14cc] ;  /* 0x0014cc0001037983 */ /* 0x000ea80000100800 */
[----:B------:R-:W2:Y:S01]  /*1a1c0*/  LDL R0, [R1+0x1508] ;  /* 0x0015080001007983 */ /* 0x000ea20000100800 */
[----:B------:R-:W-:-:S03]  /*1a1d0*/  PRMT R21, RZ, 0x7610, R21 ;  /* 0x00007610ff157816 */ /* 0x000fc60000000015 */
[----:B------:R-:W2:Y:S04]  /*1a1e0*/  LDL.LU R26, [R1+0x9e8] ;  /* 0x0009e800011a7983 */ /* 0x000ea80000300800 */
[----:B---3--:R0:W-:Y:S04]  /*1a1f0*/  STL [R1+0x6028], R23 ;  /* 0x0060281701007387 */ /* 0x0081e80000100800 */
[----:B------:R-:W3:Y:S04]  /*1a200*/  LDL.LU R27, [R1+0x9d4] ;  /* 0x0009d400011b7983 */ /* 0x000ee80000300800 */
[----:B----4-:R1:W-:Y:S01]  /*1a210*/  STL [R1+0x602c], R22 ;  /* 0x00602c1601007387 */ /* 0x0103e20000100800 */
[----:B0-----:R-:W-:-:S03]  /*1a220*/  LOP3.LUT R23, R2, 0x30, RZ, 0x3c, !PT ;  /* 0x0000003002177812 */ /* 0x001fc600078e3cff */
[----:B------:R0:W-:Y:S04]  /*1a230*/  STS.U16 [R25+0x1e800], R19 ;  /* 0x01e8001319007388 */ /* 0x0001e80000000400 */
[----:B------:R-:W4:Y:S04]  /*1a240*/  LDL R28, [R1+0x14ec] ;  /* 0x0014ec00011c7983 */ /* 0x000f280000100800 */
[----:B-1----:R-:W3:Y:S04]  /*1a250*/  LDL R22, [R1+0x1518] ;  /* 0x0015180001167983 */ /* 0x002ee80000100800 */
[----:B------:R-:W4:Y:S04]  /*1a260*/  LDL R2, [R1+0x1528] ;  /* 0x0015280001027983 */ /* 0x000f280000100800 */
[----:B0-----:R-:W4:Y:S01]  /*1a270*/  LDL.LU R25, [R1+0x9c0] ;  /* 0x0009c00001197983 */ /* 0x001f220000300800 */
[----:B--2---:R-:W-:-:S02]  /*1a280*/  @!P0 IMAD.MOV.U32 R5, RZ, RZ, R3 ;  /* 0x000000ffff058224 */ /* 0x004fc400078e0003 */
[----:B------:R-:W-:-:S05]  /*1a290*/  @!P0 IMAD.MOV.U32 R4, RZ, RZ, R0 ;  /* 0x000000ffff048224 */ /* 0x000fca00078e0000 */
[----:B------:R0:W2:Y:S04]  /*1a2a0*/  @!P0 LDG.E.U16 R21, [R4.64] ;  /* 0x0000000604158981 */ /* 0x0000a8000c1e1500 */
[----:B0-----:R-:W2:Y:S01]  /*1a2b0*/  LDL R5, [R1+0x14dc] ;  /* 0x0014dc0001057983 */ /* 0x001ea20000100800 */
[----:B------:R-:W-:Y:S01]  /*1a2c0*/  PRMT R20, RZ, 0x7610, R20 ;  /* 0x00007610ff147816 */ /* 0x000fe20000000014 */
[----:B---3--:R-:W-:-:S05]  /*1a2d0*/  @!P0 IMAD.MOV.U32 R4, RZ, RZ, R22 ;  /* 0x000000ffff048224 */ /* 0x008fca00078e0016 */
[----:B--2---:R-:W2:Y:S04]  /*1a2e0*/  @!P0 LDG.E.U16 R20, [R4.64] ;  /* 0x0000000604148981 */ /* 0x004ea8000c1e1500 */
[----:B------:R-:W-:Y:S04]  /*1a2f0*/  STL [R1+0x6030], R21 ;  /* 0x0060301501007387 */ /* 0x000fe80000100800 */
[----:B------:R-:W3:Y:S04]  /*1a300*/  LDL R3, [R1+0x14fc] ;  /* 0x0014fc0001037983 */ /* 0x000ee80000100800 */
[----:B------:R-:W3:Y:S04]  /*1a310*/  LDL R0, [R1+0x1538] ;  /* 0x0015380001007983 */ /* 0x000ee80000100800 */
[----:B------:R0:W-:Y:S04]  /*1a320*/  STS.U16 [R23+0xc00], R24 ;  /* 0x000c001817007388 */ /* 0x0001e80000000400 */
[----:B0-----:R-:W3:Y:S04]  /*1a330*/  LDL.LU R24, [R1+0x9a8] ;  /* 0x0009a80001187983 */ /* 0x001ee80000300800 */
[----:B--2---:R0:W-:Y:S01]  /*1a340*/  STL [R1+0x6034], R20 ;  /* 0x0060341401007387 */ /* 0x0041e20000100800 */
[----:B------:R-:W2:Y:S02]  /*1a350*/  LDL R22, [R1+0x150c] ;  /* 0x00150c0001167983 */ /* 0x000ea40000100800 */
[----:B------:R-:W2:Y:S01]  /*1a360*/  LDL R21, [R1+0x1548] ;  /* 0x0015480001157983 */ /* 0x000ea20000100800 */
[----:B------:R-:W-:Y:S01]  /*1a370*/  PRMT R19, RZ, 0x7610, R19 ;  /* 0x00007610ff137816 */ /* 0x000fe20000000013 */
[----:B----4-:R-:W-:-:S02]  /*1a380*/  @!P0 IMAD.MOV.U32 R4, RZ, RZ, R2 ;  /* 0x000000ffff048224 */ /* 0x010fc400078e0002 */
[----:B------:R-:W-:Y:S01]  /*1a390*/  @!P0 IMAD.MOV.U32 R5, RZ, RZ, R28 ;  /* 0x000000ffff058224 */ /* 0x000fe200078e001c */
[----:B------:R-:W-:Y:S02]  /*1a3a0*/  PRMT R18, RZ, 0x7610, R18 ;  /* 0x00007610ff127816 */ /* 0x000fe40000000012 */
[----:B------:R-:W-:Y:S01]  /*1a3b0*/  PRMT R17, RZ, 0x7610, R17 ;  /* 0x00007610ff117816 */ /* 0x000fe20000000011 */
[----:B------:R-:W4:Y:S04]  /*1a3c0*/  LDL R2, [R1+0x1558] ;  /* 0x0015580001027983 */ /* 0x000f280000100800 */
[----:B------:R3:W4:Y:S04]  /*1a3d0*/  @!P0 LDG.E.U16 R19, [R4.64] ;  /* 0x0000000604138981 */ /* 0x000728000c1e1500 */
[----:B0-----:R-:W4:Y:S01]  /*1a3e0*/  LDL R20, [R1+0x151c] ;  /* 0x00151c0001147983 */ /* 0x001f220000100800 */
[----:B---3--:R-:W-:-:S02]  /*1a3f0*/  @!P0 IMAD.MOV.U32 R4, RZ, RZ, R0 ;  /* 0x000000ffff048224 */ /* 0x008fc400078e0000 */
[----:B------:R-:W-:-:S05]  /*1a400*/  @!P0 IMAD.MOV.U32 R5, RZ, RZ, R3 ;  /* 0x000000ffff058224 */ /* 0x000fca00078e0003 */
[----:B------:R2:W3:Y:S02]  /*1a410*/  @!P0 LDG.E.U16 R18, [R4.64] ;  /* 0x0000000604128981 */ /* 0x0004e4000c1e1500 */
[----:B--2---:R-:W-:Y:S02]  /*1a420*/  @!P0 IMAD.MOV.U32 R5, RZ, RZ, R22 ;  /* 0x000000ffff058224 */ /* 0x004fe400078e0016 */
[----:B------:R-:W-:-:S05]  /*1a430*/  @!P0 IMAD.MOV.U32 R4, RZ, RZ, R21 ;  /* 0x000000ffff048224 */ /* 0x000fca00078e0015 */
[----:B------:R0:W2:Y:S04]  /*1a440*/  @!P0 LDG.E.U16 R17, [R4.64] ;  /* 0x0000000604118981 */ /* 0x0000a8000c1e1500 */
[----:B------:R1:W-:Y:S04]  /*1a450*/  STS.U16 [R23+0x2c00], R29 ;  /* 0x002c001d17007388 */ /* 0x0003e80000000400 */
[----:B-1----:R-:W2:Y:S01]  /*1a460*/  LDL.LU R29, [R1+0x990] ;  /* 0x00099000011d7983 */ /* 0x002ea20000300800 */
[----:B----4-:R-:W-:Y:S02]  /*1a470*/  STL [R1+0x6038], R19 ;  /* 0x0060381301007387 */ /* 0x010fe40000100800 */
[----:B------:R-:W4:Y:S02]  /*1a480*/  LDL R3, [R1+0x152c] ;  /* 0x00152c0001037983 */ /* 0x000f240000100800 */
[----:B------:R-:W4:Y:S01]  /*1a490*/  LDL R0, [R1+0x1578] ;  /* 0x0015780001007983 */ /* 0x000f220000100800 */
[----:B------:R-:W-:Y:S01]  /*1a4a0*/  PRMT R16, RZ, 0x7610, R16 ;  /* 0x00007610ff107816 */ /* 0x000fe20000000010 */
[----:B0-----:R-:W-:-:S02]  /*1a4b0*/  @!P0 IMAD.MOV.U32 R4, RZ, RZ, R2 ;  /* 0x000000ffff048224 */ /* 0x001fc400078e0002 */
[----:B------:R-:W-:Y:S01]  /*1a4c0*/  @!P0 IMAD.MOV.U32 R5, RZ, RZ, R20 ;  /* 0x000000ffff058224 */ /* 0x000fe200078e0014 */
[----:B---3--:R-:W-:Y:S01]  /*1a4d0*/  STL [R1+0x603c], R18 ;  /* 0x00603c1201007387 */ /* 0x008fe20000100800 */
[----:B------:R-:W3:Y:S03]  /*1a4e0*/  LDL.LU R28, [R1+0x984] ;  /* 0x00098400011c7983 */ /* 0x000ee60000300800 */
[----:B------:R4:W3:Y:S04]  /*1a4f0*/  @!P0 LDG.E.U16 R16, [R4.64] ;  /* 0x0000000604108981 */ /* 0x0008e8000c1e1500 */
[----:B--2---:R0:W-:Y:S01]  /*1a500*/  STL [R1+0x6040], R17 ;  /* 0x0060401101007387 */ /* 0x0041e20000100800 */
[----:B------:R-:W2:Y:S03]  /*1a510*/  LDL R2, [R1+0x1570] ;  /* 0x0015700001027983 */ /* 0x000ea60000100800 */
[----:B0-----:R-:W2:Y:S01]  /*1a520*/  LDL R17, [R1+0x153c] ;  /* 0x00153c0001117983 */ /* 0x001ea20000100800 */
[----:B------:R-:W-:Y:S01]  /*1a530*/  PRMT R15, RZ, 0x7610, R15 ;  /* 0x00007610ff0f7816 */ /* 0x000fe2000000000f */
[----:B----4-:R-:W-:-:S02]  /*1a540*/  @!P0 IMAD.MOV.U32 R5, RZ, RZ, R3 ;  /* 0x000000ffff058224 */ /* 0x010fc400078e0003 */
[----:B------:R-:W-:-:S05]  /*1a550*/  @!P0 IMAD.MOV.U32 R4, RZ, RZ, R0 ;  /* 0x000000ffff048224 */ /* 0x000fca00078e0000 */
[----:B------:R2:W4:Y:S01]  /*1a560*/  @!P0 LDG.E.U16 R15, [R4.64] ;  /* 0x00000006040f8981 */ /* 0x000522000c1e1500 */
[----:B------:R-:W-:-:S03]  /*1a570*/  PRMT R14, RZ, 0x7610, R14 ;  /* 0x00007610ff0e7816 */ /* 0x000fc6000000000e */
[----:B------:R0:W-:Y:S01]  /*1a580*/  STS.U16 [R23+0x4c00], R26 ;  /* 0x004c001a17007388 */ /* 0x0001e20000000400 */
[----:B------:R1:W-:Y:S03]  /*1a590*/  STS.U16 [R23+0x6c00], R27 ;  /* 0x006c001b17007388 */ /* 0x0003e60000000400 */
[----:B0-----:R-:W4:Y:S01]  /*1a5a0*/  LDL.LU R26, [R1+0x968] ;  /* 0x00096800011a7983 */ /* 0x001f220000300800 */
[----:B---3--:R0:W-:Y:S02]  /*1a5b0*/  STL [R1+0x6044], R16 ;  /* 0x0060441001007387 */ /* 0x0081e40000100800 */
[----:B-1----:R-:W3:Y:S02]  /*1a5c0*/  LDL.LU R27, [R1+0x958] ;  /* 0x00095800011b7983 */ /* 0x002ee40000300800 */
[----:B------:R-:W3:Y:S01]  /*1a5d0*/  LDL R3, [R1+0x1568] ;  /* 0x0015680001037983 */ /* 0x000ee20000100800 */
[----:B0-----:R-:W3:Y:S01]  /*1a5e0*/  LDL R16, [R1+0x154c] ;  /* 0x00154c0001107983 */ /* 0x001ee20000100800 */
[----:B--2---:R-:W-:-:S02]  /*1a5f0*/  @!P0 IMAD.MOV.U32 R4, RZ, RZ, R2 ;  /* 0x000000ffff048224 */ /* 0x004fc400078e0002 */
[----:B------:R-:W-:-:S05]  /*1a600*/  @!P0 IMAD.MOV.U32 R5, RZ, RZ, R17 ;  /* 0x000000ffff058224 */ /* 0x000fca00078e0011 */
[----:B------:R3:W2:Y:S04]  /*1a610*/  @!P0 LDG.E.U16 R14, [R4.64] ;  /* 0x00000006040e8981 */ /* 0x0006a8000c1e1500 */
[----:B------:R0:W-:Y:S01]  /*1a620*/  STS.U16 [R23+0x8c00], R25 ;  /* 0x008c001917007388 */ /* 0x0001e20000000400 */
[----:B------:R1:W-:Y:S03]  /*1a630*/  STS.U16 [R23+0xac00], R24 ;  /* 0x00ac001817007388 */ /* 0x0003e60000000400 */
[----:B0-----:R-:W2:Y:S01]  /*1a640*/  LDL.LU R25, [R1+0x940] ;  /* 0x0009400001197983 */ /* 0x001ea20000300800 */
[----:B-1----:R-:W2:Y:S02]  /*1a650*/  LDL.LU R24, [R1+0x7b8] ;  /* 0x0007b80001187983 */ /* 0x002ea40000300800 */
[----:B----4-:R0:W-:Y:S01]  /*1a660*/  STL [R1+0x6048], R15 ;  /* 0x0060480f01007387 */ /* 0x0101e20000100800 */
[----:B------:R-:W4:Y:S04]  /*1a670*/  LDL R21, [R1+0xd88] ;  /* 0x000d880001157983 */ /* 0x000f280000100800 */
[----:B------:R-:W4:Y:S04]  /*1a680*/  LDL R20, [R1+0x119c] ;  /* 0x00119c0001147983 */ /* 0x000f280000100800 */
[----:B------:R-:W4:Y:S04]  /*1a690*/  LDL R19, [R1+0x1194] ;  /* 0x0011940001137983 */ /* 0x000f280000100800 */
[----:B------:R-:W4:Y:S01]  /*1a6a0*/  LDL R18, [R1+0x14ac] ;  /* 0x0014ac0001127983 */ /* 0x000f220000100800 */
[----:B------:R-:W4:Y:S02]  /*1a6b0*/  LDL.LU R2, [R1+0x720] ;  /* 0x0007200001027983 */ /* 0x000f240000300800 */
[----:B---3--:R-:W-:-:S02]  /*1a6c0*/  @!P0 IMAD.MOV.U32 R4, RZ, RZ, R3 ;  /* 0x000000ffff048224 */ /* 0x008fc400078e0003 */
[----:B------:R-:W-:Y:S01]  /*1a6d0*/  @!P0 IMAD.MOV.U32 R5, RZ, RZ, R16 ;  /* 0x000000ffff058224 */ /* 0x000fe200078e0010 */
[----:B--2---:R-:W-:Y:S01]  /*1a6e0*/  STL [R1+0x604c], R14 ;  /* 0x00604c0e01007387 */ /* 0x004fe20000100800 */
[----:B------:R-:W2:Y:S02]  /*1a6f0*/  LDL R17, [R1+0x118c] ;  /* 0x00118c0001117983 */ /* 0x000ea40000100800 */
[----:B------:R-:W3:Y:S02]  /*1a700*/  LDL R16, [R1+0x14a4] ;  /* 0x0014a40001107983 */ /* 0x000ee40000100800 */
[----:B0-----:R-:W3:Y:S01]  /*1a710*/  LDL R15, [R1+0x1184] ;  /* 0x00118400010f7983 */ /* 0x001ee20000100800 */
[----:B------:R-:W3:Y:S01]  /*1a720*/  LDL R3, [R1+0x149c] ;  /* 0x00149c0001037983 */ /* 0x000ee20000100800 */
[----:B------:R-:W-:Y:S02]  /*1a730*/  PRMT R13, RZ, 0x7610, R13 ;  /* 0x00007610ff0d7816 */ /* 0x000fe4000000000d */
[----:B------:R-:W-:-:S04]  /*1a740*/  PRMT R12, RZ, 0x7610, R12 ;  /* 0x00007610ff0c7816 */ /* 0x000fc8000000000c */
[----:B------:R4:W3:Y:S01]  /*1a750*/  @!P0 LDG.E.U16 R13, [R4.64] ;  /* 0x00000006040d8981 */ /* 0x0008e2000c1e1500 */
[----:B------:R-:W-:Y:S01]  /*1a760*/  PRMT R11, RZ, 0x7610, R11 ;  /* 0x00007610ff0b7816 */ /* 0x000fe2000000000b */
[----:B----4-:R-:W-:Y:S02]  /*1a770*/  @!P0 IMAD.MOV.U32 R4, RZ, RZ, R20 ;  /* 0x000000ffff048224 */ /* 0x010fe400078e0014 */
[----:B------:R-:W-:-:S05]  /*1a780*/  @!P0 IMAD.MOV.U32 R5, RZ, RZ, R21 ;  /* 0x000000ffff058224 */ /* 0x000fca00078e0015 */
[----:B------:R0:W4:Y:S01]  /*1a790*/  @!P0 LDG.E.U16 R12, [R4.64] ;  /* 0x00000006040c8981 */ /* 0x000122000c1e1500 */
[----:B------:R-:W-:Y:S01]  /*1a7a0*/  PRMT R10, RZ, 0x7610, R10 ;  /* 0x00007610ff0a7816 */ /* 0x000fe2000000000a */
[----:B0-----:R-:W-:Y:S02]  /*1a7b0*/  @!P0 IMAD.MOV.U32 R4, RZ, RZ, R18 ;  /* 0x000000ffff048224 */ /* 0x001fe400078e0012 */
[----:B------:R-:W-:-:S05]  /*1a7c0*/  @!P0 IMAD.MOV.U32 R5, RZ, RZ, R19 ;  /* 0x000000ffff058224 */ /* 0x000fca00078e0013 */
[----:B------:R2:W4:Y:S01]  /*1a7d0*/  @!P0 LDG.E.U16 R11, [R4.64] ;  /* 0x00000006040b8981 */ /* 0x000522000c1e1500 */
[----:B------:R-:W-:Y:S01]  /*1a7e0*/  PRMT R9, RZ, 0x7610, R9 ;  /* 0x00007610ff097816 */ /* 0x000fe20000000009 */
[----:B--2---:R-:W-:Y:S02]  /*1a7f0*/  @!P0 IMAD.MOV.U32 R5, RZ, RZ, R17 ;  /* 0x000000ffff058224 */ /* 0x004fe400078e0011 */
[----:B---3--:R-:W-:-:S05]  /*1a800*/  @!P0 IMAD.MOV.U32 R4, RZ, RZ, R16 ;  /* 0x000000ffff048224 */ /* 0x008fca00078e0010 */
[----:B------:R0:W2:Y:S02]  /*1a810*/  @!P0 LDG.E.U16 R10, [R4.64] ;  /* 0x00000006040a8981 */ /* 0x0000a4000c1e1500 */
[----:B0-----:R-:W-:Y:S02]  /*1a820*/  @!P0 IMAD.MOV.U32 R4, RZ, RZ, R3 ;  /* 0x000000ffff048224 */ /* 0x001fe400078e0003 */
[----:B------:R-:W-:-:S05]  /*1a830*/  @!P0 IMAD.MOV.U32 R5, RZ, RZ, R15 ;  /* 0x000000ffff058224 */ /* 0x000fca00078e000f */
[----:B------:R0:W3:Y:S04]  /*1a840*/  @!P0 LDG.E.U16 R9, [R4.64] ;  /* 0x0000000604098981 */ /* 0x0000e8000c1e1500 */
[----:B------:R1:W-:Y:S01]  /*1a850*/  STL [R1+0x6050], R13 ;  /* 0x0060500d01007387 */ /* 0x0003e20000100800 */
[----:B----4-:R4:W-:Y:S03]  /*1a860*/  STL [R1+0x6054], R12 ;  /* 0x0060540c01007387 */ /* 0x0109e60000100800 */
[----:B------:R0:W-:Y:S04]  /*1a870*/  STL [R1+0x6058], R11 ;  /* 0x0060580b01007387 */ /* 0x0001e80000100800 */
[----:B--2---:R3:W-:Y:S01]  /*1a880*/  STL [R1+0x605c], R10 ;  /* 0x00605c0a01007387 */ /* 0x0047e20000100800 */
[----:B-1----:R-:W2:Y:S02]  /*1a890*/  LDL.LU R13, [R1+0x59c] ;  /* 0x00059c00010d7983 */ /* 0x002ea40000300800 */
[----:B0-----:R-:W2:Y:S01]  /*1a8a0*/  LDL R5, [R1+0x1490] ;  /* 0x0014900001057983 */ /* 0x001ea20000100800 */
[----:B---3--:R0:W-:Y:S01]  /*1a8b0*/  STL [R1+0x6060], R9 ;  /* 0x0060600901007387 */ /* 0x0081e20000100800 */
[----:B------:R-:W2:Y:S03]  /*1a8c0*/  LDL R4, [R1+0x148c] ;  /* 0x00148c0001047983 */ /* 0x000ea60000100800 */
[----:B------:R-:W1:Y:S01]  /*1a8d0*/  S2R R0, SR_TID.X ;  /* 0x0000000000007919 */ /* 0x000e620000002100 */
[----:B----4-:R-:W3:Y:S02]  /*1a8e0*/  LDL R12, [R1+0x147c] ;  /* 0x00147c00010c7983 */ /* 0x010ee40000100800 */
[----:B------:R-:W4:Y:S02]  /*1a8f0*/  LDL R11, [R1+0x1480] ;  /* 0x00148000010b7983 */ /* 0x000f240000100800 */
[----:B------:R-:W3:Y:S01]  /*1a900*/  LDL R10, [R1+0x146c] ;  /* 0x00146c00010a7983 */ /* 0x000ee20000100800 */
[----:B0-----:R-:W3:Y:S01]  /*1a910*/  LDL R9, [R1+0x1470] ;  /* 0x0014700001097983 */ /* 0x001ee20000100800 */
[----:B------:R-:W3:Y:S02]  /*1a920*/  LDL.LU R15, [R1+0x2c8] ;  /* 0x0002c800010f7983 */ /* 0x000ee40000300800 */
[----:B------:R-:W3:Y:S02]  /*1a930*/  LDL.LU R16, [R1+0xa34] ;  /* 0x000a340001107983 */ /* 0x000ee40000300800 */
[----:B------:R-:W3:Y:S01]  /*1a940*/  LDL.LU R17, [R1+0xa24] ;  /* 0x000a240001117983 */ /* 0x000ee20000300800 */
[----:B------:R-:W3:Y:S01]  /*1a950*/  LDL.LU R18, [R1+0xa14] ;  /* 0x000a140001127983 */ /* 0x000ee20000300800 */
[----:B------:R-:W3:Y:S02]  /*1a960*/  LDL.LU R19, [R1+0xa00] ;  /* 0x000a000001137983 */ /* 0x000ee40000300800 */
[----:B------:R-:W3:Y:S02]  /*1a970*/  LDL.LU R20, [R1+0x9ec] ;  /* 0x0009ec0001147983 */ /* 0x000ee40000300800 */
[----:B------:R-:W3:Y:S01]  /*1a980*/  LDL.LU R21, [R1+0x9d8] ;  /* 0x0009d80001157983 */ /* 0x000ee20000300800 */
[----:B------:R0:W-:Y:S04]  /*1a990*/  STS.U16 [R23+0xcc00], R29 ;  /* 0x00cc001d17007388 */ /* 0x0001e80000000400 */
[----:B------:R-:W3:Y:S01]  /*1a9a0*/  LDL.LU R22, [R1+0x9bc] ;  /* 0x0009bc0001167983 */ /* 0x000ee20000300800 */
[----:B-1----:R-:W-:-:S03]  /*1a9b0*/  LOP3.LUT R0, R0, 0x1ff, RZ, 0xc0, !PT ;  /* 0x000001ff00007812 */ /* 0x002fc600078ec0ff */
[----:B0-----:R-:W3:Y:S01]  /*1a9c0*/  LDL.LU R23, [R1+0x9a4] ;  /* 0x0009a40001177983 */ /* 0x001ee20000300800 */
[----:B------:R-:W3:Y:S02]  /*1a9d0*/  LDL.LU R29, [R1+0x988] ;  /* 0x00098800011d7983 */ /* 0x000ee40000300800 */
[----:B------:R-:W3:Y:S02]  /*1a9e0*/  LDL.LU R3, [R1+0x970] ;  /* 0x0009700001037983 */ /* 0x000ee40000300800 */
[----:B------:R-:W-:-:S05]  /*1a9f0*/  IMAD.SHL.U32 R0, R0, 0x2, RZ ;  /* 0x0000000200007824 */ /* 0x000fca00078e00ff */
[----:B------:R-:W-:Y:S02]  /*1aa00*/  LOP3.LUT R14, R0, 0x30, RZ, 0x3c, !PT ;  /* 0x00000030000e7812 */ /* 0x000fe400078e3cff */
[----:B------:R-:W-:-:S03]  /*1aa10*/  PRMT R8, RZ, 0x7610, R8 ;  /* 0x00007610ff087816 */ /* 0x000fc60000000008 */
[----:B------:R0:W-:Y:S01]  /*1aa20*/  STS.U16 [R14+0xec00], R28 ;  /* 0x00ec001c0e007388 */ /* 0x0001e20000000400 */
[----:B------:R1:W-:Y:S02]  /*1aa30*/  STS.U16 [R14+0x10c00], R26 ;  /* 0x010c001a0e007388 */ /* 0x0003e40000000400 */
[----:B------:R1:W-:Y:S02]  /*1aa40*/  STS.U16 [R14+0x12c00], R27 ;  /* 0x012c001b0e007388 */ /* 0x0003e40000000400 */
[----:B------:R1:W-:Y:S01]  /*1aa50*/  STS.U16 [R14+0x14c00], R25 ;  /* 0x014c00190e007388 */ /* 0x0003e20000000400 */
[----:B------:R1:W-:Y:S01]  /*1aa60*/  STS.U16 [R14+0x16c00], R24 ;  /* 0x016c00180e007388 */ /* 0x0003e20000000400 */
[----:B------:R1:W-:Y:S03]  /*1aa70*/  STS.U16 [R14+0x18c00], R2 ;  /* 0x018c00020e007388 */ /* 0x0003e60000000400 */
[----:B0-----:R-:W3:Y:S01]  /*1aa80*/  LDL.LU R28, [R1+0x954] ;  /* 0x00095400011c7983 */ /* 0x001ee20000300800 */
[----:B-1----:R-:W3:Y:S03]  /*1aa90*/  LDL.LU R26, [R1+0x84c] ;  /* 0x00084c00011a7983 */ /* 0x002ee60000300800 */
[----:B------:R-:W3:Y:S01]  /*1aaa0*/  LDL.LU R27, [R1+0x7b4] ;  /* 0x0007b400011b7983 */ /* 0x000ee20000300800 */
[----:B------:R-:W3:Y:S03]  /*1aab0*/  LDL.LU R25, [R1+0x718] ;  /* 0x0007180001197983 */ /* 0x000ee60000300800 */
[----:B------:R-:W3:Y:S01]  /*1aac0*/  LDL.LU R24, [R1+0x5a0] ;  /* 0x0005a00001187983 */ /* 0x000ee20000300800 */
[----:B------:R-:W3:Y:S01]  /*1aad0*/  LDL.LU R2, [R1+0x2c4] ;  /* 0x0002c40001027983 */ /* 0x000ee20000300800 */
[----:B--2---:R-:W-:-:S04]  /*1aae0*/  @!P0 LOP3.LUT R5, R5, R4, RZ, 0x3c, !PT ;  /* 0x0000000405058212 */ /* 0x004fc800078e3cff */
[----:B------:R-:W-:-:S04]  /*1aaf0*/  @!P0 LOP3.LUT R4, R5, R4, RZ, 0x3c, !PT ;  /* 0x0000000405048212 */ /* 0x000fc800078e3cff */
[----:B------:R-:W-:-:S05]  /*1ab00*/  @!P0 LOP3.LUT R5, R5, R4, RZ, 0x3c, !PT ;  /* 0x0000000405058212 */ /* 0x000fca00078e3cff */
[----:B------:R0:W2:Y:S04]  /*1ab10*/  @!P0 LDG.E.U16 R8, [R4.64] ;  /* 0x0000000604088981 */ /* 0x0000a8000c1e1500 */
[----:B0-----:R-:W2:Y:S01]  /*1ab20*/  LDL.LU R5, [R1+0x710] ;  /* 0x0007100001057983 */ /* 0x001ea20000300800 */
[----:B------:R-:W-:Y:S01]  /*1ab30*/  PRMT R7, RZ, 0x7610, R7 ;  /* 0x00007610ff077816 */ /* 0x000fe20000000007 */
[----:B----4-:R-:W-:Y:S01]  /*1ab40*/  @!P0 IMAD.MOV.U32 R4, RZ, RZ, R11 ;  /* 0x000000ffff048224 */ /* 0x010fe200078e000b */
[----:B------:R-:W-:Y:S02]  /*1ab50*/  PRMT R6, RZ, 0x7610, R6 ;  /* 0x00007610ff067816 */ /* 0x000fe40000000006 */
[----:B------:R-:W-:Y:S01]  /*1ab60*/  LOP3.LUT R0, R0, 0x40, RZ, 0x3c, !PT ;  /* 0x0000004000007812 */ /* 0x000fe200078e3cff */
[----:B--2---:R3:W-:Y:S02]  /*1ab70*/  STS.U16 [R14+0x1ac00], R5 ;  /* 0x01ac00050e007388 */ /* 0x0047e40000000400 */
[----:B---3--:R-:W-:-:S05]  /*1ab80*/  @!P0 IMAD.MOV.U32 R5, RZ, RZ, R12 ;  /* 0x000000ffff058224 */ /* 0x008fca00078e000c */
[----:B------:R0:W2:Y:S02]  /*1ab90*/  @!P0 LDG.E.U16 R7, [R4.64] ;  /* 0x0000000604078981 */ /* 0x0000a4000c1e1500 */
[----:B0-----:R-:W-:Y:S02]  /*1aba0*/  @!P0 IMAD.MOV.U32 R4, RZ, RZ, R9 ;  /* 0x000000ffff048224 */ /* 0x001fe400078e0009 */
[----:B------:R-:W-:-:S05]  /*1abb0*/  @!P0 IMAD.MOV.U32 R5, RZ, RZ, R10 ;  /* 0x000000ffff058224 */ /* 0x000fca00078e000a */
[----:B------:R-:W3:Y:S04]  /*1abc0*/  @!P0 LDG.E.U16 R6, [R4.64] ;  /* 0x0000000604068981 */ /* 0x000ee8000c1e1500 */
[----:B------:R-:W-:Y:S01]  /*1abd0*/  STS.U16 [R14+0x1cc00], R13 ;  /* 0x01cc000d0e007388 */ /* 0x000fe20000000400 */
[----:B------:R-:W-:Y:S02]  /*1abe0*/  STS.U16 [R14+0x1ec00], R15 ;  /* 0x01ec000f0e007388 */ /* 0x000fe40000000400 */
[----:B------:R-:W-:Y:S02]  /*1abf0*/  STS.U16 [R0+0x1000], R16 ;  /* 0x0010001000007388 */ /* 0x000fe40000000400 */
[----:B------:R-:W-:Y:S01]  /*1ac00*/  STS.U16 [R0+0x3000], R17 ;  /* 0x0030001100007388 */ /* 0x000fe20000000400 */
        /* <DEDUP_REMOVED lines=10> */
[----:B------:R-:W-:Y:S01]  /*1acb0*/  STS.U16 [R0+0x19000], R27 ;  /* 0x0190001b00007388 */ /* 0x000fe20000000400 */
[----:B------:R-:W-:Y:S01]  /*1acc0*/  STL [R1+0x6064], R8 ;  /* 0x0060640801007387 */ /* 0x000fe20000100800 */
[----:B------:R-:W-:Y:S02]  /*1acd0*/  STS.U16 [R0+0x1b000], R25 ;  /* 0x01b0001900007388 */ /* 0x000fe40000000400 */
[----:B------:R-:W-:Y:S02]  /*1ace0*/  STS.U16 [R0+0x1d000], R24 ;  /* 0x01d0001800007388 */ /* 0x000fe40000000400 */
[----:B------:R0:W-:Y:S01]  /*1acf0*/  STS.U16 [R0+0x1f000], R2 ;  /* 0x01f0000200007388 */ /* 0x0001e20000000400 */
[----:B--2---:R-:W-:Y:S04]  /*1ad00*/  STL [R1+0x6068], R7 ;  /* 0x0060680701007387 */ /* 0x004fe80000100800 */
[----:B---3--:R-:W-:Y:S01]  /*1ad10*/  STL [R1+0x606c], R6 ;  /* 0x00606c0601007387 */ /* 0x008fe20000100800 */
[----:B0-----:R-:W2:Y:S03]  /*1ad20*/  LDL.LU R2, [R1+0xa10] ;  /* 0x000a100001027983 */ /* 0x001ea60000300800 */
[----:B--2---:R0:W-:Y:S04]  /*1ad30*/  STL [R1+0x6098], R2 ;  /* 0x0060980201007387 */ /* 0x0041e80000100800 */
[----:B0-----:R-:W2:Y:S04]  /*1ad40*/  LDL.LU R2, [R1+0xa20] ;  /* 0x000a200001027983 */ /* 0x001ea80000300800 */
[----:B------:R-:W0:Y:S04]  /*1ad50*/  S2R R24, SR_TID.X ;  /* 0x0000000000187919 */ /* 0x000e280000002100 */
[----:B--2---:R1:W-:Y:S04]  /*1ad60*/  STL [R1+0x609c], R2 ;  /* 0x00609c0201007387 */ /* 0x0043e80000100800 */
[----:B-1----:R-:W2:Y:S01]  /*1ad70*/  LDL.LU R2, [R1+0xa30] ;  /* 0x000a300001027983 */ /* 0x002ea20000300800 */
[----:B------:R-:W3:Y:S02]  /*1ad80*/  LDL.LU R6, [R1+0x9fc] ;  /* 0x0009fc0001067983 */ /* 0x000ee40000300800 */
[----:B------:R-:W4:Y:S02]  /*1ad90*/  LDL.LU R5, [R1+0x9e4] ;  /* 0x0009e40001057983 */ /* 0x000f240000300800 */
[----:B------:R-:W3:Y:S01]  /*1ada0*/  LDL.LU R7, [R1+0x9d0] ;  /* 0x0009d00001077983 */ /* 0x000ee20000300800 */
[----:B------:R-:W3:Y:S01]  /*1adb0*/  LDL.LU R8, [R1+0x9b8] ;  /* 0x0009b80001087983 */ /* 0x000ee20000300800 */
[----:B------:R-:W3:Y:S02]  /*1adc0*/  LDL.LU R9, [R1+0x9a0] ;  /* 0x0009a00001097983 */ /* 0x000ee40000300800 */
[----:B------:R-:W3:Y:S02]  /*1add0*/  LDL.LU R10, [R1+0x980] ;  /* 0x00098000010a7983 */ /* 0x000ee40000300800 */
[----:B------:R-:W3:Y:S01]  /*1ade0*/  LDL.LU R11, [R1+0x96c] ;  /* 0x00096c00010b7983 */ /* 0x000ee20000300800 */
[----:B------:R-:W3:Y:S01]  /*1adf0*/  LDL.LU R12, [R1+0x950] ;  /* 0x00095000010c7983 */ /* 0x000ee20000300800 */
[----:B------:R-:W3:Y:S02]  /*1ae00*/  LDL.LU R13, [R1+0x844] ;  /* 0x00084400010d7983 */ /* 0x000ee40000300800 */
[----:B------:R-:W3:Y:S02]  /*1ae10*/  LDL.LU R14, [R1+0x72c] ;  /* 0x00072c00010e7983 */ /* 0x000ee40000300800 */
[----:B------:R-:W3:Y:S01]  /*1ae20*/  LDL.LU R15, [R1+0x714] ;  /* 0x00071400010f7983 */ /* 0x000ee20000300800 */
[----:B0-----:R-:W-:Y:S01]  /*1ae30*/  LOP3.LUT R24, R24, 0x1ff, RZ, 0xc0, !PT ;  /* 0x000001ff18187812 */ /* 0x001fe200078ec0ff */
[----:B------:R-:W3:Y:S01]  /*1ae40*/  LDL.LU R16, [R1+0x598] ;  /* 0x0005980001107983 */ /* 0x000ee20000300800 */
[----:B------:R-:W3:Y:S02]  /*1ae50*/  LDL.LU R17, [R1+0xa2c] ;  /* 0x000a2c0001117983 */ /* 0x000ee40000300800 */
[----:B------:R-:W3:Y:S02]  /*1ae60*/  LDL.LU R18, [R1+0xa1c] ;  /* 0x000a1c0001127983 */ /* 0x000ee40000300800 */
[----:B------:R-:W3:Y:S01]  /*1ae70*/  LDL.LU R19, [R1+0xa0c] ;  /* 0x000a0c0001137983 */ /* 0x000ee20000300800 */
[----:B------:R-:W3:Y:S01]  /*1ae80*/  LDL.LU R20, [R1+0x9f8] ;  /* 0x0009f80001147983 */ /* 0x000ee20000300800 */
[----:B------:R-:W-:-:S02]  /*1ae90*/  IMAD.SHL.U32 R0, R24, 0x2, RZ ;  /* 0x0000000218007824 */ /* 0x000fc400078e00ff */
[----:B------:R-:W3:Y:S02]  /*1aea0*/  LDL.LU R21, [R1+0x9e0] ;  /* 0x0009e00001157983 */ /* 0x000ee40000300800 */
[----:B------:R-:W3:Y:S01]  /*1aeb0*/  LDL.LU R22, [R1+0x9cc] ;  /* 0x0009cc0001167983 */ /* 0x000ee20000300800 */
[----:B------:R-:W3:Y:S01]  /*1aec0*/  LDL.LU R23, [R1+0x9b4] ;  /* 0x0009b40001177983 */ /* 0x000ee20000300800 */
[----:B------:R-:W3:Y:S02]  /*1aed0*/  LDL.LU R29, [R1+0x998] ;  /* 0x00099800011d7983 */ /* 0x000ee40000300800 */
[----:B------:R-:W3:Y:S01]  /*1aee0*/  LDL.LU R3, [R1+0x97c] ;  /* 0x00097c0001037983 */ /* 0x000ee20000300800 */
[C---:B------:R-:W-:Y:S01]  /*1aef0*/  LOP3.LUT R4, R0.reuse, 0x50, RZ, 0x3c, !PT ;  /* 0x0000005000047812 */ /* 0x040fe200078e3cff */
[----:B------:R-:W3:Y:S01]  /*1af00*/  LDL.LU R28, [R1+0x964] ;  /* 0x00096400011c7983 */ /* 0x000ee20000300800 */
[----:B------:R-:W3:Y:S02]  /*1af10*/  LDL.LU R26, [R1+0x94c] ;  /* 0x00094c00011a7983 */ /* 0x000ee40000300800 */
[----:B------:R-:W3:Y:S02]  /*1af20*/  LDL.LU R27, [R1+0x840] ;  /* 0x00084000011b7983 */ /* 0x000ee40000300800 */
[----:B------:R-:W3:Y:S01]  /*1af30*/  LDL.LU R25, [R1+0x728] ;  /* 0x0007280001197983 */ /* 0x000ee20000300800 */
[----:B------:R-:W3:Y:S04]  /*1af40*/  LDL.LU R24, [R1+0x5ac] ;  /* 0x0005ac0001187983 */ /* 0x000ee80000300800 */
[----:B--2---:R0:W-:Y:S04]  /*1af50*/  STS.U16 [R4+0x1400], R2 ;  /* 0x0014000204007388 */ /* 0x0041e80000000400 */
[----:B0-----:R-:W2:Y:S04]  /*1af60*/  LDL.LU R2, [R1+0x609c] ;  /* 0x00609c0001027983 */ /* 0x001ea80000300800 */
[----:B--2---:R0:W-:Y:S04]  /*1af70*/  STS.U16 [R4+0x3400], R2 ;  /* 0x0034000204007388 */ /* 0x0041e80000000400 */
[----:B0-----:R-:W2:Y:S04]  /*1af80*/  LDL.LU R2, [R1+0x6098] ;  /* 0x0060980001027983 */ /* 0x001ea80000300800 */
[----:B--2---:R0:W-:Y:S04]  /*1af90*/  STS.U16 [R4+0x5400], R2 ;  /* 0x0054000204007388 */ /* 0x0041e80000000400 */
[----:B0-----:R-:W2:Y:S01]  /*1afa0*/  LDL.LU R2, [R1+0x6094] ;  /* 0x0060940001027983 */ /* 0x001ea20000300800 */
[----:B---3--:R-:W-:Y:S02]  /*1afb0*/  STS.U16 [R4+0x7400], R6 ;  /* 0x0074000604007388 */ /* 0x008fe40000000400 */
[----:B----4-:R-:W-:Y:S02]  /*1afc0*/  STS.U16 [R4+0x9400], R5 ;  /* 0x0094000504007388 */ /* 0x010fe40000000400 */
        /* <DEDUP_REMOVED lines=10> */
[----:B------:R-:W-:-:S03]  /*1b070*/  LOP3.LUT R0, R0, 0x60, RZ, 0x3c, !PT ;  /* 0x0000006000007812 */ /* 0x000fc600078e3cff */
[----:B--2---:R0:W-:Y:S04]  /*1b080*/  STS.U16 [R4+0x1f400], R2 ;  /* 0x01f4000204007388 */ /* 0x0041e80000000400 */
[----:B0-----:R-:W2:Y:S01]  /*1b090*/  LDL.LU R2, [R1+0x6090] ;  /* 0x0060900001027983 */ /* 0x001ea20000300800 */
        /* <DEDUP_REMOVED lines=14> */
[----:B--2---:R0:W-:Y:S04]  /*1b180*/  STS.U16 [R0+0x1d800], R2 ;  /* 0x01d8000200007388 */ /* 0x0041e80000000400 */
[----:B0-----:R-:W2:Y:S04]  /*1b190*/  LDL.LU R2, [R1+0xa18] ;  /* 0x000a180001027983 */ /* 0x001ea80000300800 */
[----:B--2---:R0:W-:Y:S04]  /*1b1a0*/  STL [R1+0x6084], R2 ;  /* 0x0060840201007387 */ /* 0x0041e80000100800 */
[----:B0-----:R-:W2:Y:S04]  /*1b1b0*/  LDL.LU R2, [R1+0xa28] ;  /* 0x000a280001027983 */ /* 0x001ea80000300800 */
[----:B------:R-:W0:Y:S04]  /*1b1c0*/  S2R R24, SR_TID.X ;  /* 0x0000000000187919 */ /* 0x000e280000002100 */
[----:B--2---:R1:W-:Y:S04]  /*1b1d0*/  STL [R1+0x6088], R2 ;  /* 0x0060880201007387 */ /* 0x0043e80000100800 */
[----:B-1----:R-:W2:Y:S01]  /*1b1e0*/  LDL.LU R2, [R1+0x1c8] ;  /* 0x0001c80001027983 */ /* 0x002ea20000300800 */
[----:B------:R-:W3:Y:S01]  /*1b1f0*/  LDL.LU R6, [R1+0xa08] ;  /* 0x000a080001067983 */ /* 0x000ee20000300800 */
[----:B0-----:R-:W-:-:S05]  /*1b200*/  LOP3.LUT R24, R24, 0x1ff, RZ, 0xc0, !PT ;  /* 0x000001ff18187812 */ /* 0x001fca00078ec0ff */
[----:B------:R-:W-:-:S05]  /*1b210*/  IMAD.SHL.U32 R24, R24, 0x2, RZ ;  /* 0x0000000218187824 */ /* 0x000fca00078e00ff */
[C---:B------:R-:W-:Y:S01]  /*1b220*/  LOP3.LUT R4, R24.reuse, 0x70, RZ, 0x3c, !PT ;  /* 0x0000007018047812 */ /* 0x040fe200078e3cff */
[----:B---3--:R0:W-:Y:S01]  /*1b230*/  STL [R1+0x608c], R6 ;  /* 0x00608c0601007387 */ /* 0x0081e20000100800 */
        /* <DEDUP_REMOVED lines=20> */
[----:B------:R-:W3:Y:S01]  /*1b380*/  LDL.LU R3, [R1+0xac] ;  /* 0x0000ac0001037983 */ /* 0x000ee20000300800 */
[----:B0-----:R-:W-:Y:S01]  /*1b390*/  LOP3.LUT R6, R24, 0x60, RZ, 0x3c, !PT ;  /* 0x0000006018067812 */ /* 0x001fe200078e3cff */
[----:B------:R-:W3:Y:S01]  /*1b3a0*/  LDL.LU R28, [R1+0xa8] ;  /* 0x0000a800011c7983 */ /* 0x000ee20000300800 */
[----:B------:R-:W3:Y:S01]  /*1b3b0*/  LDL.LU R26, [R1+0xa4] ;  /* 0x0000a400011a7983 */ /* 0x000ee20000300800 */
[----:B------:R-:W3:Y:S02]  /*1b3c0*/  LDL.LU R27, [R1+0xa0] ;  /* 0x0000a000011b7983 */ /* 0x000ee40000300800 */
[----:B------:R-:W3:Y:S02]  /*1b3d0*/  LDL.LU R25, [R1+0x9c] ;  /* 0x00009c0001197983 */ /* 0x000ee40000300800 */
[----:B------:R-:W3:Y:S01]  /*1b3e0*/  LDL.LU R24, [R1+0x98] ;  /* 0x0000980001187983 */ /* 0x000ee20000300800 */
[----:B--2---:R0:W-:Y:S04]  /*1b3f0*/  STS.U16 [R6+0x1f800], R2 ;  /* 0x01f8000206007388 */ /* 0x0041e80000000400 */
[----:B0-----:R-:W2:Y:S01]  /*1b400*/  LDL.LU R6, [R1+0x608c] ;  /* 0x00608c0001067983 */ /* 0x001ea20000300800 */
[----:B------:R-:W2:Y:S03]  /*1b410*/  LDL.LU R2, [R1+0x6088] ;  /* 0x0060880001027983 */ /* 0x000ea60000300800 */
[----:B--2---:R0:W-:Y:S04]  /*1b420*/  STS.U16 [R4+0x1c00], R2 ;  /* 0x001c000204007388 */ /* 0x0041e80000000400 */
[----:B0-----:R-:W2:Y:S04]  /*1b430*/  LDL.LU R2, [R1+0x6084] ;  /* 0x0060840001027983 */ /* 0x001ea80000300800 */
[----:B--2---:R0:W-:Y:S04]  /*1b440*/  STS.U16 [R4+0x3c00], R2 ;  /* 0x003c000204007388 */ /* 0x0041e80000000400 */
[----:B0-----:R-:W2:Y:S01]  /*1b450*/  LDL.LU R2, [R1+0x6080] ;  /* 0x0060800001027983 */ /* 0x001ea20000300800 */
[----:B------:R-:W-:Y:S02]  /*1b460*/  STS.U16 [R4+0x5c00], R6 ;  /* 0x005c000604007388 */ /* 0x000fe40000000400 */
[----:B---3--:R-:W-:Y:S02]  /*1b470*/  STS.U16 [R4+0x7c00], R5 ;  /* 0x007c000504007388 */ /* 0x008fe40000000400 */
[----:B----4-:R-:W-:Y:S01]  /*1b480*/  STS.U16 [R4+0x9c00], R7 ;  /* 0x009c000704007388 */ /* 0x010fe20000000400 */
[----:B--2---:R0:W-:Y:S04]  /*1b490*/  STS.U16 [R4+0xbc00], R2 ;  /* 0x00bc000204007388 */ /* 0x0041e80000000400 */
[----:B0-----:R-:W2:Y:S01]  /*1b4a0*/  LDL.LU R2, [R1+0x607c] ;  /* 0x00607c0001027983 */ /* 0x001ea20000300800 */
[----:B------:R-:W3:Y:S03]  /*1b4b0*/  LDL.LU R6, [R1+0x88] ;  /* 0x0000880001067983 */ /* 0x000ee60000300800 */
[----:B---3--:R0:W-:Y:S04]  /*1b4c0*/  STL [R1+0x6070], R6 ;  /* 0x0060700601007387 */ /* 0x0081e80000100800 */
[----:B0-----:R-:W3:Y:S04]  /*1b4d0*/  LDL.LU R6, [R1+0x8c] ;  /* 0x00008c0001067983 */ /* 0x001ee80000300800 */
[----:B---3--:R0:W-:Y:S04]  /*1b4e0*/  STL [R1+0x6074], R6 ;  /* 0x0060740601007387 */ /* 0x0081e80000100800 */
[----:B0-----:R-:W3:Y:S01]  /*1b4f0*/  LDL.LU R6, [R1+0x90] ;  /* 0x0000900001067983 */ /* 0x001ee20000300800 */
        /* <DEDUP_REMOVED lines=10> */
[----:B--2---:R-:W-:Y:S01]  /*1b5a0*/  STS.U16 [R2+0x20000], R18 ;  /* 0x0200001202007388 */ /* 0x004fe20000000400 */
[----:B------:R-:W-:Y:S04]  /*1b5b0*/  STS.U16 [R2+0x20800], R19 ;  /* 0x0208001302007388 */ /* 0x000fe80000000400 */
[----:B------:R-:W-:Y:S04]  /*1b5c0*/  STS.U16 [R2+0x21000], R20 ;  /* 0x0210001402007388 */ /* 0x000fe80000000400 */
[----:B---3--:R0:W-:Y:S04]  /*1b5d0*/  STL [R1+0x6078], R6 ;  /* 0x0060780601007387 */ /* 0x0081e80000100800 */
[----:B0-----:R-:W2:Y:S01]  /*1b5e0*/  LDL.LU R6, [R1+0x94] ;  /* 0x0000940001067983 */ /* 0x001ea20000300800 */
        /* <DEDUP_REMOVED lines=12> */
[----:B------:R-:W3:Y:S03]  /*1b6b0*/  LDL.LU R19, [R1+0x54] ;  /* 0x0000540001137983 */ /* 0x000ee60000300800 */
[----:B------:R0:W-:Y:S01]  /*1b6c0*/  STS.U16 [R2+0x21800], R21 ;  /* 0x0218001502007388 */ /* 0x0001e20000000400 */
[----:B------:R-:W3:Y:S03]  /*1b6d0*/  LDL.LU R20, [R1+0x50] ;  /* 0x0000500001147983 */ /* 0x000ee60000300800 */
[----:B------:R1:W-:Y:S04]  /*1b6e0*/  STS.U16 [R2+0x22000], R22 ;  /* 0x0220001602007388 */ /* 0x0003e80000000400 */
[----:B------:R1:W-:Y:S04]  /*1b6f0*/  STS.U16 [R2+0x22800], R23 ;  /* 0x0228001702007388 */ /* 0x0003e80000000400 */
[----:B------:R1:W-:Y:S04]  /*1b700*/  STS.U16 [R2+0x23000], R29 ;  /* 0x0230001d02007388 */ /* 0x0003e80000000400 */
[----:B------:R1:W-:Y:S04]  /*1b710*/  STS.U16 [R2+0x23800], R0 ;  /* 0x0238000002007388 */ /* 0x0003e80000000400 */
[----:B------:R1:W-:Y:S04]  /*1b720*/  STS.U16 [R2+0x24000], R3 ;  /* 0x0240000302007388 */ /* 0x0003e80000000400 */
[----:B0-----:R-:W3:Y:S01]  /*1b730*/  LDL.LU R21, [R1+0x4c] ;  /* 0x00004c0001157983 */ /* 0x001ee20000300800 */
[----:B-1----:R-:W3:Y:S02]  /*1b740*/  LDL.LU R22, [R1+0x48] ;  /* 0x0000480001167983 */ /* 0x002ee40000300800 */
        /* <DEDUP_REMOVED lines=13> */
[----:B------:R-:W3:Y:S02]  /*1b820*/  LDL.LU R24, [R1+0x24] ;  /* 0x0000240001187983 */ /* 0x000ee40000300800 */
[----:B------:R-:W3:Y:S02]  /*1b830*/  LDL.LU R4, [R1+0x20] ;  /* 0x0000200001047983 */ /* 0x000ee40000300800 */
[----:B------:R-:W3:Y:S01]  /*1b840*/  LDL.LU R5, [R1+0x1c] ;  /* 0x00001c0001057983 */ /* 0x000ee20000300800 */
[----:B--2---:R0:W-:Y:S04]  /*1b850*/  STS.U16 [R2+0x27000], R6 ;  /* 0x0270000602007388 */ /* 0x0041e80000000400 */
[----:B0-----:R-:W2:Y:S04]  /*1b860*/  LDL.LU R6, [R1+0x6078] ;  /* 0x0060780001067983 */ /* 0x001ea80000300800 */
[----:B--2---:R0:W-:Y:S04]  /*1b870*/  STS.U16 [R2+0x27800], R6 ;  /* 0x0278000602007388 */ /* 0x0041e80000000400 */
[----:B0-----:R-:W2:Y:S04]  /*1b880*/  LDL.LU R6, [R1+0x6074] ;  /* 0x0060740001067983 */ /* 0x001ea80000300800 */
[----:B--2---:R0:W-:Y:S04]  /*1b890*/  STS.U16 [R2+0x28000], R6 ;  /* 0x0280000602007388 */ /* 0x0041e80000000400 */
[----:B0-----:R-:W2:Y:S04]  /*1b8a0*/  LDL.LU R6, [R1+0x6070] ;  /* 0x0060700001067983 */ /* 0x001ea80000300800 */
[----:B---3--:R-:W-:Y:S04]  /*1b8b0*/  STS.U16 [R2+0x29000], R7 ;  /* 0x0290000702007388 */ /* 0x008fe80000000400 */
[----:B----4-:R-:W-:Y:S04]  /*1b8c0*/  STS.U16 [R2+0x29800], R8 ;  /* 0x0298000802007388 */ /* 0x010fe80000000400 */
[----:B------:R-:W-:Y:S04]  /*1b8d0*/  STS.U16 [R2+0x2a000], R9 ;  /* 0x02a0000902007388 */ /* 0x000fe80000000400 */
        /* <DEDUP_REMOVED lines=22> */
[----:B--2---:R0:W-:Y:S04]  /*1ba40*/  STS.U16 [R2+0x28800], R6 ;  /* 0x0288000602007388 */ /* 0x0041e80000000400 */
[----:B0-----:R-:W2:Y:S01]  /*1ba50*/  LDL.LU R6, [R1+0x606c] ;  /* 0x00606c0001067983 */ /* 0x001ea20000300800 */
[----:B------:R-:W3:Y:S02]  /*1ba60*/  LDL.LU R7, [R1+0x6068] ;  /* 0x0060680001077983 */ /* 0x000ee40000300800 */
[----:B------:R-:W4:Y:S02]  /*1ba70*/  LDL.LU R8, [R1+0x6064] ;  /* 0x0060640001087983 */ /* 0x000f240000300800 */
[----:B------:R-:W2:Y:S01]  /*1ba80*/  LDL.LU R9, [R1+0x6060] ;  /* 0x0060600001097983 */ /* 0x000ea20000300800 */
[----:B------:R-:W2:Y:S01]  /*1ba90*/  LDL.LU R10, [R1+0x605c] ;  /* 0x00605c00010a7983 */ /* 0x000ea20000300800 */
[----:B------:R-:W2:Y:S02]  /*1baa0*/  LDL.LU R11, [R1+0x6058] ;  /* 0x00605800010b7983 */ /* 0x000ea40000300800 */
[----:B------:R-:W2:Y:S02]  /*1bab0*/  LDL.LU R12, [R1+0x6054] ;  /* 0x00605400010c7983 */ /* 0x000ea40000300800 */
        /* <DEDUP_REMOVED lines=17> */
[----:B------:R-:W3:Y:S01]  /*1bbd0*/  LDL.LU R25, [R1+0x600c] ;  /* 0x00600c0001197983 */ /* 0x000ee20000300800 */
[----:B------:R-:W3:Y:S03]  /*1bbe0*/  LDL.LU R24, [R1+0x6008] ;  /* 0x0060080001187983 */ /* 0x000ee60000300800 */
[----:B------:R-:W-:Y:S04]  /*1bbf0*/  STS.U16 [R2+0x35800], R4 ;  /* 0x0358000402007388 */ /* 0x000fe80000000400 */
[----:B------:R-:W-:Y:S04]  /*1bc00*/  STS.U16 [R2+0x36000], R5 ;  /* 0x0360000502007388 */ /* 0x000fe80000000400 */
[----:B--2---:R-:W-:Y:S04]  /*1bc10*/  STS.U16 [R2+0x37800], R27 ;  /* 0x0378001b02007388 */ /* 0x004fe80000000400 */
[----:B---3--:R0:W-:Y:S04]  /*1bc20*/  STS.U16 [R2+0x36800], R24 ;  /* 0x0368001802007388 */ /* 0x0081e80000000400 */
[----:B------:R1:W-:Y:S04]  /*1bc30*/  STS.U16 [R2+0x37000], R25 ;  /* 0x0370001902007388 */ /* 0x0003e80000000400 */
[----:B------:R2:W-:Y:S04]  /*1bc40*/  STS.U16 [R2+0x38000], R26 ;  /* 0x0380001a02007388 */ /* 0x0005e80000000400 */
[----:B------:R3:W-:Y:S04]  /*1bc50*/  STS.U16 [R2+0x38800], R28 ;  /* 0x0388001c02007388 */ /* 0x0007e80000000400 */
[----:B------:R3:W-:Y:S04]  /*1bc60*/  STS.U16 [R2+0x39000], R3 ;  /* 0x0390000302007388 */ /* 0x0007e80000000400 */
[----:B0-----:R-:W4:Y:S01]  /*1bc70*/  LDL.LU R24, [R1+0x6004] ;  /* 0x0060040001187983 */ /* 0x001f220000300800 */
[----:B-1----:R-:W4:Y:S02]  /*1bc80*/  LDL.LU R25, [R1+0x6000] ;  /* 0x0060000001197983 */ /* 0x002f240000300800 */
[----:B------:R-:W4:Y:S02]  /*1bc90*/  LDL.LU R27, [R1+0x5ffc] ;  /* 0x005ffc00011b7983 */ /* 0x000f240000300800 */
[----:B--2---:R-:W2:Y:S01]  /*1bca0*/  LDL.LU R26, [R1+0x5ff8] ;  /* 0x005ff800011a7983 */ /* 0x004ea20000300800 */
[----:B---3--:R-:W3:Y:S01]  /*1bcb0*/  LDL.LU R28, [R1+0x5ff4] ;  /* 0x005ff400011c7983 */ /* 0x008ee20000300800 */
[----:B------:R-:W2:Y:S02]  /*1bcc0*/  LDL.LU R3, [R1+0x5ff0] ;  /* 0x005ff00001037983 */ /* 0x000ea40000300800 */
[----:B------:R-:W2:Y:S02]  /*1bcd0*/  LDL R4, [R1+0x1460] ;  /* 0x0014600001047983 */ /* 0x000ea40000100800 */
[----:B------:R-:W2:Y:S01]  /*1bce0*/  LDL R5, [R1+0x145c] ;  /* 0x00145c0001057983 */ /* 0x000ea20000100800 */
[----:B----4-:R-:W-:-:S06]  /*1bcf0*/  PRMT R27, RZ, 0x7610, R27 ;  /* 0x00007610ff1b7816 */ /* 0x010fcc000000001b */
[----:B--2---:R-:W2:Y:S04]  /*1bd00*/  @!P0 LDG.E.U16 R27, [R4.64] ;  /* 0x00000006041b8981 */ /* 0x004ea8000c1e1500 */
[----:B------:R0:W-:Y:S04]  /*1bd10*/  STS.U16 [R2+0x39800], R0 ;  /* 0x0398000002007388 */ /* 0x0001e80000000400 */
        /* <DEDUP_REMOVED lines=10> */
[----:B------:R-:W-:Y:S01]  /*1bdc0*/  STS.U16 [R2+0x3f000], R14 ;  /* 0x03f0000e02007388 */ /* 0x000fe20000000400 */
[----:B0-----:R-:W-:-:S03]  /*1bdd0*/  LOP3.LUT R0, R2, 0x40, RZ, 0x3c, !PT ;  /* 0x0000004002007812 */ /* 0x001fc600078e3cff */
[----:B------:R-:W-:Y:S04]  /*1bde0*/  STS.U16 [R2+0x3f800], R13 ;  /* 0x03f8000d02007388 */ /* 0x000fe80000000400 */
[----:B------:R0:W-:Y:S04]  /*1bdf0*/  STL [R1+0x15ac], R2 ;  /* 0x0015ac0201007387 */ /* 0x0001e80000100800 */
[----:B0-----:R-:W4:Y:S04]  /*1be00*/  LDL.LU R2, [R1+0x1554] ;  /* 0x0015540001027983 */ /* 0x001f280000300800 */
[----:B--2---:R0:W-:Y:S04]  /*1be10*/  STL [R1+0x94], R27 ;  /* 0x0000941b01007387 */ /* 0x0041e80000100800 */
[----:B0-----:R-:W2:Y:S01]  /*1be20*/  LDL.LU R27, [R1+0x5fec] ;  /* 0x005fec00011b7983 */ /* 0x001ea20000300800 */
[----:B------:R-:W2:Y:S02]  /*1be30*/  LDL R4, [R1+0x144c] ;  /* 0x00144c0001047983 */ /* 0x000ea40000100800 */
[----:B------:R-:W2:Y:S01]  /*1be40*/  LDL R5, [R1+0x1450] ;  /* 0x0014500001057983 */ /* 0x000ea20000100800 */
[----:B---3--:R-:W-:-:S02]  /*1be50*/  PRMT R28, RZ, 0x7610, R28 ;  /* 0x00007610ff1c7816 */ /* 0x008fc4000000001c */
[----:B--2---:R-:W-:-:S04]  /*1be60*/  @!P0 LOP3.LUT R5, R5, R4, RZ, 0x3c, !PT ;  /* 0x0000000405058212 */ /* 0x004fc800078e3cff */
[----:B------:R-:W-:-:S04]  /*1be70*/  @!P0 LOP3.LUT R4, R5, R4, RZ, 0x3c, !PT ;  /* 0x0000000405048212 */ /* 0x000fc800078e3cff */
[----:B------:R-:W-:-:S05]  /*1be80*/  @!P0 LOP3.LUT R5, R5, R4, RZ, 0x3c, !PT ;  /* 0x0000000405058212 */ /* 0x000fca00078e3cff */
[----:B------:R-:W2:Y:S04]  /*1be90*/  @!P0 LDG.E.U16 R28, [R4.64] ;  /* 0x00000006041c8981 */ /* 0x000ea8000c1e1500 */
[----:B--2---:R0:W-:Y:S04]  /*1bea0*/  STL [R1+0x90], R28 ;  /* 0x0000901c01007387 */ /* 0x0041e80000100800 */
[----:B0-----:R-:W2:Y:S01]  /*1beb0*/  LDL.LU R28, [R1+0x5fe8] ;  /* 0x005fe800011c7983 */ /* 0x001ea20000300800 */
[----:B------:R-:W3:Y:S02]  /*1bec0*/  LDL R4, [R1+0x143c] ;  /* 0x00143c0001047983 */ /* 0x000ee40000100800 */
[----:B------:R-:W3:Y:S01]  /*1bed0*/  LDL R5, [R1+0x1440] ;  /* 0x0014400001057983 */ /* 0x000ee20000100800 */
[----:B------:R-:W-:-:S02]  /*1bee0*/  PRMT R3, RZ, 0x7610, R3 ;  /* 0x00007610ff037816 */ /* 0x000fc40000000003 */
[----:B---3--:R-:W-:-:S04]  /*1bef0*/  @!P0 LOP3.LUT R5, R5, R4, RZ, 0x3c, !PT ;  /* 0x0000000405058212 */ /* 0x008fc800078e3cff */
[----:B------:R-:W-:-:S04]  /*1bf00*/  @!P0 LOP3.LUT R4, R5, R4, RZ, 0x3c, !PT ;  /* 0x0000000405048212 */ /* 0x000fc800078e3cff */
[----:B------:R-:W-:-:S05]  /*1bf10*/  @!P0 LOP3.LUT R5, R5, R4, RZ, 0x3c, !PT ;  /* 0x0000000405058212 */ /* 0x000fca00078e3cff */
[----:B------:R-:W3:Y:S04]  /*1bf20*/  @!P0 LDG.E.U16 R3, [R4.64] ;  /* 0x0000000604038981 */ /* 0x000ee8000c1e1500 */
[----:B---3--:R0:W-:Y:S04]  /*1bf30*/  STL [R1+0x8c], R3 ;  /* 0x00008c0301007387 */ /* 0x0081e80000100800 */
[----:B0-----:R-:W3:Y:S01]  /*1bf40*/  LDL.LU R3, [R1+0x5fe4] ;  /* 0x005fe40001037983 */ /* 0x001ee20000300800 */
[----:B------:R-:W3:Y:S02]  /*1bf50*/  LDL R4, [R1+0x142c] ;  /* 0x00142c0001047983 */ /* 0x000ee40000100800 */
[----:B------:R-:W3:Y:S01]  /*1bf60*/  LDL R5, [R1+0x1430] ;  /* 0x0014300001057983 */ /* 0x000ee20000100800 */
[----:B--2---:R-:W-:-:S02]  /*1bf70*/  PRMT R28, RZ, 0x7610, R28 ;  /* 0x00007610ff1c7816 */ /* 0x004fc4000000001c */
[----:B---3--:R-:W-:-:S04]  /*1bf80*/  @!P0 LOP3.LUT R5, R5, R4, RZ, 0x3c, !PT ;  /* 0x0000000405058212 */ /* 0x008fc800078e3cff */
        /* <DEDUP_REMOVED lines=263> */
[----:B------:R0:W3:Y:S04]  /*1d000*/  @!P0 LDG.E.U16 R3, [R4.64] ;  /* 0x0000000604038981 */ /* 0x0000e8000c1e1500 */
[----:B0-----:R-:W4:Y:S04]  /*1d010*/  LDL R4, [R1+0x124c] ;  /* 0x00124c0001047983 */ /* 0x001f280000100800 */
[----:B------:R-:W4:Y:S01]  /*1d020*/  LDL R5, [R1+0x1250] ;  /* 0x0012500001057983 */ /* 0x000f220000100800 */
[----:B--2---:R-:W-:-:S03]  /*1d030*/  PRMT R28, RZ, 0x7610, R28 ;  /* 0x00007610ff1c7816 */ /* 0x004fc6000000001c */
[----:B---3--:R0:W-:Y:S04]  /*1d040*/  STL [R1+0x5f00], R3 ;  /* 0x005f000301007387 */ /* 0x0081e80000100800 */
[----:B0-----:R-:W2:Y:S01]  /*1d050*/  LDL R3, [R1+0x1240] ;  /* 0x0012400001037983 */ /* 0x001ea20000100800 */
[----:B----4-:R-:W-:-:S04]  /*1d060*/  @!P0 LOP3.LUT R5, R5, R4, RZ, 0x3c, !PT ;  /* 0x0000000405058212 */ /* 0x010fc800078e3cff */
[----:B------:R-:W-:-:S04]  /*1d070*/  @!P0 LOP3.LUT R4, R5, R4, RZ, 0x3c, !PT ;  /* 0x0000000405048212 */ /* 0x000fc800078e3cff */
[----:B------:R-:W-:-:S05]  /*1d080*/  @!P0 LOP3.LUT R5, R5, R4, RZ, 0x3c, !PT ;  /* 0x0000000405058212 */ /* 0x000fca00078e3cff */
[----:B------:R0:W3:Y:S04]  /*1d090*/  @!P0 LDG.E.U16 R28, [R4.64] ;  /* 0x00000006041c8981 */ /* 0x0000e8000c1e1500 */
[----:B0-----:R-:W4:Y:S01]  /*1d0a0*/  LDL R5, [R1+0x123c] ;  /* 0x00123c0001057983 */ /* 0x001f220000100800 */
[----:B------:R-:W-:Y:S01]  /*1d0b0*/  PRMT R27, RZ, 0x7610, R27 ;  /* 0x00007610ff1b7816 */ /* 0x000fe2000000001b */
[----:B--2---:R-:W-:Y:S02]  /*1d0c0*/  @!P0 IMAD.MOV.U32 R4, RZ, RZ, R3 ;  /* 0x000000ffff048224 */ /* 0x004fe400078e0003 */
[----:B---3--:R0:W-:Y:S01]  /*1d0d0*/  STL [R1+0x5f04], R28 ;  /* 0x005f041c01007387 */ /* 0x0081e20000100800 */
[----:B------:R-:W-:Y:S01]  /*1d0e0*/  PRMT R26, RZ, 0x7610, R26 ;  /* 0x00007610ff1a7816 */ /* 0x000fe2000000001a */
[----:B------:R-:W2:Y:S02]  /*1d0f0*/  LDL R3, [R1+0x1200] ;  /* 0x0012000001037983 */ /* 0x000ea40000100800 */
[----:B----4-:R1:W3:Y:S04]  /*1d100*/  @!P0 LDG.E.U16 R27, [R4.64] ;  /* 0x00000006041b8981 */ /* 0x0102e8000c1e1500 */
[----:B0-----:R-:W4:Y:S04]  /*1d110*/  LDL R28, [R1+0x1210] ;  /* 0x00121000011c7983 */ /* 0x001f280000100800 */
[----:B-1----:R-:W2:Y:S04]  /*1d120*/  LDL R4, [R1+0x122c] ;  /* 0x00122c0001047983 */ /* 0x002ea80000100800 */
[----:B------:R-:W2:Y:S02]  /*1d130*/  LDL R5, [R1+0x1230] ;  /* 0x0012300001057983 */ /* 0x000ea40000100800 */
[----:B--2---:R-:W-:-:S04]  /*1d140*/  @!P0 LOP3.LUT R5, R5, R4, RZ, 0x3c, !PT ;  /* 0x0000000405058212 */ /* 0x004fc800078e3cff */
[----:B------:R-:W-:-:S04]  /*1d150*/  @!P0 LOP3.LUT R4, R5, R4, RZ, 0x3c, !PT ;  /* 0x0000000405048212 */ /* 0x000fc800078e3cff */
[----:B------:R-:W-:Y:S01]  /*1d160*/  @!P0 LOP3.LUT R5, R5, R4, RZ, 0x3c, !PT ;  /* 0x0000000405058212 */ /* 0x000fe200078e3cff */
[----:B---3--:R0:W-:Y:S04]  /*1d170*/  STL [R1+0x5f08], R27 ;  /* 0x005f081b01007387 */ /* 0x0081e80000100800 */
[----:B------:R1:W2:Y:S04]  /*1d180*/  @!P0 LDG.E.U16 R26, [R4.64] ;  /* 0x00000006041a8981 */ /* 0x0002a8000c1e1500 */
[----:B0-----:R-:W3:Y:S04]  /*1d190*/  LDL R27, [R1+0x120c] ;  /* 0x00120c00011b7983 */ /* 0x001ee80000100800 */
[----:B-1----:R-:W2:Y:S04]  /*1d1a0*/  LDL R4, [R1+0x121c] ;  /* 0x00121c0001047983 */ /* 0x002ea80000100800 */
[----:B------:R-:W2:Y:S01]  /*1d1b0*/  LDL R5, [R1+0x1220] ;  /* 0x0012200001057983 */ /* 0x000ea20000100800 */
[----:B------:R-:W-:-:S02]  /*1d1c0*/  PRMT R25, RZ, 0x7610, R25 ;  /* 0x00007610ff197816 */ /* 0x000fc40000000019 */
[----:B------:R-:W-:Y:S02]  /*1d1d0*/  PRMT R24, RZ, 0x7610, R24 ;  /* 0x00007610ff187816 */ /* 0x000fe40000000018 */
[----:B--2---:R-:W-:-:S04]  /*1d1e0*/  @!P0 LOP3.LUT R5, R5, R4, RZ, 0x3c, !PT ;  /* 0x0000000405058212 */ /* 0x004fc800078e3cff */
[----:B------:R-:W-:-:S04]  /*1d1f0*/  @!P0 LOP3.LUT R4, R5, R4, RZ, 0x3c, !PT ;  /* 0x0000000405048212 */ /* 0x000fc800078e3cff */
[----:B------:R-:W-:Y:S01]  /*1d200*/  @!P0 LOP3.LUT R5, R5, R4, RZ, 0x3c, !PT ;  /* 0x0000000405058212 */ /* 0x000fe200078e3cff */
[----:B------:R0:W-:Y:S04]  /*1d210*/  STL [R1+0x5f0c], R26 ;  /* 0x005f0c1a01007387 */ /* 0x0001e80000100800 */
[----:B------:R4:W2:Y:S04]  /*1d220*/  @!P0 LDG.E.U16 R25, [R4.64] ;  /* 0x0000000604198981 */ /* 0x0008a8000c1e1500 */
[----:B0-----:R-:W2:Y:S01]  /*1d230*/  LDL R26, [R1+0x11fc] ;  /* 0x0011fc00011a7983 */ /* 0x001ea20000100800 */
[----:B----4-:R-:W-:-:S02]  /*1d240*/  @!P0 IMAD.MOV.U32 R4, RZ, RZ, R28 ;  /* 0x000000ffff048224 */ /* 0x010fc400078e001c */
[----:B---3--:R-:W-:-:S05]  /*1d250*/  @!P0 IMAD.MOV.U32 R5, RZ, RZ, R27 ;  /* 0x000000ffff058224 */ /* 0x008fca00078e001b */
[----:B------:R0:W3:Y:S01]  /*1d260*/  @!P0 LDG.E.U16 R24, [R4.64] ;  /* 0x0000000604188981 */ /* 0x0000e2000c1e1500 */
[----:B------:R-:W-:Y:S01]  /*1d270*/  PRMT R29, RZ, 0x7610, R29 ;  /* 0x00007610ff1d7816 */ /* 0x000fe2000000001d */
[----:B0-----:R-:W-:Y:S02]  /*1d280*/  @!P0 IMAD.MOV.U32 R4, RZ, RZ, R3 ;  /* 0x000000ffff048224 */ /* 0x001fe400078e0003 */
[----:B--2---:R0:W-:Y:S01]  /*1d290*/  STL [R1+0x5f10], R25 ;  /* 0x005f101901007387 */ /* 0x0041e20000100800 */
[----:B------:R-:W2:Y:S02]  /*1d2a0*/  LDL R28, [R1+0x11cc] ;  /* 0x0011cc00011c7983 */ /* 0x000ea40000100800 */
[----:B------:R-:W4:Y:S02]  /*1d2b0*/  LDL R27, [R1+0x11d0] ;  /* 0x0011d000011b7983 */ /* 0x000f240000100800 */
[----:B------:R-:W-:Y:S01]  /*1d2c0*/  @!P0 IMAD.MOV.U32 R5, RZ, RZ, R26 ;  /* 0x000000ffff058224 */ /* 0x000fe200078e001a */
[----:B0-----:R-:W2:Y:S04]  /*1d2d0*/  LDL R25, [R1+0x11f0] ;  /* 0x0011f00001197983 */ /* 0x001ea80000100800 */
[----:B------:R2:W4:Y:S04]  /*1d2e0*/  @!P0 LDG.E.U16 R29, [R4.64] ;  /* 0x00000006041d8981 */ /* 0x000528000c1e1500 */
[----:B---3--:R0:W-:Y:S01]  /*1d2f0*/  STL [R1+0x5f14], R24 ;  /* 0x005f141801007387 */ /* 0x0081e20000100800 */
[----:B------:R-:W-:Y:S01]  /*1d300*/  PRMT R23, RZ, 0x7610, R23 ;  /* 0x00007610ff177816 */ /* 0x000fe20000000017 */
[----:B------:R-:W3:Y:S02]  /*1d310*/  LDL R26, [R1+0x11bc] ;  /* 0x0011bc00011a7983 */ /* 0x000ee40000100800 */
[----:B------:R-:W3:Y:S01]  /*1d320*/  LDL R3, [R1+0x11c0] ;  /* 0x0011c00001037983 */ /* 0x000ee20000100800 */
[----:B0-----:R-:W3:Y:S01]  /*1d330*/  LDL R24, [R1+0x11ec] ;  /* 0x0011ec0001187983 */ /* 0x001ee20000100800 */
[----:B--2---:R-:W-:-:S03]  /*1d340*/  @!P0 IMAD.MOV.U32 R4, RZ, RZ, R25 ;  /* 0x000000ffff048224 */ /* 0x004fc600078e0019 */
[----:B----4-:R0:W-:Y:S01]  /*1d350*/  STL [R1+0x5f18], R29 ;  /* 0x005f181d01007387 */ /* 0x0101e20000100800 */
[----:B------:R-:W-:Y:S02]  /*1d360*/  PRMT R22, RZ, 0x7610, R22 ;  /* 0x00007610ff167816 */ /* 0x000fe40000000016 */
[----:B------:R-:W-:Y:S02]  /*1d370*/  PRMT R21, RZ, 0x7610, R21 ;  /* 0x00007610ff157816 */ /* 0x000fe40000000015 */
[----:B------:R-:W-:Y:S01]  /*1d380*/  PRMT R20, RZ, 0x7610, R20 ;  /* 0x00007610ff147816 */ /* 0x000fe20000000014 */
[----:B------:R-:W2:Y:S04]  /*1d390*/  LDL R25, [R1+0x11b4] ;  /* 0x0011b40001197983 */ /* 0x000ea80000100800 */
[----:B0-----:R-:W4:Y:S01]  /*1d3a0*/  LDL R29, [R1+0x11e0] ;  /* 0x0011e000011d7983 */ /* 0x001f220000100800 */
[----:B---3--:R-:W-:-:S03]  /*1d3b0*/  @!P0 IMAD.MOV.U32 R5, RZ, RZ, R24 ;  /* 0x000000ffff058224 */ /* 0x008fc600078e0018 */
[----:B------:R-:W3:Y:S04]  /*1d3c0*/  LDL R24, [R1+0x14c0] ;  /* 0x0014c00001187983 */ /* 0x000ee80000100800 */
[----:B------:R0:W2:Y:S04]  /*1d3d0*/  @!P0 LDG.E.U16 R23, [R4.64] ;  /* 0x0000000604178981 */ /* 0x0000a8000c1e1500 */
[----:B0-----:R-:W2:Y:S01]  /*1d3e0*/  LDL R5, [R1+0x11dc] ;  /* 0x0011dc0001057983 */ /* 0x001ea20000100800 */
[----:B----4-:R-:W-:-:S05]  /*1d3f0*/  @!P0 IMAD.MOV.U32 R4, RZ, RZ, R29 ;  /* 0x000000ffff048224 */ /* 0x010fca00078e001d */
[----:B--2---:R0:W2:Y:S02]  /*1d400*/  @!P0 LDG.E.U16 R22, [R4.64] ;  /* 0x0000000604168981 */ /* 0x0040a4000c1e1500 */
[----:B0-----:R-:W-:Y:S02]  /*1d410*/  @!P0 IMAD.MOV.U32 R4, RZ, RZ, R27 ;  /* 0x000000ffff048224 */ /* 0x001fe400078e001b */
[----:B------:R-:W-:-:S05]  /*1d420*/  @!P0 IMAD.MOV.U32 R5, RZ, RZ, R28 ;  /* 0x000000ffff058224 */ /* 0x000fca00078e001c */
[----:B------:R0:W4:Y:S02]  /*1d430*/  @!P0 LDG.E.U16 R21, [R4.64] ;  /* 0x0000000604158981 */ /* 0x000124000c1e1500 */
[----:B0-----:R-:W-:Y:S02]  /*1d440*/  @!P0 IMAD.MOV.U32 R4, RZ, RZ, R3 ;  /* 0x000000ffff048224 */ /* 0x001fe400078e0003 */
[----:B------:R-:W-:-:S05]  /*1d450*/  @!P0 IMAD.MOV.U32 R5, RZ, RZ, R26 ;  /* 0x000000ffff058224 */ /* 0x000fca00078e001a */
[----:B------:R3:W4:Y:S04]  /*1d460*/  @!P0 LDG.E.U16 R20, [R4.64] ;  /* 0x0000000604148981 */ /* 0x000728000c1e1500 */
[----:B------:R0:W-:Y:S01]  /*1d470*/  STL [R1+0x5f1c], R23 ;  /* 0x005f1c1701007387 */ /* 0x0001e20000100800 */
[----:B---3--:R-:W-:Y:S02]  /*1d480*/  @!P0 IMAD.MOV.U32 R4, RZ, RZ, R24 ;  /* 0x000000ffff048224 */ /* 0x008fe400078e0018 */
[----:B------:R-:W-:Y:S01]  /*1d490*/  @!P0 IMAD.MOV.U32 R5, RZ, RZ, R25 ;  /* 0x000000ffff058224 */ /* 0x000fe200078e0019 */
[----:B--2---:R1:W-:Y:S01]  /*1d4a0*/  STL [R1+0x5f20], R22 ;  /* 0x005f201601007387 */ /* 0x0043e20000100800 */
[----:B------:R-:W2:Y:S02]  /*1d4b0*/  LDL R28, [R1+0x11ac] ;  /* 0x0011ac00011c7983 */ /* 0x000ea40000100800 */
[----:B------:R-:W3:Y:S01]  /*1d4c0*/  LDL R27, [R1+0x14d0] ;  /* 0x0014d000011b7983 */ /* 0x000ee20000100800 */
[----:B----4-:R4:W-:Y:S01]  /*1d4d0*/  STL [R1+0x5f24], R21 ;  /* 0x005f241501007387 */ /* 0x0109e20000100800 */
[----:B------:R-:W4:Y:S02]  /*1d4e0*/  LDL R26, [R1+0x11a4] ;  /* 0x0011a400011a7983 */ /* 0x000f240000100800 */
[----:B------:R-:W4:Y:S01]  /*1d4f0*/  LDL R3, [R1+0x14e0] ;  /* 0x0014e00001037983 */ /* 0x000f220000100800 */
[----:B------:R2:W-:Y:S01]  /*1d500*/  STL [R1+0x5f28], R20 ;  /* 0x005f281401007387 */ /* 0x0005e20000100800 */
[----:B------:R-:W4:Y:S02]  /*1d510*/  LDL R25, [R1+0x14b4] ;  /* 0x0014b40001197983 */ /* 0x000f240000100800 */
[----:B------:R-:W4:Y:S01]  /*1d520*/  LDL R24, [R1+0x14f0] ;  /* 0x0014f00001187983 */ /* 0x000f220000100800 */
[----:B------:R-:W-:-:S02]  /*1d530*/  PRMT R19, RZ, 0x7610, R19 ;  /* 0x00007610ff137816 */ /* 0x000fc40000000013 */
[----:B------:R-:W-:Y:S02]  /*1d540*/  PRMT R18, RZ, 0x7610, R18 ;  /* 0x00007610ff127816 */ /* 0x000fe40000000012 */
[----:B------:R-:W-:Y:S02]  /*1d550*/  PRMT R17, RZ, 0x7610, R17 ;  /* 0x00007610ff117816 */ /* 0x000fe40000000011 */
[----:B------:R-:W-:Y:S01]  /*1d560*/  PRMT R16, RZ, 0x7610, R16 ;  /* 0x00007610ff107816 */ /* 0x000fe20000000010 */
[----:B0-----:R-:W4:Y:S04]  /*1d570*/  LDL R23, [R1+0x14c4] ;  /* 0x0014c40001177983 */ /* 0x001f280000100800 */
[----:B------:R2:W4:Y:S04]  /*1d580*/  @!P0 LDG.E.U16 R19, [R4.64] ;  /* 0x0000000604138981 */ /* 0x000528000c1e1500 */
[----:B-1----:R-:W4:Y:S01]  /*1d590*/  LDL R22, [R1+0x1500] ;  /* 0x0015000001167983 */ /* 0x002f220000100800 */
[----:B--2---:R-:W-:-:S02]  /*1d5a0*/  @!P0 IMAD.MOV.U32 R5, RZ, RZ, R28 ;  /* 0x000000ffff058224 */ /* 0x004fc400078e001c */
[----:B---3--:R-:W-:-:S05]  /*1d5b0*/  @!P0 IMAD.MOV.U32 R4, RZ, RZ, R27 ;  /* 0x000000ffff048224 */ /* 0x008fca00078e001b */
[----:B------:R4:W2:Y:S02]  /*1d5c0*/  @!P0 LDG.E.U16 R18, [R4.64] ;  /* 0x0000000604128981 */ /* 0x0008a4000c1e1500 */
[----:B----4-:R-:W-:Y:S02]  /*1d5d0*/  @!P0 IMAD.MOV.U32 R5, RZ, RZ, R26 ;  /* 0x000000ffff058224 */ /* 0x010fe400078e001a */
[----:B------:R-:W-:-:S05]  /*1d5e0*/  @!P0 IMAD.MOV.U32 R4, RZ, RZ, R3 ;  /* 0x000000ffff048224 */ /* 0x000fca00078e0003 */
[----:B------:R0:W3:Y:S02]  /*1d5f0*/  @!P0 LDG.E.U16 R17, [R4.64] ;  /* 0x0000000604118981 */ /* 0x0000e4000c1e1500 */
[----:B0-----:R-:W-:Y:S02]  /*1d600*/  @!P0 IMAD.MOV.U32 R5, RZ, RZ, R25 ;  /* 0x000000ffff058224 */ /* 0x001fe400078e0019 */
[----:B------:R-:W-:-:S05]  /*1d610*/  @!P0 IMAD.MOV.U32 R4, RZ, RZ, R24 ;  /* 0x000000ffff048224 */ /* 0x000fca00078e0018 */
[----:B------:R-:W4:Y:S04]  /*1d620*/  @!P0 LDG.E.U16 R16, [R4.64] ;  /* 0x0000000604108981 */ /* 0x000f28000c1e1500 */
[----:B------:R0:W-:Y:S01]  /*1d630*/  STL [R1+0x5f2c], R19 ;  /* 0x005f2c1301007387 */ /* 0x0001e20000100800 */
[----:B------:R-:W4:Y:S02]  /*1d640*/  LDL R21, [R1+0x14d4] ;  /* 0x0014d40001157983 */ /* 0x000f240000100800 */
[----:B------:R-:W4:Y:S01]  /*1d650*/  LDL R20, [R1+0x1510] ;  /* 0x0015100001147983 */ /* 0x000f220000100800 */
[----:B--2---:R1:W-:Y:S01]  /*1d660*/  STL [R1+0x5f30], R18 ;  /* 0x005f301201007387 */ /* 0x0043e20000100800 */
[----:B0-----:R-:W2:Y:S02]  /*1d670*/  LDL R19, [R1+0x14e4] ;  /* 0x0014e40001137983 */ /* 0x001ea40000100800 */
[----:B------:R-:W2:Y:S01]  /*1d680*/  LDL R3, [R1+0x1520] ;  /* 0x0015200001037983 */ /* 0x000ea20000100800 */
[----:B---3--:R-:W-:Y:S04]  /*1d690*/  STL [R1+0x5f34], R17 ;  /* 0x005f341101007387 */ /* 0x008fe80000100800 */
[----:B----4-:R0:W-:Y:S01]  /*1d6a0*/  STL [R1+0x5f38], R16 ;  /* 0x005f381001007387 */ /* 0x0101e20000100800 */
[----:B-1----:R-:W3:Y:S03]  /*1d6b0*/  LDL R18, [R1+0x14f4] ;  /* 0x0014f40001127983 */ /* 0x002ee60000100800 */
[----:B0-----:R-:W4:Y:S01]  /*1d6c0*/  LDL R16, [R1+0x1530] ;  /* 0x0015300001107983 */ /* 0x001f220000100800 */
[----:B------:R-:W-:Y:S01]  /*1d6d0*/  PRMT R15, RZ, 0x7610, R15 ;  /* 0x00007610ff0f7816 */ /* 0x000fe2000000000f */
[----:B------:R-:W-:-:S02]  /*1d6e0*/  @!P0 IMAD.MOV.U32 R4, RZ, RZ, R22 ;  /* 0x000000ffff048224 */ /* 0x000fc400078e0016 */
[----:B------:R-:W-:Y:S01]  /*1d6f0*/  @!P0 IMAD.MOV.U32 R5, RZ, RZ, R23 ;  /* 0x000000ffff058224 */ /* 0x000fe200078e0017 */
[----:B------:R-:W-:-:S04]  /*1d700*/  PRMT R14, RZ, 0x7610, R14 ;  /* 0x00007610ff0e7816 */ /* 0x000fc8000000000e */
[----:B------:R0:W4:Y:S01]  /*1d710*/  @!P0 LDG.E.U16 R15, [R4.64] ;  /* 0x00000006040f8981 */ /* 0x000122000c1e1500 */
[----:B------:R-:W-:Y:S01]  /*1d720*/  PRMT R13, RZ, 0x7610, R13 ;  /* 0x00007610ff0d7816 */ /* 0x000fe2000000000d */
[----:B0-----:R-:W-:Y:S02]  /*1d730*/  @!P0 IMAD.MOV.U32 R4, RZ, RZ, R20 ;  /* 0x000000ffff048224 */ /* 0x001fe400078e0014 */
[----:B------:R-:W-:-:S05]  /*1d740*/  @!P0 IMAD.MOV.U32 R5, RZ, RZ, R21 ;  /* 0x000000ffff058224 */ /* 0x000fca00078e0015 */
[----:B------:R2:W4:Y:S04]  /*1d750*/  @!P0 LDG.E.U16 R14, [R4.64] ;  /* 0x00000006040e8981 */ /* 0x000528000c1e1500 */
[----:B------:R0:W-:Y:S02]  /*1d760*/  STS.U16 [R0+0x20400], R12 ;  /* 0x0204000c00007388 */ /* 0x0001e40000000400 */
[----:B0-----:R-:W-:Y:S01]  /*1d770*/  PRMT R12, RZ, 0x7610, R12 ;  /* 0x00007610ff0c7816 */ /* 0x001fe2000000000c */
[----:B--2---:R-:W-:Y:S02]  /*1d780*/  @!P0 IMAD.MOV.U32 R5, RZ, RZ, R19 ;  /* 0x000000ffff058224 */ /* 0x004fe400078e0013 */
[----:B------:R-:W-:-:S05]  /*1d790*/  @!P0 IMAD.MOV.U32 R4, RZ, RZ, R3 ;  /* 0x000000ffff048224 */ /* 0x000fca00078e0003 */
[----:B------:R3:W2:Y:S02]  /*1d7a0*/  @!P0 LDG.E.U16 R13, [R4.64] ;  /* 0x00000006040d8981 */ /* 0x0006a4000c1e1500 */
[----:B---3--:R-:W-:Y:S02]  /*1d7b0*/  @!P0 IMAD.MOV.U32 R5, RZ, RZ, R18 ;  /* 0x000000ffff058224 */ /* 0x008fe400078e0012 */
[----:B----4-:R-:W-:-:S05]  /*1d7c0*/  @!P0 IMAD.MOV.U32 R4, RZ, RZ, R16 ;  /* 0x000000ffff048224 */ /* 0x010fca00078e0010 */
[----:B------:R-:W3:Y:S04]  /*1d7d0*/  @!P0 LDG.E.U16 R12, [R4.64] ;  /* 0x00000006040c8981 */ /* 0x000ee8000c1e1500 */
[----:B------:R0:W-:Y:S01]  /*1d7e0*/  STL [R1+0x5f3c], R15 ;  /* 0x005f3c0f01007387 */ /* 0x0001e20000100800 */
[----:B------:R-:W4:Y:S02]  /*1d7f0*/  LDL R22, [R1+0x1504] ;  /* 0x0015040001167983 */ /* 0x000f240000100800 */
[----:B------:R-:W4:Y:S01]  /*1d800*/  LDL R21, [R1+0x1540] ;  /* 0x0015400001157983 */ /* 0x000f220000100800 */
[----:B------:R-:W-:Y:S01]  /*1d810*/  STL [R1+0x5f40], R14 ;  /* 0x005f400e01007387 */ /* 0x000fe20000100800 */
[----:B------:R-:W4:Y:S02]  /*1d820*/  LDL R20, [R1+0x1514] ;  /* 0x0015140001147983 */ /* 0x000f240000100800 */
[----:B------:R-:W4:Y:S02]  /*1d830*/  LDL R19, [R1+0x1550] ;  /* 0x0015500001137983 */ /* 0x000f240000100800 */
[----:B------:R-:W4:Y:S01]  /*1d840*/  LDL R17, [R1+0x155c] ;  /* 0x00155c0001117983 */ /* 0x000f220000100800 */
[----:B------:R-:W4:Y:S04]  /*1d850*/  LDL.LU R3, [R1+0x94] ;  /* 0x0000940001037983 */ /* 0x000f280000300800 */
[----:B--2---:R1:W-:Y:S01]  /*1d860*/  STL [R1+0x5f44], R13 ;  /* 0x005f440d01007387 */ /* 0x0043e20000100800 */
[----:B------:R-:W2:Y:S02]  /*1d870*/  LDL R18, [R1+0x1524] ;  /* 0x0015240001127983 */ /* 0x000ea40000100800 */
[----:B------:R-:W2:Y:S02]  /*1d880*/  LDL R16, [R1+0x1534] ;  /* 0x0015340001107983 */ /* 0x000ea40000100800 */
[----:B0-----:R-:W2:Y:S01]  /*1d890*/  LDL R15, [R1+0x1574] ;  /* 0x00157400010f7983 */ /* 0x001ea20000100800 */
[----:B-1----:R-:W2:Y:S04]  /*1d8a0*/  LDL R13, [R1+0x156c] ;  /* 0x00156c00010d7983 */ /* 0x002ea80000100800 */
[----:B---3--:R0:W-:Y:S01]  /*1d8b0*/  STL [R1+0x5f48], R12 ;  /* 0x005f480c01007387 */ /* 0x0081e20000100800 */
[----:B------:R-:W3:Y:S03]  /*1d8c0*/  LDL R14, [R1+0x1544] ;  /* 0x00154400010e7983 */ /* 0x000ee60000100800 */
[----:B0-----:R-:W3:Y:S04]  /*1d8d0*/  LDL R12, [R1+0x1564] ;  /* 0x00156400010c7983 */ /* 0x001ee80000100800 */
[----:B------:R0:W-:Y:S01]  /*1d8e0*/  STS.U16 [R0+0x20c00], R11 ;  /* 0x020c000b00007388 */ /* 0x0001e20000000400 */
[----:B----4-:R-:W-:-:S02]  /*1d8f0*/  @!P0 IMAD.MOV.U32 R4, RZ, RZ, R21 ;  /* 0x000000ffff048224 */ /* 0x010fc400078e0015 */
[----:B------:R-:W-:Y:S02]  /*1d900*/  @!P0 IMAD.MOV.U32 R5, RZ, RZ, R22 ;  /* 0x000000ffff058224 */ /* 0x000fe400078e0016 */
[----:B------:R1:W-:Y:S01]  /*1d910*/  STS.U16 [R0+0x21400], R10 ;  /* 0x0214000a00007388 */ /* 0x0003e20000000400 */
[----:B0-----:R-:W-:Y:S02]  /*1d920*/  PRMT R11, RZ, 0x7610, R11 ;  /* 0x00007610ff0b7816 */ /* 0x001fe4000000000b */
[----:B-1----:R-:W-:-:S04]  /*1d930*/  PRMT R10, RZ, 0x7610, R10 ;  /* 0x00007610ff0a7816 */ /* 0x002fc8000000000a */
[----:B------:R0:W4:Y:S04]  /*1d940*/  @!P0 LDG.E.U16 R11, [R4.64] ;  /* 0x00000006040b8981 */ /* 0x000128000c1e1500 */
[----:B------:R1:W-:Y:S01]  /*1d950*/  STS.U16 [R0+0x21c00], R9 ;  /* 0x021c000900007388 */ /* 0x0003e20000000400 */
[----:B0-----:R-:W-:Y:S02]  /*1d960*/  @!P0 IMAD.MOV.U32 R4, RZ, RZ, R19 ;  /* 0x000000ffff048224 */ /* 0x001fe400078e0013 */
[----:B------:R-:W-:Y:S01]  /*1d970*/  @!P0 IMAD.MOV.U32 R5, RZ, RZ, R20 ;  /* 0x000000ffff058224 */ /* 0x000fe200078e0014 */
[----:B-1----:R-:W-:-:S04]  /*1d980*/  PRMT R9, RZ, 0x7610, R9 ;  /* 0x00007610ff097816 */ /* 0x002fc80000000009 */
[----:B------:R0:W4:Y:S04]  /*1d990*/  @!P0 LDG.E.U16 R10, [R4.64] ;  /* 0x00000006040a8981 */ /* 0x000128000c1e1500 */
[----:B------:R1:W-:Y:S01]  /*1d9a0*/  STS.U16 [R0+0x22400], R8 ;  /* 0x0224000800007388 */ /* 0x0003e20000000400 */
[----:B0-----:R-:W-:Y:S01]  /*1d9b0*/  @!P0 IMAD.MOV.U32 R4, RZ, RZ, R17 ;  /* 0x000000ffff048224 */ /* 0x001fe200078e0011 */
[----:B-1----:R-:W-:Y:S02]  /*1d9c0*/  PRMT R8, RZ, 0x7610, R8 ;  /* 0x00007610ff087816 */ /* 0x002fe40000000008 */
[----:B------:R0:W-:Y:S01]  /*1d9d0*/  STS.U16 [R0+0x22c00], R7 ;  /* 0x022c000700007388 */ /* 0x0001e20000000400 */
[----:B------:R1:W-:Y:S01]  /*1d9e0*/  STS.U16 [R0+0x23400], R6 ;  /* 0x0234000600007388 */ /* 0x0003e20000000400 */
[----:B0-----:R-:W-:-:S02]  /*1d9f0*/  PRMT R7, RZ, 0x7610, R7 ;  /* 0x00007610ff077816 */ /* 0x001fc40000000007 */
[----:B-1----:R-:W-:Y:S01]  /*1da00*/  PRMT R6, RZ, 0x7610, R6 ;  /* 0x00007610ff067816 */ /* 0x002fe20000000006 */
[----:B--2---:R-:W-:-:S05]  /*1da10*/  @!P0 IMAD.MOV.U32 R5, RZ, RZ, R18 ;  /* 0x000000ffff058224 */ /* 0x004fca00078e0012 */
[----:B------:R0:W2:Y:S02]  /*1da20*/  @!P0 LDG.E.U16 R9, [R4.64] ;  /* 0x0000000604098981 */ /* 0x0000a4000c1e1500 */
[----:B0-----:R-:W-:Y:S02]  /*1da30*/  @!P0 IMAD.MOV.U32 R4, RZ, RZ, R15 ;  /* 0x000000ffff048224 */ /* 0x001fe400078e000f */
[----:B------:R-:W-:-:S05]  /*1da40*/  @!P0 IMAD.MOV.U32 R5, RZ, RZ, R16 ;  /* 0x000000ffff058224 */ /* 0x000fca00078e0010 */
[----:B------:R0:W2:Y:S02]  /*1da50*/  @!P0 LDG.E.U16 R8, [R4.64] ;  /* 0x0000000604088981 */ /* 0x0000a4000c1e1500 */
[----:B0-----:R-:W-:Y:S02]  /*1da60*/  @!P0 IMAD.MOV.U32 R4, RZ, RZ, R13 ;  /* 0x000000ffff048224 */ /* 0x001fe400078e000d */
[----:B---3--:R-:W-:-:S05]  /*1da70*/  @!P0 IMAD.MOV.U32 R5, RZ, RZ, R14 ;  /* 0x000000ffff058224 */ /* 0x008fca00078e000e */
[----:B------:R0:W3:Y:S02]  /*1da80*/  @!P0 LDG.E.U16 R7, [R4.64] ;  /* 0x0000000604078981 */ /* 0x0000e4000c1e1500 */
[----:B0-----:R-:W-:Y:S02]  /*1da90*/  @!P0 IMAD.MOV.U32 R4, RZ, RZ, R12 ;  /* 0x000000ffff048224 */ /* 0x001fe400078e000c */
[----:B------:R-:W-:-:S05]  /*1daa0*/  @!P0 IMAD.MOV.U32 R5, RZ, RZ, R2 ;  /* 0x000000ffff058224 */ /* 0x000fca00078e0002 */
[----:B------:R-:W3:Y:S04]  /*1dab0*/  @!P0 LDG.E.U16 R6, [R4.64] ;  /* 0x0000000604068981 */ /* 0x000ee8000c1e1500 */
[----:B----4-:R-:W-:Y:S04]  /*1dac0*/  STL [R1+0x5f4c], R11 ;  /* 0x005f4c0b01007387 */ /* 0x010fe80000100800 */
[----:B------:R-:W-:Y:S04]  /*1dad0*/  STL [R1+0x5f50], R10 ;  /* 0x005f500a01007387 */ /* 0x000fe80000100800 */
[----:B--2---:R-:W-:Y:S04]  /*1dae0*/  STL [R1+0x5f54], R9 ;  /* 0x005f540901007387 */ /* 0x004fe80000100800 */
[----:B------:R-:W-:Y:S04]  /*1daf0*/  STL [R1+0x5f58], R8 ;  /* 0x005f580801007387 */ /* 0x000fe80000100800 */
[----:B---3--:R-:W-:Y:S01]  /*1db00*/  STL [R1+0x5f5c], R7 ;  /* 0x005f5c0701007387 */ /* 0x008fe20000100800 */
[----:B------:R-:W-:Y:S03]  /*1db10*/  STL [R1+0x15b0], R2 ;  /* 0x0015b00201007387 */ /* 0x000fe60000100800 */
[----:B------:R0:W-:Y:S04]  /*1db20*/  STL [R1+0x5f60], R6 ;  /* 0x005f600601007387 */ /* 0x0001e80000100800 */
[----:B0-----:R-:W2:Y:S04]  /*1db30*/  LDL.LU R6, [R1+0x84] ;  /* 0x0000840001067983 */ /* 0x001ea80000300800 */
[----:B--2---:R0:W-:Y:S04]  /*1db40*/  STL [R1+0x5f64], R6 ;  /* 0x005f640601007387 */ /* 0x0041e80000100800 */
[----:B0-----:R-:W2:Y:S04]  /*1db50*/  LDL.LU R6, [R1+0x88] ;  /* 0x0000880001067983 */ /* 0x001ea80000300800 */
[----:B--2---:R0:W-:Y:S04]  /*1db60*/  STL [R1+0x5f68], R6 ;  /* 0x005f680601007387 */ /* 0x0041e80000100800 */
[----:B0-----:R-:W2:Y:S04]  /*1db70*/  LDL.LU R6, [R1+0x8c] ;  /* 0x00008c0001067983 */ /* 0x001ea80000300800 */
[----:B------:R-:W-:Y:S04]  /*1db80*/  STS.U16 [R0+0x23c00], R3 ;  /* 0x023c000300007388 */ /* 0x000fe80000000400 */
[----:B--2---:R0:W-:Y:S04]  /*1db90*/  STL [R1+0x5f6c], R6 ;  /* 0x005f6c0601007387 */ /* 0x0041e80000100800 */
        /* <DEDUP_REMOVED lines=34> */
[----:B--2---:R0:W-:Y:S01]  /*1ddc0*/  STS.U16 [R0+0x25c00], R6 ;  /* 0x025c000600007388 */ /* 0x0041e20000000400 */
[----:B---3--:R1:W-:Y:S02]  /*1ddd0*/  STS.U16 [R0+0x26400], R7 ;  /* 0x0264000700007388 */ /* 0x0083e40000000400 */
[----:B----4-:R2:W-:Y:S02]  /*1dde0*/  STS.U16 [R0+0x26c00], R8 ;  /* 0x026c000800007388 */ /* 0x0105e40000000400 */
[----:B------:R3:W-:Y:S01]  /*1ddf0*/  STS.U16 [R0+0x27400], R9 ;  /* 0x0274000900007388 */ /* 0x0007e20000000400 */
[----:B------:R3:W-:Y:S01]  /*1de00*/  STS.U16 [R0+0x27c00], R10 ;  /* 0x027c000a00007388 */ /* 0x0007e20000000400 */
[----:B------:R3:W-:Y:S03]  /*1de10*/  STS.U16 [R0+0x28400], R11 ;  /* 0x0284000b00007388 */ /* 0x0007e60000000400 */
[----:B0-----:R-:W4:Y:S01]  /*1de20*/  LDL.LU R6, [R1+0x5f60] ;  /* 0x005f600001067983 */ /* 0x001f220000300800 */
[----:B-1----:R-:W4:Y:S02]  /*1de30*/  LDL.LU R7, [R1+0x5f5c] ;  /* 0x005f5c0001077983 */ /* 0x002f240000300800 */
[----:B--2---:R-:W2:Y:S02]  /*1de40*/  LDL.LU R8, [R1+0x5f58] ;  /* 0x005f580001087983 */ /* 0x004ea40000300800 */
[----:B---3--:R-:W3:Y:S01]  /*1de50*/  LDL.LU R9, [R1+0x5f54] ;  /* 0x005f540001097983 */ /* 0x008ee20000300800 */
[----:B------:R-:W2:Y:S01]  /*1de60*/  LDL.LU R10, [R1+0x5f50] ;  /* 0x005f5000010a7983 */ /* 0x000ea20000300800 */
[----:B------:R-:W2:Y:S03]  /*1de70*/  LDL.LU R11, [R1+0x5f4c] ;  /* 0x005f4c00010b7983 */ /* 0x000ea60000300800 */
[----:B------:R0:W-:Y:S01]  /*1de80*/  STS.U16 [R0+0x28c00], R12 ;  /* 0x028c000c00007388 */ /* 0x0001e20000000400 */
[----:B------:R1:W-:Y:S02]  /*1de90*/  STS.U16 [R0+0x29400], R13 ;  /* 0x0294000d00007388 */ /* 0x0003e40000000400 */
[----:B------:R1:W-:Y:S02]  /*1dea0*/  STS.U16 [R0+0x29c00], R14 ;  /* 0x029c000e00007388 */ /* 0x0003e40000000400 */
[----:B------:R1:W-:Y:S01]  /*1deb0*/  STS.U16 [R0+0x2a400], R15 ;  /* 0x02a4000f00007388 */ /* 0x0003e20000000400 */
[----:B------:R1:W-:Y:S01]  /*1dec0*/  STS.U16 [R0+0x2ac00], R16 ;  /* 0x02ac001000007388 */ /* 0x0003e20000000400 */
[----:B------:R1:W-:Y:S03]  /*1ded0*/  STS.U16 [R0+0x2b400], R17 ;  /* 0x02b4001100007388 */ /* 0x0003e60000000400 */
[----:B0-----:R-:W2:Y:S01]  /*1dee0*/  LDL.LU R12, [R1+0x5f48] ;  /* 0x005f4800010c7983 */ /* 0x001ea20000300800 */
[----:B-1----:R-:W2:Y:S03]  /*1def0*/  LDL.LU R13, [R1+0x5f44] ;  /* 0x005f4400010d7983 */ /* 0x002ea60000300800 */
[----:B------:R-:W2:Y:S01]  /*1df00*/  LDL.LU R14, [R1+0x5f40] ;  /* 0x005f4000010e7983 */ /* 0x000ea20000300800 */
[----:B------:R-:W2:Y:S03]  /*1df10*/  LDL.LU R15, [R1+0x5f3c] ;  /* 0x005f3c00010f7983 */ /* 0x000ea60000300800 */
        /* <DEDUP_REMOVED lines=26> */
[----:B------:R0:W-:Y:S04]  /*1e0c0*/  STS.U16 [R0+0x31c00], R3 ;  /* 0x031c000300007388 */ /* 0x0001e80000000400 */
[----:B0-----:R-:W2:Y:S01]  /*1e0d0*/  LDL.LU R3, [R1+0x5f00] ;  /* 0x005f000001037983 */ /* 0x001ea20000300800 */
[----:B------:R-:W-:Y:S02]  /*1e0e0*/  STS.U16 [R0+0x32400], R4 ;  /* 0x0324000400007388 */ /* 0x000fe40000000400 */
[----:B------:R-:W-:Y:S02]  /*1e0f0*/  STS.U16 [R0+0x32c00], R5 ;  /* 0x032c000500007388 */ /* 0x000fe40000000400 */
[----:B------:R-:W-:Y:S01]  /*1e100*/  STS.U16 [R0+0x33400], R2 ;  /* 0x0334000200007388 */ /* 0x000fe20000000400 */
[----:B--2---:R0:W-:Y:S01]  /*1e110*/  STS.U16 [R0+0x33c00], R3 ;  /* 0x033c000300007388 */ /* 0x0041e20000000400 */
[----:B------:R1:W-:Y:S03]  /*1e120*/  STS.U16 [R0+0x34400], R28 ;  /* 0x0344001c00007388 */ /* 0x0003e60000000400 */
[----:B0-----:R-:W2:Y:S01]  /*1e130*/  LDL.LU R3, [R1+0x5efc] ;  /* 0x005efc0001037983 */ /* 0x001ea20000300800 */
[----:B-1----:R-:W2:Y:S02]  /*1e140*/  LDL.LU R28, [R1+0x5ef8] ;  /* 0x005ef800011c7983 */ /* 0x002ea40000300800 */
        /* <DEDUP_REMOVED lines=19> */
[----:B---3--:R-:W-:Y:S02]  /*1e280*/  STS.U16 [R0+0x3e400], R9 ;  /* 0x03e4000900007388 */ /* 0x008fe40000000400 */
[----:B------:R-:W-:Y:S02]  /*1e290*/  STS.U16 [R0+0x3ec00], R8 ;  /* 0x03ec000800007388 */ /* 0x000fe40000000400 */
[----:B----4-:R-:W-:Y:S01]  /*1e2a0*/  STS.U16 [R0+0x3f400], R7 ;  /* 0x03f4000700007388 */ /* 0x010fe20000000400 */
[----:B------:R-:W-:Y:S01]  /*1e2b0*/  STS.U16 [R0+0x3fc00], R6 ;  /* 0x03fc000600007388 */ /* 0x000fe20000000400 */
[----:B------:R-:W-:Y:S06]  /*1e2c0*/  BAR.SYNC.DEFER_BLOCKING 0x0 ;  /* 0x0000000000007b1d */ /* 0x000fec0000010000 */
[----:B--2---:R-:W-:Y:S04]  /*1e2d0*/  LDSM.16.MT88.4 R16, [R3] ;  /* 0x000000000310783b */ /* 0x004fe80000004200 */
[----:B------:R-:W0:Y:S04]  /*1e2e0*/  LDSM.16.M88.4 R8, [R28+0x20000] ;  /* 0x020000001c08783b */ /* 0x000e280000000200 */
[----:B------:R-:W-:Y:S04]  /*1e2f0*/  LDSM.16.M88.4 R12, [R28+0x24000] ;  /* 0x024000001c0c783b */ /* 0x000fe80000000200 */
[----:B------:R-:W-:Y:S04]  /*1e300*/  LDSM.16.M88.4 R24, [R28+0x2a000] ;  /* 0x02a000001c18783b */ /* 0x000fe80000000200 */
[----:B0-----:R-:W-:Y:S01]  /*1e310*/  STL.64 [R1+0xc0], R8 ;  /* 0x0000c00801007387 */ /* 0x001fe20000100a00 */
[----:B------:R-:W-:-:S02]  /*1e320*/  IMAD.MOV.U32 R21, RZ, RZ, R8 ;  /* 0x000000ffff157224 */ /* 0x000fc400078e0008 */
[----:B------:R-:W-:Y:S02]  /*1e330*/  STL.64 [R1+0xc8], R10 ;  /* 0x0000c80a01007387 */ /* 0x000fe40000100a00 */
[----:B------:R-:W-:Y:S02]  /*1e340*/  IMAD.MOV.U32 R20, RZ, RZ, R9 ;  /* 0x000000ffff147224 */ /* 0x000fe400078e0009 */
[----:B------:R-:W0:Y:S04]  /*1e350*/  LDSM.16.M88.4 R8, [R28+0x22000] ;  /* 0x022000001c08783b */ /* 0x000e280000000200 */
[----:B0-----:R-:W-:Y:S01]  /*1e360*/  STL.64 [R1+0xb0], R8 ;  /* 0x0000b00801007387 */ /* 0x001fe20000100a00 */
[----:B------:R-:W-:Y:S02]  /*1e370*/  IMAD.MOV.U32 R5, RZ, RZ, R8 ;  /* 0x000000ffff057224 */ /* 0x000fe400078e0008 */
[----:B------:R-:W-:Y:S02]  /*1e380*/  STL.64 [R1+0xb8], R10 ;  /* 0x0000b80a01007387 */ /* 0x000fe40000100a00 */
[----:B------:R-:W-:-:S02]  /*1e390*/  IMAD.MOV.U32 R4, RZ, RZ, R9 ;  /* 0x000000ffff047224 */ /* 0x000fc400078e0009 */
[----:B------:R-:W0:Y:S04]  /*1e3a0*/  LDSM.16.M88.4 R8, [R28+0x26000] ;  /* 0x026000001c08783b */ /* 0x000e280000000200 */
[----:B------:R-:W-:Y:S01]  /*1e3b0*/  STL.64 [R1+0xa0], R12 ;  /* 0x0000a00c01007387 */ /* 0x000fe20000100a00 */
[----:B------:R-:W-:Y:S02]  /*1e3c0*/  STL.64 [R1+0xa8], R14 ;  /* 0x0000a80e01007387 */ /* 0x000fe40000100a00 */
[----:B------:R-:W1:Y:S01]  /*1e3d0*/  LDSM.16.M88.4 R12, [R28+0x28000] ;  /* 0x028000001c0c783b */ /* 0x000e620000000200 */
[----:B0-----:R-:W-:Y:S03]  /*1e3e0*/  STL.64 [R1+0x90], R8 ;  /* 0x0000900801007387 */ /* 0x001fe60000100a00 */
[----:B------:R-:W-:-:S02]  /*1e3f0*/  IMAD.MOV.U32 R2, RZ, RZ, R8 ;  /* 0x000000ffff027224 */ /* 0x000fc400078e0008 */
[----:B------:R-:W-:Y:S02]  /*1e400*/  STL.64 [R1+0x98], R10 ;  /* 0x0000980a01007387 */ /* 0x000fe40000100a00 */
[----:B------:R-:W-:Y:S02]  /*1e410*/  IMAD.MOV.U32 R0, RZ, RZ, R9 ;  /* 0x000000ffff007224 */ /* 0x000fe400078e0009 */
[----:B------:R-:W0:Y:S04]  /*1e420*/  LDSM.16.M88.4 R8, [R28+0x2c000] ;  /* 0x02c000001c08783b */ /* 0x000e280000000200 */
[----:B-1----:R-:W-:Y:S01]  /*1e430*/  STL.64 [R1+0x80], R12 ;  /* 0x0000800c01007387 */ /* 0x002fe20000100a00 */
[----:B------:R-:W-:Y:S02]  /*1e440*/  STL.64 [R1+0x88], R14 ;  /* 0x0000880e01007387 */ /* 0x000fe40000100a00 */
[----:B------:R-:W1:Y:S01]  /*1e450*/  LDSM.16.M88.4 R12, [R28+0x2e000] ;  /* 0x02e000001c0c783b */ /* 0x000e620000000200 */
[----:B0-----:R-:W-:Y:S03]  /*1e460*/  STL.64 [R1+0x60], R8 ;  /* 0x0000600801007387 */ /* 0x001fe60000100a00 */
[----:B------:R-:W-:Y:S02]  /*1e470*/  STL.64 [R1+0x68], R10 ;  /* 0x0000680a01007387 */ /* 0x000fe40000100a00 */
[----:B------:R-:W0:Y:S04]  /*1e480*/  LDSM.16.M88.4 R8, [R28+0x30000] ;  /* 0x030000001c08783b */ /* 0x000e280000000200 */
[----:B------:R-:W-:Y:S01]  /*1e490*/  STL.64 [R1+0x70], R24 ;  /* 0x0000701801007387 */ /* 0x000fe20000100a00 */
[----:B-1----:R-:W-:Y:S01]  /*1e4a0*/  STL.64 [R1+0x50], R12 ;  /* 0x0000500c01007387 */ /* 0x002fe20000100a00 */
[----:B------:R-:W-:Y:S02]  /*1e4b0*/  STL.64 [R1+0x58], R14 ;  /* 0x0000580e01007387 */ /* 0x000fe40000100a00 */
[----:B------:R-:W-:Y:S02]  /*1e4c0*/  STL.64 [R1+0x78], R26 ;  /* 0x0000781a01007387 */ /* 0x000fe40000100a00 */
[----:B------:R-:W-:Y:S01]  /*1e4d0*/  LDSM.16.M88.4 R12, [R28+0x3a000] ;  /* 0x03a000001c0c783b */ /* 0x000fe20000000200 */
[----:B0-----:R-:W-:Y:S03]  /*1e4e0*/  STL.64 [R1+0x40], R8 ;  /* 0x0000400801007387 */ /* 0x001fe60000100a00 */
[----:B------:R-:W-:Y:S02]  /*1e4f0*/  STL.64 [R1+0x48], R10 ;  /* 0x0000480a01007387 */ /* 0x000fe40000100a00 */
[----:B------:R0:W-:Y:S02]  /*1e500*/  STL.64 [R1+0x5ec0], R24 ;  /* 0x005ec01801007387 */ /* 0x0001e40000100a00 */
[----:B------:R-:W-:Y:S04]  /*1e510*/  LDSM.16.M88.4 R8, [R28+0x32000] ;  /* 0x032000001c08783b */ /* 0x000fe80000000200 */
[----:B0-----:R-:W-:-:S02]  /*1e520*/  IMAD.MOV.U32 R24, RZ, RZ, R5 ;  /* 0x000000ffff187224 */ /* 0x001fc400078e0005 */
[----:B------:R-:W-:Y:S02]  /*1e530*/  IMAD.MOV.U32 R25, RZ, RZ, R4 ;  /* 0x000000ffff197224 */ /* 0x000fe400078e0004 */
[----:B------:R-:W0:Y:S04]  /*1e540*/  LDSM.16.M88.4 R4, [R28+0x34000] ;  /* 0x034000001c04783b */ /* 0x000e280000000200 */
[----:B------:R1:W-:Y:S04]  /*1e550*/  STL.64 [R1+0x5ef0], R24 ;  /* 0x005ef01801007387 */ /* 0x0003e80000100a00 */
[----:B0-----:R-:W-:Y:S01]  /*1e560*/  STL.64 [R1+0x20], R4 ;  /* 0x0000200401007387 */ /* 0x001fe20000100a00 */
[----:B------:R-:W-:Y:S02]  /*1e570*/  STL.64 [R1+0x30], R8 ;  /* 0x0000300801007387 */ /* 0x000fe40000100a00 */
[----:B------:R-:W-:Y:S02]  /*1e580*/  STL.64 [R1+0x38], R10 ;  /* 0x0000380a01007387 */ /* 0x000fe40000100a00 */
[----:B------:R-:W0:Y:S04]  /*1e590*/  LDSM.16.M88.4 R8, [R28+0x36000] ;  /* 0x036000001c08783b */ /* 0x000e280000000200 */
[----:B------:R-:W-:Y:S01]  /*1e5a0*/  STL.64 [R1+0x28], R6 ;  /* 0x0000280601007387 */ /* 0x000fe20000100a00 */
[----:B------:R-:W-:-:S02]  /*1e5b0*/  IMAD.MOV.U32 R29, RZ, RZ, R5 ;  /* 0x000000ffff1d7224 */ /* 0x000fc400078e0005 */
[----:B------:R-:W2:Y:S04]  /*1e5c0*/  LDSM.16.M88.4 R4, [R28+0x38000] ;  /* 0x038000001c04783b */ /* 0x000ea80000000200 */
[----:B-1----:R-:W3:Y:S01]  /*1e5d0*/  LDL.LU.64 R24, [R1+0x930] ;  /* 0x0009300001187983 */ /* 0x002ee20000300a00 */
[----:B0-----:R-:W-:Y:S01]  /*1e5e0*/  STL.64 [R1+0x10], R8 ;  /* 0x0000100801007387 */ /* 0x001fe20000100a00 */
[----:B------:R-:W-:Y:S02]  /*1e5f0*/  STL.64 [R1+0x18], R10 ;  /* 0x0000180a01007387 */ /* 0x000fe40000100a00 */
[----:B------:R-:W3:Y:S02]  /*1e600*/  LDL.LU.64 R26, [R1+0x938] ;  /* 0x00093800011a7983 */ /* 0x000ee40000300a00 */
[----:B--2---:R-:W-:Y:S01]  /*1e610*/  STL.64 [R1], R4 ;  /* 0x0000000401007387 */ /* 0x004fe20000100a00 */
[----:B------:R-:W-:Y:S01]  /*1e620*/  STL.64 [R1+0x8], R6 ;  /* 0x0000080601007387 */ /* 0x000fe20000100a00 */
[----:B------:R-:W-:Y:S02]  /*1e630*/  STL [R1+0x57b4], R14 ;  /* 0x0057b40e01007387 */ /* 0x000fe40000100800 */
[----:B------:R-:W-:Y:S02]  /*1e640*/  STL [R1+0x57b0], R15 ;  /* 0x0057b00f01007387 */ /* 0x000fe40000100800 */
[----:B------:R0:W-:Y:S01]  /*1e650*/  STL.64 [R1+0x5ea8], R12 ;  /* 0x005ea80c01007387 */ /* 0x0001e20000100a00 */
[----:B------:R-:W1:Y:S04]  /*1e660*/  LDSM.16.M88.4 R8, [R28+0x3c000] ;  /* 0x03c000001c08783b */ /* 0x000e680000000200 */
[----:B------:R-:W2:Y:S04]  /*1e670*/  LDSM.16.M88.4 R4, [R28+0x3e000] ;  /* 0x03e000001c04783b */ /* 0x000ea80000000200 */
[----:B0-----:R-:W4:Y:S04]  /*1e680*/  LDL.64 R12, [R1+0xa0] ;  /* 0x0000a000010c7983 */ /* 0x001f280000100a00 */
[----:B----4-:R0:W-:Y:S04]  /*1e690*/  STL.64 [R1+0x5ee8], R12 ;  /* 0x005ee80c01007387 */ /* 0x0101e80000100a00 */
[----:B0-----:R-:W4:Y:S01]  /*1e6a0*/  LDL.LU.64 R12, [R1+0x580] ;  /* 0x00058000010c7983 */ /* 0x001f220000300a00 */
[----:B------:R-:W4:Y:S02]  /*1e6b0*/  LDL.LU.64 R14, [R1+0x588] ;  /* 0x00058800010e7983 */ /* 0x000f240000300a00 */
[----:B-1----:R-:W-:Y:S02]  /*1e6c0*/  STL [R1+0x57bc], R10 ;  /* 0x0057bc0a01007387 */ /* 0x002fe40000100800 */
[----:B------:R-:W-:Y:S01]  /*1e6d0*/  STL [R1+0x57b8], R11 ;  /* 0x0057b80b01007387 */ /* 0x000fe20000100800 */
[----:B--2---:R-:W-:Y:S01]  /*1e6e0*/  STL [R1+0x58b4], R6 ;  /* 0x0058b40601007387 */ /* 0x004fe20000100800 */
[----:B------:R-:W-:Y:S02]  /*1e6f0*/  STL [R1+0x58b0], R7 ;  /* 0x0058b00701007387 */ /* 0x000fe40000100800 */
[----:B------:R0:W-:Y:S02]  /*1e700*/  STL.64 [R1+0x5e78], R4 ;  /* 0x005e780401007387 */ /* 0x0001e40000100a00 */
[----:B0-----:R-:W-:-:S02]  /*1e710*/  IMAD.MOV.U32 R4, RZ, RZ, R21 ;  /* 0x000000ffff047224 */ /* 0x001fc400078e0015 */
[----:B------:R-:W-:Y:S02]  /*1e720*/  IMAD.MOV.U32 R5, RZ, RZ, R20 ;  /* 0x000000ffff057224 */ /* 0x000fe400078e0014 */
[----:B------:R-:W0:Y:S04]  /*1e730*/  LDSM.16.MT88.4 R20, [R3+0x80] ;  /* 0x000080000314783b */ /* 0x000e280000004200 */
[----:B------:R-:W-:Y:S01]  /*1e740*/  STL [R1+0x3d20], R28 ;  /* 0x003d201c01007387 */ /* 0x000fe20000100800 */
[C---:B---3--:R-:W-:Y:S03]  /*1e750*/  HMMA.16816.F32 R4, R16.reuse, R4, R24 ;  /* 0x000000041004723c */ /* 0x048fe60000001818 */
[----:B0-----:R-:W-:Y:S01]  /*1e760*/  STL [R1+0x5e28], R22 ;  /* 0x005e281601007387 */ /* 0x001fe20000100800 */
[----:B------:R-:W-:Y:S02]  /*1e770*/  STL [R1+0x5e24], R23 ;  /* 0x005e241701007387 */ /* 0x000fe40000100800 */
[----:B------:R-:W-:Y:S02]  /*1e780*/  STL [R1+0x5e20], R3 ;  /* 0x005e200301007387 */ /* 0x000fe40000100800 */
[----:B------:R-:W4:Y:S11]  /*1e790*/  LDL.LU.64 R24, [R1+0x5ef0] ;  /* 0x005ef00001187983 */ /* 0x000f360000300a00 */
[----:B------:R-:W-:Y:S04]  /*1e7a0*/  @!UPT UIADD3 URZ, URZ, URZ, URZ ;  /* 0x0000003f3f3ff290 */ /* 0x000fe8000fffe03f */
[----:B------:R0:W-:Y:S01]  /*1e7b0*/  STL.64 [R1+0x590], R4 ;  /* 0x0005900401007387 */ /* 0x0001e20000100a00 */
[----:B------:R1:W-:Y:S03]  /*1e7c0*/  STL.64 [R1+0x598], R6 ;  /* 0x0005980601007387 */ /* 0x0003e60000100a00 */
[----:B0-----:R-:W2:Y:S01]  /*1e7d0*/  LDL.LU.64 R4, [R1+0x570] ;  /* 0x0005700001047983 */ /* 0x001ea20000300a00 */
[----:B-1----:R-:W2:Y:S01]  /*1e7e0*/  LDL.LU.64 R6, [R1+0x578] ;  /* 0x0005780001067983 */ /* 0x002ea20000300a00 */
[C---:B----4-:R-:W-:Y:S02]  /*1e7f0*/  HMMA.16816.F32 R24, R16.reuse, R24, R12 ;  /* 0x000000181018723c */ /* 0x050fe4000000180c */
[----:B------:R-:W2:Y:S11]  /*1e800*/  LDL.LU.64 R12, [R1+0x5ee8] ;  /* 0x005ee800010c7983 */ /* 0x000eb60000300a00 */
[----:B------:R-:W-:Y:S10]  /*1e810*/  @!UPT UIADD3 URZ, URZ, URZ, URZ ;  /* 0x0000003f3f3ff290 */ /* 0x000ff4000fffe03f */
[----:B------:R0:W-:Y:S01]  /*1e820*/  STL.64 [R1+0x580], R24 ;  /* 0x0005801801007387 */ /* 0x0001e20000100a00 */
[----:B------:R-:W-:Y:S02]  /*1e830*/  IMAD.MOV.U32 R10, RZ, RZ, R26 ;  /* 0x000000ffff0a7224 */ /* 0x000fe400078e001a */
[----:B------:R-:W-:Y:S01]  /*1e840*/  IMAD.MOV.U32 R11, RZ, RZ, R27 ;  /* 0x000000ffff0b7224 */ /* 0x000fe200078e001b */
[----:B0-----:R-:W3:Y:S01]  /*1e850*/  LDL.LU.64 R24, [R1+0x550] ;  /* 0x0005500001187983 */ /* 0x001ee20000300a00 */
[----:B------:R-:W4:Y:S03]  /*1e860*/  LDL.LU.64 R26, [R1+0x558] ;  /* 0x00055800011a7983 */ /* 0x000f260000300a00 */
[----:B----4-:R-:W-:Y:S01]  /*1e870*/  STL.64 [R1+0x5ed8], R26 ;  /* 0x005ed81a01007387 */ /* 0x010fe20000100a00 */
[----:B---3--:R-:W-:Y:S02]  /*1e880*/  STL.64 [R1+0x5ed0], R24 ;  /* 0x005ed01801007387 */ /* 0x008fe40000100a00 */
[----:B------:R-:W-:Y:S02]  /*1e890*/  STL [R1+0x57c4], R11 ;  /* 0x0057c40b01007387 */ /* 0x000fe40000100800 */
[----:B------:R-:W-:Y:S01]  /*1e8a0*/  STL [R1+0x57c0], R10 ;  /* 0x0057c00a01007387 */ /* 0x000fe20000100800 */
[----:B------:R0:W-:Y:S04]  /*1e8b0*/  STL.64 [R1+0x5ec8], R8 ;  /* 0x005ec80801007387 */ /* 0x0001e80000100a00 */
[----:B0-----:R-:W3:Y:S01]  /*1e8c0*/  LDL.64 R8, [R1+0x80] ;  /* 0x0000800001087983 */ /* 0x001ee20000100a00 */
[----:B--2---:R-:W-:Y:S01]  /*1e8d0*/  HMMA.16816.F32 R4, R16, R12, R4 ;  /* 0x0000000c1004723c */ /* 0x004fe20000001804 */
[----:B------:R-:W-:-:S02]  /*1e8e0*/  IMAD.MOV.U32 R22, RZ, RZ, R12 ;  /* 0x000000ffff167224 */ /* 0x000fc400078e000c */
[----:B------:R-:W-:Y:S02]  /*1e8f0*/  IMAD.MOV.U32 R23, RZ, RZ, R13 ;  /* 0x000000ffff177224 */ /* 0x000fe400078e000d */
[----:B------:R-:W-:Y:S02]  /*1e900*/  IMAD.MOV.U32 R24, RZ, RZ, R2 ;  /* 0x000000ffff187224 */ /* 0x000fe400078e0002 */
[----:B------:R-:W-:Y:S01]  /*1e910*/  IMAD.MOV.U32 R25, RZ, RZ, R0 ;  /* 0x000000ffff197224 */ /* 0x000fe200078e0000 */
[----:B---3--:R0:W-:Y:S04]  /*1e920*/  STL.64 [R1+0x5ee0], R8 ;  /* 0x005ee00801007387 */ /* 0x0081e80000100a00 */
[----:B0-----:R-:W2:Y:S01]  /*1e930*/  LDL.LU.64 R8, [R1+0x560] ;  /* 0x0005600001087983 */ /* 0x001ea20000300a00 */
[----:B------:R-:W2:Y:S10]  /*1e940*/  LDL.LU.64 R10, [R1+0x568] ;  /* 0x00056800010a7983 */ /* 0x000eb40000300a00 */
[----:B------:R-:W-:Y:S02]  /*1e950*/  STL.64 [R1+0x570], R4 ;  /* 0x0005700401007387 */ /* 0x000fe40000100a00 */
[----:B------:R-:W-:Y:S01]  /*1e960*/  STL.64 [R1+0x578], R6 ;  /* 0x0005780601007387 */ /* 0x000fe20000100a00 */
[----:B------:R-:W3:Y:S01]  /*1e970*/  LDL.LU.64 R12, [R1+0x8c0] ;  /* 0x0008c000010c7983 */ /* 0x000ee20000300a00 */
[----:B------:R-:W4:Y:S01]  /*1e980*/  LDL.LU.64 R14, [R1+0x8c8] ;  /* 0x0008c800010e7983 */ /* 0x000f220000300a00 */
[C---:B--2---:R-:W-:Y:S02]  /*1e990*/  HMMA.16816.F32 R24, R16.reuse, R24, R8 ;  /* 0x000000181018723c */ /* 0x044fe40000001808 */
[----:B----4-:R-:W-:Y:S01]  /*1e9a0*/  STL.64 [R1+0x5eb8], R14 ;  /* 0x005eb80e01007387 */ /* 0x010fe20000100a00 */
[----:B---3--:R0:W-:Y:S03]  /*1e9b0*/  STL.64 [R1+0x5eb0], R12 ;  /* 0x005eb00c01007387 */ /* 0x0081e60000100a00 */
[----:B0-----:R-:W2:Y:S01]  /*1e9c0*/  LDL.LU.64 R12, [R1+0x540] ;  /* 0x00054000010c7983 */ /* 0x001ea20000300a00 */
[----:B------:R-:W2:Y:S02]  /*1e9d0*/  LDL.LU.64 R14, [R1+0x548] ;  /* 0x00054800010e7983 */ /* 0x000ea40000300a00 */
[----:B------:R-:W3:Y:S02]  /*1e9e0*/  LDL.LU.64 R4, [R1+0x8b0] ;  /* 0x0008b00001047983 */ /* 0x000ee40000300a00 */
[----:B------:R-:W3:Y:S01]  /*1e9f0*/  LDL.LU.64 R6, [R1+0x8b8] ;  /* 0x0008b80001067983 */ /* 0x000ee20000300a00 */
[----:B------:R-:W-:Y:S01]  /*1ea00*/  STL.64 [R1+0x5e38], R22 ;  /* 0x005e381601007387 */ /* 0x000fe20000100a00 */
[----:B------:R0:W-:Y:S03]  /*1ea10*/  STL.64 [R1+0x5e30], R20 ;  /* 0x005e301401007387 */ /* 0x0001e60000100a00 */
[----:B0-----:R-:W4:Y:S01]  /*1ea20*/  LDL.64 R20, [R1+0x60] ;  /* 0x0000600001147983 */ /* 0x001f220000100a00 */
[----:B------:R-:W2:Y:S06]  /*1ea30*/  LDL.LU.64 R8, [R1+0x5ee0] ;  /* 0x005ee00001087983 */ /* 0x000eac0000300a00 */
[----:B------:R-:W-:Y:S02]  /*1ea40*/  STL.64 [R1+0x560], R24 ;  /* 0x0005601801007387 */ /* 0x000fe40000100a00 */
[----:B------:R0:W-:Y:S02]  /*1ea50*/  STL.64 [R1+0x568], R26 ;  /* 0x0005681a01007387 */ /* 0x0001e40000100a00 */
[----:B0-----:R-:W2:Y:S01]  /*1ea60*/  LDL.LU.64 R26, [R1+0x5ed8] ;  /* 0x005ed800011a7983 */ /* 0x001ea20000300a00 */
[----:B------:R-:W2:Y:S02]  /*1ea70*/  LDL.LU.64 R24, [R1+0x5ed0] ;  /* 0x005ed00001187983 */ /* 0x000ea40000300a00 */
[----:B--2---:R-:W-:Y:S01]  /*1ea80*/  HMMA.16816.F32 R24, R16, R8, R24 ;  /* 0x000000081018723c */ /* 0x004fe20000001818 */
[----:B------:R-:W-:-:S02]  /*1ea90*/  IMAD.MOV.U32 R3, RZ, RZ, R9 ;  /* 0x000000ffff037224 */ /* 0x000fc400078e0009 */
[----:B------:R-:W2:Y:S11]  /*1eaa0*/  LDL.LU.64 R8, [R1+0x5ec8] ;  /* 0x005ec80001087983 */ /* 0x000eb60000300a00 */
[----:B------:R-:W-:Y:S09]  /*1eab0*/  @!UPT UIADD3 URZ, URZ, URZ, URZ ;  /* 0x0000003f3f3ff290 */ /* 0x000ff2000fffe03f */
[----:B------:R0:W-:Y:S04]  /*1eac0*/  STL.64 [R1+0x550], R24 ;  /* 0x0005501801007387 */ /* 0x0001e80000100a00 */
[----:B0-----:R-:W3:Y:S01]  /*1ead0*/  LDL.LU.64 R24, [R1+0x5ec0] ;  /* 0x005ec00001187983 */ /* 0x001ee20000300a00 */
[----:B------:R-:W-:Y:S02]  /*1eae0*/  IMAD.MOV.U32 R11, RZ, RZ, R26 ;  /* 0x000000ffff0b7224 */ /* 0x000fe400078e001a */
[----:B------:R-:W-:-:S05]  /*1eaf0*/  IMAD.MOV.U32 R10, RZ, RZ, R27 ;  /* 0x000000ffff0a7224 */ /* 0x000fca00078e001b */
[----:B------:R-:W-:Y:S04]  /*1eb00*/  STL.64 [R1+0x5e48], R10 ;  /* 0x005e480a01007387 */ /* 0x000fe80000100a00 */
[----:B--2---:R0:W-:Y:S04]  /*1eb10*/  STL.64 [R1+0x5e40], R8 ;  /* 0x005e400801007387 */ /* 0x0041e80000100a00 */
[----:B0-----:R-:W2:Y:S01]  /*1eb20*/  LDL.64 R8, [R1+0x50] ;  /* 0x0000500001087983 */ /* 0x001ea20000100a00 */
[C---:B---3--:R-:W-:Y:S11]  /*1eb30*/  HMMA.16816.F32 R12, R16.reuse, R24, R12 ;  /* 0x00000018100c723c */ /* 0x048ff6000000180c */
[----:B------:R-:W-:Y:S11]  /*1eb40*/  @!UPT UIADD3 URZ, URZ, URZ, URZ ;  /* 0x0000003f3f3ff290 */ /* 0x000ff6000fffe03f */
[----:B------:R-:W-:Y:S01]  /*1eb50*/  @!UPT UIADD3 URZ, URZ, URZ, URZ ;  /* 0x0000003f3f3ff290 */ /* 0x000fe2000fffe03f */
[----:B------:R-:W-:Y:S01]  /*1eb60*/  STL.64 [R1+0x540], R12 ;  /* 0x0005400c01007387 */ /* 0x000fe20000100a00 */
[----:B------:R0:W-:Y:S03]  /*1eb70*/  STL.64 [R1+0x548], R14 ;  /* 0x0005480e01007387 */ /* 0x0001e60000100a00 */
[----:B0-----:R-:W3:Y:S01]  /*1eb80*/  LDL.LU.64 R14, [R1+0x5eb8] ;  /* 0x005eb800010e7983 */ /* 0x001ee20000300a00 */
[----:B------:R-:W3:Y:S02]  /*1eb90*/  LDL.LU.64 R12, [R1+0x5eb0] ;  /* 0x005eb000010c7983 */ /* 0x000ee40000300a00 */
[----:B----4-:R-:W-:Y:S02]  /*1eba0*/  IMAD.MOV.U32 R2, RZ, RZ, R20 ;  /* 0x000000ffff027224 */ /* 0x010fe400078e0014 */
[----:B------:R-:W-:Y:S01]  /*1ebb0*/  IMAD.MOV.U32 R0, RZ, RZ, R21 ;  /* 0x000000ffff007224 */ /* 0x000fe200078e0015 */
[C---:B---3--:R-:W-:Y:S11]  /*1ebc0*/  HMMA.16816.F32 R12, R16.reuse, R20, R12 ;  /* 0x00000014100c723c */ /* 0x048ff6000000180c */
[----:B------:R-:W-:Y:S11]  /*1ebd0*/  @!UPT UIADD3 URZ, URZ, URZ, URZ ;  /* 0x0000003f3f3ff290 */ /* 0x000ff6000fffe03f */
[----:B------:R-:W-:Y:S01]  /*1ebe0*/  @!UPT UIADD3 URZ, URZ, URZ, URZ ;  /* 0x0000003f3f3ff290 */ /* 0x000fe2000fffe03f */
[----:B------:R0:W-:Y:S01]  /*1ebf0*/  STL.64 [R1+0x8c0], R12 ;  /* 0x0008c00c01007387 */ /* 0x0001e20000100a00 */
[----:B------:R1:W-:Y:S03]  /*1ec00*/  STL.64 [R1+0x8c8], R14 ;  /* 0x0008c80e01007387 */ /* 0x0003e60000100a00 */
[----:B0-----:R-:W3:Y:S01]  /*1ec10*/  LDL.LU.64 R12, [R1+0x5ea8] ;  /* 0x005ea800010c7983 */ /* 0x001ee20000300a00 */
[----:B------:R-:W4:Y:S01]  /*1ec20*/  LDL.64 R20, [R1+0x30] ;  /* 0x0000300001147983 */ /* 0x000f220000100a00 */
[----:B--2---:R-:W-:Y:S11]  /*1ec30*/  HMMA.16816.F32 R4, R16, R8, R4 ;  /* 0x000000081004723c */ /* 0x004ff60000001804 */
[----:B------:R-:W-:Y:S11]  /*1ec40*/  @!UPT UIADD3 URZ, URZ, URZ, URZ ;  /* 0x0000003f3f3ff290 */ /* 0x000ff6000fffe03f */
[----:B------:R-:W-:Y:S02]  /*1ec50*/  @!UPT UIADD3 URZ, URZ, URZ, URZ ;  /* 0x0000003f3f3ff290 */ /* 0x000fe4000fffe03f */
[----:B-1----:R-:W-:Y:S02]  /*1ec60*/  IMAD.MOV.U32 R14, RZ, RZ, R5 ;  /* 0x000000ffff0e7224 */ /* 0x002fe400078e0005 */
[----:B------:R-:W-:Y:S02]  /*1ec70*/  IMAD.MOV.U32 R15, RZ, RZ, R6 ;  /* 0x000000ffff0f7224 */ /* 0x000fe400078e0006 */
[----:B------:R-:W-:Y:S01]  /*1ec80*/  IMAD.MOV.U32 R28, RZ, RZ, R7 ;  /* 0x000000ffff1c7224 */ /* 0x000fe200078e0007 */
[----:B----4-:R0:W-:Y:S04]  /*1ec90*/  STL.64 [R1+0x5e98], R20 ;  /* 0x005e981401007387 */ /* 0x0101e80000100a00 */
[----:B0-----:R-:W2:Y:S04]  /*1eca0*/  LDL R20, [R1+0x40] ;  /* 0x0000400001147983 */ /* 0x001ea80000100800 */
[----:B------:R-:W2:Y:S01]  /*1ecb0*/  LDL R21, [R1+0x44] ;  /* 0x0000440001157983 */ /* 0x000ea20000100800 */
[----:B------:R0:W-:Y:S03]  /*1ecc0*/  STL [R1+0x8b0], R4 ;  /* 0x0008b00401007387 */ /* 0x0001e60000100800 */
[----:B0-----:R-:W4:Y:S01]  /*1ecd0*/  LDL.LU.64 R4, [R1+0x870] ;  /* 0x0008700001047983 */ /* 0x001f220000300a00 */
[----:B------:R-:W2:Y:S03]  /*1ece0*/  LDL.LU.64 R6, [R1+0x878] ;  /* 0x0008780001067983 */ /* 0x000ea60000300a00 */
[----:B--2---:R-:W-:Y:S01]  /*1ecf0*/  STL.64 [R1+0x5e88], R6 ;  /* 0x005e880601007387 */ /* 0x004fe20000100a00 */
[----:B----4-:R0:W-:Y:S03]  /*1ed00*/  STL.64 [R1+0x5e80], R4 ;  /* 0x005e800401007387 */ /* 0x0101e60000100a00 */
[----:B0-----:R-:W2:Y:S01]  /*1ed10*/  LDL R4, [R1+0x20] ;  /* 0x0000200001047983 */ /* 0x001ea20000100800 */
[----:B------:R-:W-:-:S05]  /*1ed20*/  IMAD.MOV.U32 R5, RZ, RZ, R29 ;  /* 0x000000ffff057224 */ /* 0x000fca00078e001d */
[----:B--2---:R0:W-:Y:S04]  /*1ed30*/  STL.64 [R1+0x5ea0], R4 ;  /* 0x005ea00401007387 */ /* 0x0041e80000100a00 */
[----:B0-----:R-:W2:Y:S01]  /*1ed40*/  LDL.LU.64 R4, [R1+0x8a0] ;  /* 0x0008a00001047983 */ /* 0x001ea20000300a00 */
[----:B------:R-:W2:Y:S02]  /*1ed50*/  LDL.LU.64 R6, [R1+0x8a8] ;  /* 0x0008a80001067983 */ /* 0x000ea40000300a00 */
[----:B------:R-:W-:Y:S02]  /*1ed60*/  STL.64 [R1+0x5e58], R14 ;  /* 0x005e580e01007387 */ /* 0x000fe40000100a00 */
[----:B---3--:R0:W-:Y:S02]  /*1ed70*/  STL.64 [R1+0x5e50], R12 ;  /* 0x005e500c01007387 */ /* 0x0081e40000100a00 */
[----:B0-----:R-:W3:Y:S04]  /*1ed80*/  LDL.64 R12, [R1] ;  /* 0x00000000010c7983 */ /* 0x001ee80000100a00 */
[----:B---3--:R0:W-:Y:S04]  /*1ed90*/  STL.64 [R1+0x5e70], R12 ;  /* 0x005e700c01007387 */ /* 0x0081e80000100a00 */
[----:B0-----:R-:W3:Y:S01]  /*1eda0*/  LDL.64 R12, [R1+0x10] ;  /* 0x00001000010c7983 */ /* 0x001ee20000100a00 */
[----:B------:R-:W-:-:S02]  /*1edb0*/  IMAD.MOV.U32 R27, RZ, RZ, R8 ;  /* 0x000000ffff1b7224 */ /* 0x000fc400078e0008 */
[----:B------:R-:W-:Y:S01]  /*1edc0*/  IMAD.MOV.U32 R26, RZ, RZ, R9 ;  /* 0x000000ffff1a7224 */ /* 0x000fe200078e0009 */
[C---:B--2---:R-:W-:Y:S01]  /*1edd0*/  HMMA.16816.F32 R20, R16.reuse, R20, R4 ;  /* 0x000000141014723c */ /* 0x044fe20000001804 */
[----:B---3--:R0:W-:Y:S04]  /*1ede0*/  STL.64 [R1+0x5e90], R12 ;  /* 0x005e900c01007387 */ /* 0x0081e80000100a00 */
[----:B0-----:R-:W2:Y:S01]  /*1edf0*/  LDL.LU.64 R12, [R1+0x880] ;  /* 0x00088000010c7983 */ /* 0x001ea20000300a00 */
[----:B------:R-:W2:Y:S02]  /*1ee00*/  LDL.LU.64 R14, [R1+0x888] ;  /* 0x00088800010e7983 */ /* 0x000ea40000300a00 */
[----:B------:R-:W3:Y:S02]  /*1ee10*/  LDL.LU.64 R8, [R1+0x850] ;  /* 0x0008500001087983 */ /* 0x000ee40000300a00 */
[----:B------:R-:W4:Y:S02]  /*1ee20*/  LDL.LU.64 R10, [R1+0x858] ;  /* 0x00085800010a7983 */ /* 0x000f240000300a00 */
[----:B----4-:R-:W-:Y:S01]  /*1ee30*/  STL.64 [R1+0x5e68], R10 ;  /* 0x005e680a01007387 */ /* 0x010fe20000100a00 */
[----:B---3--:R0:W-:Y:S03]  /*1ee40*/  STL.64 [R1+0x5e60], R8 ;  /* 0x005e600801007387 */ /* 0x0081e60000100a00 */
[----:B0-----:R-:W3:Y:S01]  /*1ee50*/  LDL.LU.64 R8, [R1+0x860] ;  /* 0x0008600001087983 */ /* 0x001ee20000300a00 */
[----:B------:R-:W3:Y:S02]  /*1ee60*/  LDL.LU.64 R10, [R1+0x868] ;  /* 0x00086800010a7983 */ /* 0x000ee40000300a00 */
[----:B------:R-:W-:Y:S02]  /*1ee70*/  STL.64 [R1+0x5e00], R26 ;  /* 0x005e001a01007387 */ /* 0x000fe40000100a00 */
[----:B------:R0:W-:Y:S02]  /*1ee80*/  STL.64 [R1+0x5df8], R24 ;  /* 0x005df81801007387 */ /* 0x0001e40000100a00 */
[----:B0-----:R-:W4:Y:S01]  /*1ee90*/  LDL.LU.64 R24, [R1+0x890] ;  /* 0x0008900001187983 */ /* 0x001f220000300a00 */
[----:B------:R-:W4:Y:S02]  /*1eea0*/  LDL.LU.64 R26, [R1+0x898] ;  /* 0x00089800011a7983 */ /* 0x000f240000300a00 */
[----:B------:R-:W-:Y:S02]  /*1eeb0*/  STL [R1+0x5868], R28 ;  /* 0x0058681c01007387 */ /* 0x000fe40000100800 */
[----:B------:R-:W2:Y:S01]  /*1eec0*/  LDL.LU.64 R4, [R1+0x5ea0] ;  /* 0x005ea00001047983 */ /* 0x000ea20000300a00 */
[----:B------:R0:W-:Y:S01]  /*1eed0*/  STL.64 [R1+0x8a0], R20 ;  /* 0x0008a01401007387 */ /* 0x0001e20000100a00 */
[----:B------:R-:W-:Y:S03]  /*1eee0*/  STL.64 [R1+0x8a8], R22 ;  /* 0x0008a81601007387 */ /* 0x000fe60000100a00 */
[----:B0-----:R-:W4:Y:S01]  /*1eef0*/  LDL.LU.64 R20, [R1+0x5e98] ;  /* 0x005e980001147983 */ /* 0x001f220000300a00 */
[C---:B--2---:R-:W-:Y:S08]  /*1ef00*/  HMMA.16816.F32 R4, R16.reuse, R4, R12 ;  /* 0x000000041004723c */ /* 0x044ff0000000180c */
[C---:B----4-:R-:W-:Y:S11]  /*1ef10*/  HMMA.16816.F32 R24, R16.reuse, R20, R24 ;  /* 0x000000141018723c */ /* 0x050ff60000001818 */
[----:B------:R-:W-:Y:S11]  /*1ef20*/  @!UPT UIADD3 URZ, URZ, URZ, URZ ;  /* 0x0000003f3f3ff290 */ /* 0x000ff6000fffe03f */
[----:B------:R-:W-:Y:S01]  /*1ef30*/  @!UPT UIADD3 URZ, URZ, URZ, URZ ;  /* 0x0000003f3f3ff290 */ /* 0x000fe2000fffe03f */
[----:B------:R-:W-:Y:S01]  /*1ef40*/  STL.64 [R1+0x890], R24 ;  /* 0x0008901801007387 */ /* 0x000fe20000100a00 */
[----:B------:R0:W-:Y:S02]  /*1ef50*/  STL.64 [R1+0x898], R26 ;  /* 0x0008981a01007387 */ /* 0x0001e40000100a00 */
[----:B0-----:R-:W-:Y:S02]  /*1ef60*/  IMAD.MOV.U32 R27, RZ, RZ, R20 ;  /* 0x000000ffff1b7224 */ /* 0x001fe400078e0014 */
[----:B------:R-:W-:Y:S02]  /*1ef70*/  IMAD.MOV.U32 R26, RZ, RZ, R21 ;  /* 0x000000ffff1a7224 */ /* 0x000fe400078e0015 */
[----:B------:R-:W2:Y:S01]  /*1ef80*/  LDL.LU.64 R20, [R1+0x530] ;  /* 0x0005300001147983 */ /* 0x000ea20000300a00 */
[----:B------:R-:W2:Y:S02]  /*1ef90*/  LDL.LU.64 R22, [R1+0x538] ;  /* 0x0005380001167983 */ /* 0x000ea40000300a00 */
[----:B------:R-:W4:Y:S02]  /*1efa0*/  LDL.LU.64 R12, [R1+0x5e90] ;  /* 0x005e9000010c7983 */ /* 0x000f240000300a00 */
[----:B------:R-:W-:Y:S01]  /*1efb0*/  STL.64 [R1+0x880], R4 ;  /* 0x0008800401007387 */ /* 0x000fe20000100a00 */
[----:B------:R0:W-:Y:S04]  /*1efc0*/  STL.64 [R1+0x888], R6 ;  /* 0x0008880601007387 */ /* 0x0001e80000100a00 */
[----:B0-----:R-:W4:Y:S01]  /*1efd0*/  LDL.LU.64 R6, [R1+0x5e88] ;  /* 0x005e880001067983 */ /* 0x001f220000300a00 */
[----:B------:R-:W4:Y:S02]  /*1efe0*/  LDL.LU.64 R4, [R1+0x5e80] ;  /* 0x005e800001047983 */ /* 0x000f240000300a00 */
[C---:B----4-:R-:W-:Y:S11]  /*1eff0*/  HMMA.16816.F32 R4, R16.reuse, R12, R4 ;  /* 0x0000000c1004723c */ /* 0x050ff60000001804 */
[----:B------:R-:W-:Y:S11]  /*1f000*/  @!UPT UIADD3 URZ, URZ, URZ, URZ ;  /* 0x0000003f3f3ff290 */ /* 0x000ff6000fffe03f */
[----:B------:R-:W-:Y:S01]  /*1f010*/  @!UPT UIADD3 URZ, URZ, URZ, URZ ;  /* 0x0000003f3f3ff290 */ /* 0x000fe2000fffe03f */
[----:B------:R0:W-:Y:S01]  /*1f020*/  STL.64 [R1+0x870], R4 ;  /* 0x0008700401007387 */ /* 0x0001e20000100a00 */
[----:B------:R1:W-:Y:S03]  /*1f030*/  STL.64 [R1+0x878], R6 ;  /* 0x0008780601007387 */ /* 0x0003e60000100a00 */
[----:B0-----:R-:W4:Y:S01]  /*1f040*/  LDL.LU.64 R4, [R1+0x5e78] ;  /* 0x005e780001047983 */ /* 0x001f220000300a00 */
[----:B-1----:R-:W-:Y:S02]  /*1f050*/  IMAD.MOV.U32 R7, RZ, RZ, R12 ;  /* 0x000000ffff077224 */ /* 0x002fe400078e000c */
[----:B------:R-:W-:Y:S02]  /*1f060*/  IMAD.MOV.U32 R6, RZ, RZ, R13 ;  /* 0x000000ffff067224 */ /* 0x000fe400078e000d */
[----:B------:R-:W3:Y:S02]  /*1f070*/  LDL.LU.64 R12, [R1+0x5e70] ;  /* 0x005e7000010c7983 */ /* 0x000ee40000300a00 */
[----:B---3--:R-:W-:Y:S01]  /*1f080*/  HMMA.16816.F32 R8, R16, R12, R8 ;  /* 0x0000000c1008723c */ /* 0x008fe20000001808 */
[----:B------:R-:W-:-:S02]  /*1f090*/  IMAD.MOV.U32 R29, RZ, RZ, R12 ;  /* 0x000000ffff1d7224 */ /* 0x000fc400078e000c */
[----:B------:R-:W-:Y:S11]  /*1f0a0*/  IMAD.MOV.U32 R28, RZ, RZ, R13 ;  /* 0x000000ffff1c7224 */ /* 0x000ff600078e000d */
[----:B------:R-:W-:Y:S09]  /*1f0b0*/  @!UPT UIADD3 URZ, URZ, URZ, URZ ;  /* 0x0000003f3f3ff290 */ /* 0x000ff2000fffe03f */
[----:B------:R-:W-:Y:S01]  /*1f0c0*/  STL.64 [R1+0x860], R8 ;  /* 0x0008600801007387 */ /* 0x000fe20000100a00 */
[----:B------:R0:W-:Y:S03]  /*1f0d0*/  STL.64 [R1+0x868], R10 ;  /* 0x0008680a01007387 */ /* 0x0001e60000100a00 */
[----:B0-----:R-:W3:Y:S01]  /*1f0e0*/  LDL.LU.64 R10, [R1+0x5e68] ;  /* 0x005e6800010a7983 */ /* 0x001ee20000300a00 */
[----:B------:R-:W3:Y:S02]  /*1f0f0*/  LDL.LU.64 R8, [R1+0x5e60] ;  /* 0x005e600001087983 */ /* 0x000ee40000300a00 */
[----:B------:R-:W2:Y:S02]  /*1f100*/  LDL.LU.64 R14, [R1+0x5e58] ;  /* 0x005e5800010e7983 */ /* 0x000ea40000300a00 */
[----:B------:R-:W3:Y:S02]  /*1f110*/  LDL.LU.64 R12, [R1+0x5e50] ;  /* 0x005e5000010c7983 */ /* 0x000ee40000300a00 */
[C---:B---3--:R-:W-:Y:S11]  /*1f120*/  HMMA.16816.F32 R8, R16.reuse, R12, R8 ;  /* 0x0000000c1008723c */ /* 0x048ff60000001808 */
[----:B------:R-:W-:Y:S11]  /*1f130*/  @!UPT UIADD3 URZ, URZ, URZ, URZ ;  /* 0x0000003f3f3ff290 */ /* 0x000ff6000fffe03f */
[----:B------:R-:W-:Y:S01]  /*1f140*/  @!UPT UIADD3 URZ, URZ, URZ, URZ ;  /* 0x0000003f3f3ff290 */ /* 0x000fe2000fffe03f */
[----:B------:R-:W-:Y:S01]  /*1f150*/  STL.64 [R1+0x850], R8 ;  /* 0x0008500801007387 */ /* 0x000fe20000100a00 */
[----:B------:R0:W-:Y:S03]  /*1f160*/  STL.64 [R1+0x858], R10 ;  /* 0x0008580a01007387 */ /* 0x0001e60000100a00 */
[----:B0-----:R-:W3:Y:S01]  /*1f170*/  LDL.LU.64 R10, [R1+0x5e48] ;  /* 0x005e4800010a7983 */ /* 0x001ee20000300a00 */
[----:B------:R-:W2:Y:S02]  /*1f180*/  LDL.LU.64 R8, [R1+0x5e40] ;  /* 0x005e400001087983 */ /* 0x000ea40000300a00 */
[----:B------:R-:W3:Y:S01]  /*1f190*/  LDL.64 R24, [R1+0x90] ;  /* 0x0000900001187983 */ /* 0x000ee20000100a00 */
[C---:B--2---:R-:W-:Y:S01]  /*1f1a0*/  HMMA.16816.F32 R20, R16.reuse, R8, R20 ;  /* 0x000000081014723c */ /* 0x044fe20000001814 */
[----:B---3--:R-:W-:Y:S01]  /*1f1b0*/  STL.64 [R1+0x5e10], R24 ;  /* 0x005e101801007387 */ /* 0x008fe20000100a00 */
[----:B------:R-:W-:Y:S02]  /*1f1c0*/  STL.64 [R1+0x5d70], R14 ;  /* 0x005d700e01007387 */ /* 0x000fe40000100a00 */
[----:B------:R0:W-:Y:S02]  /*1f1d0*/  STL.64 [R1+0x5d68], R12 ;  /* 0x005d680c01007387 */ /* 0x0001e40000100a00 */
[----:B0-----:R-:W4:Y:S01]  /*1f1e0*/  LDL.LU.64 R12, [R1+0x520] ;  /* 0x00052000010c7983 */ /* 0x001f220000300a00 */
[----:B------:R-:W4:Y:S11]  /*1f1f0*/  LDL.LU.64 R14, [R1+0x528] ;  /* 0x00052800010e7983 */ /* 0x000f360000300a00 */
[----:B------:R-:W-:Y:S05]  /*1f200*/  @!UPT UIADD3 URZ, URZ, URZ, URZ ;  /* 0x0000003f3f3ff290 */ /* 0x000fea000fffe03f */
[----:B------:R-:W-:Y:S01]  /*1f210*/  STL.64 [R1+0x840], R20 ;  /* 0x0008401401007387 */ /* 0x000fe20000100a00 */
[----:B------:R0:W-:Y:S03]  /*1f220*/  STL.64 [R1+0x848], R22 ;  /* 0x0008481601007387 */ /* 0x0001e60000100a00 */
[----:B0-----:R-:W2:Y:S01]  /*1f230*/  LDL.LU.64 R22, [R1+0x5e38] ;  /* 0x005e380001167983 */ /* 0x001ea20000300a00 */
[----:B------:R-:W3:Y:S02]  /*1f240*/  LDL.LU.64 R20, [R1+0x5e30] ;  /* 0x005e300001147983 */ /* 0x000ee40000300a00 */
[----:B--2---:R-:W-:Y:S02]  /*1f250*/  IMAD.MOV.U32 R24, RZ, RZ, R22 ;  /* 0x000000ffff187224 */ /* 0x004fe400078e0016 */
[----:B------:R-:W-:Y:S01]  /*1f260*/  IMAD.MOV.U32 R25, RZ, RZ, R23 ;  /* 0x000000ffff197224 */ /* 0x000fe200078e0017 */
[----:B------:R-:W3:Y:S01]  /*1f270*/  LDL.LU R22, [R1+0x5e28] ;  /* 0x005e280001167983 */ /* 0x000ee20000300800 */
[----:B------:R-:W3:Y:S02]  /*1f280*/  LDL.LU R23, [R1+0x5e24] ;  /* 0x005e240001177983 */ /* 0x000ee40000300800 */
[----:B------:R-:W-:Y:S02]  /*1f290*/  STL.64 [R1+0x5d60], R10 ;  /* 0x005d600a01007387 */ /* 0x000fe40000100a00 */
[----:B------:R4:W-:Y:S02]  /*1f2a0*/  STL.64 [R1+0x5d58], R8 ;  /* 0x005d580801007387 */ /* 0x0009e40000100a00 */
[----:B----4-:R-:W-:Y:S01]  /*1f2b0*/  HMMA.16816.F32 R8, R16, R4, R12 ;  /* 0x000000041008723c */ /* 0x010fe2000000180c */
[----:B------:R-:W3:Y:S01]  /*1f2c0*/  LDL.LU.64 R16, [R1+0x920] ;  /* 0x0009200001107983 */ /* 0x000ee20000300a00 */
[----:B------:R-:W3:Y:S11]  /*1f2d0*/  LDL.LU.64 R18, [R1+0x928] ;  /* 0x0009280001127983 */ /* 0x000ef60000300a00 */
[----:B------:R-:W-:Y:S10]  /*1f2e0*/  @!UPT UIADD3 URZ, URZ, URZ, URZ ;  /* 0x0000003f3f3ff290 */ /* 0x000ff4000fffe03f */
[----:B------:R0:W-:Y:S01]  /*1f2f0*/  STL.64 [R1+0x530], R8 ;  /* 0x0005300801007387 */ /* 0x0001e20000100a00 */
[----:B------:R-:W-:Y:S03]  /*1f300*/  STL.64 [R1+0x538], R10 ;  /* 0x0005380a01007387 */ /* 0x000fe60000100a00 */
[----:B0-----:R-:W2:Y:S01]  /*1f310*/  LDL R8, [R1+0x80] ;  /* 0x0000800001087983 */ /* 0x001ea20000100800 */
[----:B------:R-:W-:Y:S02]  /*1f320*/  IMAD.MOV.U32 R9, RZ, RZ, R3 ;  /* 0x000000ffff097224 */ /* 0x000fe400078e0003 */
[----:B------:R-:W4:Y:S02]  /*1f330*/  LDL.LU R3, [R1+0x5e20] ;  /* 0x005e200001037983 */ /* 0x000f240000300800 */
[----:B------:R-:W-:Y:S02]  /*1f340*/  IMAD.MOV.U32 R12, RZ, RZ, R29 ;  /* 0x000000ffff0c7224 */ /* 0x000fe400078e001d */
[----:B------:R-:W-:Y:S01]  /*1f350*/  IMAD.MOV.U32 R13, RZ, RZ, R28 ;  /* 0x000000ffff0d7224 */ /* 0x000fe200078e001c */
[----:B--2---:R0:W-:Y:S04]  /*1f360*/  STL.64 [R1+0x5e08], R8 ;  /* 0x005e080801007387 */ /* 0x0041e80000100a00 */
[----:B0-----:R-:W3:Y:S01]  /*1f370*/  LDL.64 R8, [R1+0xc0] ;  /* 0x0000c00001087983 */ /* 0x001ee20000100a00 */
[----:B------:R0:W-:Y:S03]  /*1f380*/  STL.64 [R1+0x5da8], R4 ;  /* 0x005da80401007387 */ /* 0x0001e60000100a00 */
[----:B0-----:R-:W2:Y:S01]  /*1f390*/  LDL.64 R4, [R1+0xb0] ;  /* 0x0000b00001047983 */ /* 0x001ea20000100a00 */
[----:B------:R3:W-:Y:S02]  /*1f3a0*/  STL.64 [R1+0x5d88], R12 ;  /* 0x005d880c01007387 */ /* 0x0007e40000100a00 */
[----:B---3--:R-:W-:Y:S07]  /*1f3b0*/  HMMA.16816.F32 R12, R20, R8, R16 ;  /* 0x00000008140c723c */ /* 0x008fee0000001810 */
[----:B------:R-:W-:-:S02]  /*1f3c0*/  IMAD.MOV.U32 R17, RZ, RZ, R8 ;  /* 0x000000ffff117224 */ /* 0x000fc400078e0008 */
[----:B------:R-:W-:Y:S11]  /*1f3d0*/  IMAD.MOV.U32 R16, RZ, RZ, R9 ;  /* 0x000000ffff107224 */ /* 0x000ff600078e0009 */
[----:B------:R-:W-:Y:S03]  /*1f3e0*/  @!UPT UIADD3 URZ, URZ, URZ, URZ ;  /* 0x0000003f3f3ff290 */ /* 0x000fe6000fffe03f */
[----:B------:R0:W-:Y:S01]  /*1f3f0*/  STL.64 [R1+0x520], R12 ;  /* 0x0005200c01007387 */ /* 0x0001e20000100a00 */
[----:B------:R-:W-:Y:S02]  /*1f400*/  STL.64 [R1+0x528], R14 ;  /* 0x0005280e01007387 */ /* 0x000fe40000100a00 */
[----:B------:R1:W-:Y:S02]  /*1f410*/  STL.64 [R1+0x5e18], R16 ;  /* 0x005e181001007387 */ /* 0x0003e40000100a00 */
[----:B0-----:R-:W-:Y:S02]  /*1f420*/  IMAD.MOV.U32 R12, RZ, RZ, R7 ;  /* 0x000000ffff0c7224 */ /* 0x001fe400078e0007 */
[----:B------:R-:W-:Y:S01]  /*1f430*/  IMAD.MOV.U32 R13, RZ, RZ, R6 ;  /* 0x000000ffff0d7224 */ /* 0x000fe200078e0006 */
[----:B-1----:R-:W3:Y:S01]  /*1f440*/  LDL.LU.64 R16, [R1+0x500] ;  /* 0x0005000001107983 */ /* 0x002ee20000300a00 */
[----:B------:R-:W3:Y:S02]  /*1f450*/  LDL.LU.64 R18, [R1+0x508] ;  /* 0x0005080001127983 */ /* 0x000ee40000300a00 */
[----:B------:R-:W2:Y:S02]  /*1f460*/  LDL.LU.64 R8, [R1+0x4f0] ;  /* 0x0004f00001087983 */ /* 0x000ea40000300a00 */
[----:B------:R-:W2:Y:S01]  /*1f470*/  LDL.LU.64 R10, [R1+0x4f8] ;  /* 0x0004f800010a7983 */ /* 0x000ea20000300a00 */
[----:B------:R0:W-:Y:S04]  /*1f480*/  STL.64 [R1+0x5da0], R12 ;  /* 0x005da00c01007387 */ /* 0x0001e80000100a00 */
[----:B0-----:R-:W2:Y:S04]  /*1f490*/  LDL.64 R12, [R1+0x20] ;  /* 0x00002000010c7983 */ /* 0x001ea80000100a00 */
[----:B--2---:R0:W-:Y:S04]  /*1f4a0*/  STL.64 [R1+0x5db0], R12 ;  /* 0x005db00c01007387 */ /* 0x0041e80000100a00 */
[----:B0-----:R-:W2:Y:S01]  /*1f4b0*/  LDL.LU.64 R12, [R1+0x510] ;  /* 0x00051000010c7983 */ /* 0x001ea20000300a00 */
[----:B------:R-:W2:Y:S02]  /*1f4c0*/  LDL.LU.64 R14, [R1+0x518] ;  /* 0x00051800010e7983 */ /* 0x000ea40000300a00 */
[----:B------:R-:W-:-:S02]  /*1f4d0*/  IMAD.MOV.U32 R29, RZ, RZ, R4 ;  /* 0x000000ffff1d7224 */ /* 0x000fc400078e0004 */
[----:B------:R-:W-:Y:S01]  /*1f4e0*/  IMAD.MOV.U32 R28, RZ, RZ, R5 ;  /* 0x000000ffff1c7224 */ /* 0x000fe200078e0005 */
[C---:B--2---:R-:W-:Y:S11]  /*1f4f0*/  HMMA.16816.F32 R12, R20.reuse, R4, R12 ;  /* 0x00000004140c723c */ /* 0x044ff6000000180c */
[----:B------:R-:W-:Y:S11]  /*1f500*/  @!UPT UIADD3 URZ, URZ, URZ, URZ ;  /* 0x0000003f3f3ff290 */ /* 0x000ff6000fffe03f */
[----:B------:R-:W-:Y:S01]  /*1f510*/  @!UPT UIADD3 URZ, URZ, URZ, URZ ;  /* 0x0000003f3f3ff290 */ /* 0x000fe2000fffe03f */
[----:B------:R0:W-:Y:S02]  /*1f520*/  STL.64 [R1+0x510], R12 ;  /* 0x0005100c01007387 */ /* 0x0001e40000100a00 */
[----:B0-----:R-:W-:Y:S02]  /*1f530*/  IMAD.MOV.U32 R12, RZ, RZ, R27 ;  /* 0x000000ffff0c7224 */ /* 0x001fe400078e001b */
[----:B------:R-:W-:Y:S02]  /*1f540*/  IMAD.MOV.U32 R13, RZ, RZ, R26 ;  /* 0x000000ffff0d7224 */ /* 0x000fe400078e001a */
[C---:B---3--:R-:W-:Y:S01]  /*1f550*/  HMMA.16816.F32 R24, R20.reuse, R24, R16 ;  /* 0x000000181418723c */ /* 0x048fe20000001810 */
[----:B------:R-:W-:Y:S01]  /*1f560*/  STL.64 [R1+0x518], R14 ;  /* 0x0005180e01007387 */ /* 0x000fe20000100a00 */
[----:B------:R-:W2:Y:S02]  /*1f570*/  LDL.LU.64 R4, [R1+0x4d0] ;  /* 0x0004d00001047983 */ /* 0x000ea40000300a00 */
[----:B------:R-:W2:Y:S02]  /*1f580*/  LDL.LU.64 R6, [R1+0x4d8] ;  /* 0x0004d80001067983 */ /* 0x000ea40000300a00 */
[----:B------:R0:W-:Y:S02]  /*1f590*/  STL.64 [R1+0x5dc8], R12 ;  /* 0x005dc80c01007387 */ /* 0x0001e40000100a00 */
[----:B0-----:R-:W3:Y:S01]  /*1f5a0*/  LDL.LU.64 R12, [R1+0x4e0] ;  /* 0x0004e000010c7983 */ /* 0x001ee20000300a00 */
[----:B------:R-:W3:Y:S02]  /*1f5b0*/  LDL.LU.64 R14, [R1+0x4e8] ;  /* 0x0004e800010e7983 */ /* 0x000ee40000300a00 */
[----:B------:R-:W2:Y:S11]  /*1f5c0*/  LDL.LU.64 R16, [R1+0x5e18] ;  /* 0x005e180001107983 */ /* 0x000eb60000300a00 */
[----:B------:R-:W-:Y:S01]  /*1f5d0*/  @!UPT UIADD3 URZ, URZ, URZ, URZ ;  /* 0x0000003f3f3ff290 */ /* 0x000fe2000fffe03f */
[----:B------:R0:W-:Y:S01]  /*1f5e0*/  STL.64 [R1+0x500], R24 ;  /* 0x0005001801007387 */ /* 0x0001e20000100a00 */
[----:B------:R-:W-:Y:S03]  /*1f5f0*/  STL.64 [R1+0x508], R26 ;  /* 0x0005081a01007387 */ /* 0x000fe60000100a00 */
[----:B0-----:R-:W2:Y:S02]  /*1f600*/  LDL.LU.64 R24, [R1+0x5e10] ;  /* 0x005e100001187983 */ /* 0x001ea40000300a00 */
[C---:B--2---:R-:W-:Y:S11]  /*1f610*/  HMMA.16816.F32 R8, R20.reuse, R24, R8 ;  /* 0x000000181408723c */ /* 0x044ff60000001808 */
[----:B------:R-:W-:Y:S11]  /*1f620*/  @!UPT UIADD3 URZ, URZ, URZ, URZ ;  /* 0x0000003f3f3ff290 */ /* 0x000ff6000fffe03f */
[----:B------:R-:W-:Y:S01]  /*1f630*/  @!UPT UIADD3 URZ, URZ, URZ, URZ ;  /* 0x0000003f3f3ff290 */ /* 0x000fe2000fffe03f */
[----:B------:R0:W-:Y:S01]  /*1f640*/  STL.64 [R1+0x4f0], R8 ;  /* 0x0004f00801007387 */ /* 0x0001e20000100a00 */
[----:B------:R3:W-:Y:S03]  /*1f650*/  STL.64 [R1+0x4f8], R10 ;  /* 0x0004f80a01007387 */ /* 0x0007e60000100a00 */
[----:B0-----:R-:W3:Y:S01]  /*1f660*/  LDL.LU.64 R8, [R1+0x5e08] ;  /* 0x005e080001087983 */ /* 0x001ee20000300a00 */
[----:B------:R-:W2:Y:S02]  /*1f670*/  LDL.LU.64 R26, [R1+0x5e00] ;  /* 0x005e0000011a7983 */ /* 0x000ea40000300a00 */
[----:B------:R-:W-:Y:S02]  /*1f680*/  IMAD.MOV.U32 R19, RZ, RZ, R24 ;  /* 0x000000ffff137224 */ /* 0x000fe400078e0018 */
[----:B------:R-:W-:Y:S02]  /*1f690*/  IMAD.MOV.U32 R18, RZ, RZ, R25 ;  /* 0x000000ffff127224 */ /* 0x000fe400078e0019 */
[----:B------:R-:W4:Y:S03]  /*1f6a0*/  LDL.LU.64 R24, [R1+0x5df8] ;  /* 0x005df80001187983 */ /* 0x000f260000300a00 */
[----:B------:R-:W-:Y:S02]  /*1f6b0*/  STL.64 [R1+0x5d50], R18 ;  /* 0x005d501201007387 */ /* 0x000fe40000100a00 */
[----:B------:R2:W-:Y:S01]  /*1f6c0*/  STL.64 [R1+0x5d48], R16 ;  /* 0x005d481001007387 */ /* 0x0005e20000100a00 */
[----:B---3--:R-:W-:Y:S01]  /*1f6d0*/  HMMA.16816.F32 R8, R20, R8, R12 ;  /* 0x000000081408723c */ /* 0x008fe2000000180c */
[----:B--2---:R-:W-:-:S02]  /*1f6e0*/  IMAD.MOV.U32 R16, RZ, RZ, R27 ;  /* 0x000000ffff107224 */ /* 0x004fc400078e001b */
[----:B------:R-:W-:-:S05]  /*1f6f0*/  IMAD.MOV.U32 R17, RZ, RZ, R26 ;  /* 0x000000ffff117224 */ /* 0x000fca00078e001a */
[----:B------:R-:W-:Y:S01]  /*1f700*/  STL.64 [R1+0x5de0], R16 ;  /* 0x005de01001007387 */ /* 0x000fe20000100a00 */
[----:B------:R-:W2:Y:S11]  /*1f710*/  LDL.LU.64 R12, [R1+0x810] ;  /* 0x00081000010c7983 */ /* 0x000eb60000300a00 */
[----:B------:R-:W-:Y:S03]  /*1f720*/  @!UPT UIADD3 URZ, URZ, URZ, URZ ;  /* 0x0000003f3f3ff290 */ /* 0x000fe6000fffe03f */
[----:B------:R-:W-:Y:S01]  /*1f730*/  STL.64 [R1+0x4e0], R8 ;  /* 0x0004e00801007387 */ /* 0x000fe20000100a00 */
[----:B------:R-:W-:Y:S02]  /*1f740*/  STL.64 [R1+0x4e8], R10 ;  /* 0x0004e80a01007387 */ /* 0x000fe40000100a00 */
[----:B------:R-:W3:Y:S01]  /*1f750*/  LDL.LU.64 R14, [R1+0x818] ;  /* 0x00081800010e7983 */ /* 0x000ee20000300a00 */
[----:B----4-:R-:W-:Y:S11]  /*1f760*/  HMMA.16816.F32 R4, R20, R24, R4 ;  /* 0x000000181404723c */ /* 0x010ff60000001804 */
[----:B------:R-:W-:Y:S11]  /*1f770*/  @!UPT UIADD3 URZ, URZ, URZ, URZ ;  /* 0x0000003f3f3ff290 */ /* 0x000ff6000fffe03f */
[----:B------:R-:W-:Y:S01]  /*1f780*/  @!UPT UIADD3 URZ, URZ, URZ, URZ ;  /* 0x0000003f3f3ff290 */ /* 0x000fe2000fffe03f */
[----:B------:R-:W-:Y:S01]  /*1f790*/  STL.64 [R1+0x4d0], R4 ;  /* 0x0004d00401007387 */ /* 0x000fe20000100a00 */
[----:B------:R-:W-:Y:S03]  /*1f7a0*/  STL.64 [R1+0x4d8], R6 ;  /* 0x0004d80601007387 */ /* 0x000fe60000100a00 */
[----:B---3--:R-:W-:Y:S01]  /*1f7b0*/  STL.64 [R1+0x5dd8], R14 ;  /* 0x005dd80e01007387 */ /* 0x008fe20000100a00 */
[----:B--2---:R0:W-:Y:S03]  /*1f7c0*/  STL.64 [R1+0x5dd0], R12 ;  /* 0x005dd00c01007387 */ /* 0x0041e60000100a00 */
[----:B0-----:R-:W2:Y:S01]  /*1f7d0*/  LDL.LU.64 R12, [R1+0x820] ;  /* 0x00082000010c7983 */ /* 0x001ea20000300a00 */
[----:B------:R-:W3:Y:S03]  /*1f7e0*/  LDL.LU.64 R14, [R1+0x828] ;  /* 0x00082800010e7983 */ /* 0x000ee60000300a00 */
[----:B---3--:R-:W-:Y:S01]  /*1f7f0*/  STL.64 [R1+0x5df0], R14 ;  /* 0x005df00e01007387 */ /* 0x008fe20000100a00 */
[----:B--2---:R0:W-:Y:S03]  /*1f800*/  STL.64 [R1+0x5de8], R12 ;  /* 0x005de80c01007387 */ /* 0x0041e60000100a00 */
        /* <DEDUP_REMOVED lines=8> */
[----:B------:R-:W4:Y:S02]  /*1f890*/  LDL.LU.64 R8, [R1+0x7c0] ;  /* 0x0007c00001087983 */ /* 0x000f240000300a00 */
[----:B------:R-:W3:Y:S02]  /*1f8a0*/  LDL.LU.64 R10, [R1+0x7c8] ;  /* 0x0007c800010a7983 */ /* 0x000ee40000300a00 */
[----:B------:R-:W-:-:S02]  /*1f8b0*/  IMAD.MOV.U32 R16, RZ, RZ, R2 ;  /* 0x000000ffff107224 */ /* 0x000fc400078e0002 */
[----:B------:R-:W-:-:S07]  /*1f8c0*/  IMAD.MOV.U32 R17, RZ, RZ, R0 ;  /* 0x000000ffff117224 */ /* 0x000fce00078e0000 */
[C---:B--2---:R-:W-:Y:S01]  /*1f8d0*/  HMMA.16816.F32 R16, R20.reuse, R16, R12 ;  /* 0x000000101410723c */ /* 0x044fe2000000180c */
[----:B---3--:R-:W-:Y:S01]  /*1f8e0*/  STL.64 [R1+0x5d80], R10 ;  /* 0x005d800a01007387 */ /* 0x008fe20000100a00 */
[----:B----4-:R0:W-:Y:S03]  /*1f8f0*/  STL.64 [R1+0x5d78], R8 ;  /* 0x005d780801007387 */ /* 0x0101e60000100a00 */
[----:B0-----:R-:W2:Y:S01]  /*1f900*/  LDL.LU.64 R8, [R1+0x7d0] ;  /* 0x0007d00001087983 */ /* 0x001ea20000300a00 */
[----:B------:R-:W3:Y:S03]  /*1f910*/  LDL.LU.64 R10, [R1+0x7d8] ;  /* 0x0007d800010a7983 */ /* 0x000ee60000300a00 */
[----:B---3--:R-:W-:Y:S01]  /*1f920*/  STL.64 [R1+0x5d98], R10 ;  /* 0x005d980a01007387 */ /* 0x008fe20000100a00 */
[----:B--2---:R0:W-:Y:S03]  /*1f930*/  STL.64 [R1+0x5d90], R8 ;  /* 0x005d900801007387 */ /* 0x0041e60000100a00 */
[----:B0-----:R-:W2:Y:S01]  /*1f940*/  LDL.LU.64 R8, [R1+0x7e0] ;  /* 0x0007e00001087983 */ /* 0x001ea20000300a00 */
[----:B------:R-:W2:Y:S02]  /*1f950*/  LDL.LU.64 R10, [R1+0x7e8] ;  /* 0x0007e800010a7983 */ /* 0x000ea40000300a00 */
[----:B------:R0:W-:Y:S02]  /*1f960*/  STL.64 [R1+0x5d18], R24 ;  /* 0x005d181801007387 */ /* 0x0001e40000100a00 */
[----:B0-----:R-:W3:Y:S01]  /*1f970*/  LDL.64 R24, [R1+0x40] ;  /* 0x0000400001187983 */ /* 0x001ee20000100a00 */
[----:B------:R-:W4:Y:S02]  /*1f980*/  LDL.LU.64 R14, [R1+0x5df0] ;  /* 0x005df000010e7983 */ /* 0x000f240000300a00 */
[----:B------:R-:W4:Y:S02]  /*1f990*/  LDL.LU.64 R12, [R1+0x5de8] ;  /* 0x005de800010c7983 */ /* 0x000f240000300a00 */
[----:B------:R0:W-:Y:S01]  /*1f9a0*/  STL.64 [R1+0x830], R16 ;  /* 0x0008301001007387 */ /* 0x0001e20000100a00 */
[----:B------:R4:W-:Y:S04]  /*1f9b0*/  STL.64 [R1+0x838], R18 ;  /* 0x0008381201007387 */ /* 0x0009e80000100a00 */
[----:B0-----:R-:W4:Y:S02]  /*1f9c0*/  LDL.LU.64 R16, [R1+0x5de0] ;  /* 0x005de00001107983 */ /* 0x001f240000300a00 */
[C---:B----4-:R-:W-:Y:S02]  /*1f9d0*/  HMMA.16816.F32 R16, R20.reuse, R16, R12 ;  /* 0x000000101410723c */ /* 0x050fe4000000180c */
[----:B------:R-:W3:Y:S01]  /*1f9e0*/  LDL.LU.64 R14, [R1+0x5dd8] ;  /* 0x005dd800010e7983 */ /* 0x000ee20000300a00 */
[----:B------:R-:W3:Y:S11]  /*1f9f0*/  LDL.LU.64 R12, [R1+0x5dd0] ;  /* 0x005dd000010c7983 */ /* 0x000ef60000300a00 */
[----:B------:R-:W-:Y:S09]  /*1fa00*/  @!UPT UIADD3 URZ, URZ, URZ, URZ ;  /* 0x0000003f3f3ff290 */ /* 0x000ff2000fffe03f */
[----:B------:R0:W-:Y:S01]  /*1fa10*/  STL.64 [R1+0x820], R16 ;  /* 0x0008201001007387 */ /* 0x0001e20000100a00 */
[----:B------:R1:W-:Y:S03]  /*1fa20*/  STL.64 [R1+0x828], R18 ;  /* 0x0008281201007387 */ /* 0x0003e60000100a00 */
[----:B0-----:R-:W4:Y:S01]  /*1fa30*/  LDL.LU.64 R16, [R1+0x4c0] ;  /* 0x0004c00001107983 */ /* 0x001f220000300a00 */
[----:B-1----:R-:W4:Y:S01]  /*1fa40*/  LDL.LU.64 R18, [R1+0x4c8] ;  /* 0x0004c80001127983 */ /* 0x002f220000300a00 */
[C---:B---3--:R-:W-:Y:S11]  /*1fa50*/  HMMA.16816.F32 R12, R20.reuse, R24, R12 ;  /* 0x00000018140c723c */ /* 0x048ff6000000180c */
[----:B------:R-:W-:Y:S11]  /*1fa60*/  @!UPT UIADD3 URZ, URZ, URZ, URZ ;  /* 0x0000003f3f3ff290 */ /* 0x000ff6000fffe03f */
[----:B------:R-:W-:Y:S01]  /*1fa70*/  @!UPT UIADD3 URZ, URZ, URZ, URZ ;  /* 0x0000003f3f3ff290 */ /* 0x000fe2000fffe03f */
[----:B------:R0:W-:Y:S01]  /*1fa80*/  STL.64 [R1+0x810], R12 ;  /* 0x0008100c01007387 */ /* 0x0001e20000100a00 */
[----:B------:R1:W-:Y:S03]  /*1fa90*/  STL.64 [R1+0x818], R14 ;  /* 0x0008180e01007387 */ /* 0x0003e60000100a00 */
[----:B0-----:R-:W1:Y:S01]  /*1faa0*/  LDL.LU.64 R12, [R1+0x5dc8] ;  /* 0x005dc800010c7983 */ /* 0x001e620000300a00 */
[----:B------:R-:W-:Y:S02]  /*1fab0*/  IMAD.MOV.U32 R2, RZ, RZ, R24 ;  /* 0x000000ffff027224 */ /* 0x000fe400078e0018 */
[----:B------:R-:W-:Y:S02]  /*1fac0*/  IMAD.MOV.U32 R0, RZ, RZ, R25 ;  /* 0x000000ffff007224 */ /* 0x000fe400078e0019 */
[----:B------:R-:W3:Y:S01]  /*1fad0*/  LDL.LU.64 R24, [R1+0x4b0] ;  /* 0x0004b00001187983 */ /* 0x000ee20000300a00 */
[----:B------:R-:W3:Y:S01]  /*1fae0*/  LDL.LU.64 R26, [R1+0x4b8] ;  /* 0x0004b800011a7983 */ /* 0x000ee20000300a00 */
[C---:B-1----:R-:W-:Y:S02]  /*1faf0*/  HMMA.16816.F32 R12, R20.reuse, R12, R4 ;  /* 0x0000000c140c723c */ /* 0x042fe40000001804 */
[----:B------:R-:W2:Y:S01]  /*1fb00*/  LDL.LU.64 R6, [R1+0x5dc0] ;  /* 0x005dc00001067983 */ /* 0x000ea20000300a00 */
[----:B------:R-:W2:Y:S11]  /*1fb10*/  LDL.LU.64 R4, [R1+0x5db8] ;  /* 0x005db80001047983 */ /* 0x000eb60000300a00 */
[----:B------:R-:W-:Y:S09]  /*1fb20*/  @!UPT UIADD3 URZ, URZ, URZ, URZ ;  /* 0x0000003f3f3ff290 */ /* 0x000ff2000fffe03f */
        /* <DEDUP_REMOVED lines=9> */
[----:B-1----:R-:W-:Y:S02]  /*1fbc0*/  IMAD.MOV.U32 R7, RZ, RZ, R12 ;  /* 0x000000ffff077224 */ /* 0x002fe400078e000c */
[----:B------:R-:W-:Y:S02]  /*1fbd0*/  IMAD.MOV.U32 R6, RZ, RZ, R13 ;  /* 0x000000ffff067224 */ /* 0x000fe400078e000d */
[----:B------:R-:W2:Y:S02]  /*1fbe0*/  LDL.LU.64 R12, [R1+0x5da0] ;  /* 0x005da000010c7983 */ /* 0x000ea40000300a00 */
[C---:B--2---:R-:W-:Y:S02]  /*1fbf0*/  HMMA.16816.F32 R12, R20.reuse, R12, R8 ;  /* 0x0000000c140c723c */ /* 0x044fe40000001808 */
[----:B------:R-:W2:Y:S01]  /*1fc00*/  LDL.LU.64 R10, [R1+0x5d98] ;  /* 0x005d9800010a7983 */ /* 0x000ea20000300a00 */
[----:B------:R-:W2:Y:S11]  /*1fc10*/  LDL.LU.64 R8, [R1+0x5d90] ;  /* 0x005d900001087983 */ /* 0x000eb60000300a00 */
[----:B------:R-:W-:Y:S09]  /*1fc20*/  @!UPT UIADD3 URZ, URZ, URZ, URZ ;  /* 0x0000003f3f3ff290 */ /* 0x000ff2000fffe03f */
[----:B------:R0:W-:Y:S01]  /*1fc30*/  STL.64 [R1+0x7e0], R12 ;  /* 0x0007e00c01007387 */ /* 0x0001e20000100a00 */
[----:B------:R2:W-:Y:S03]  /*1fc40*/  STL.64 [R1+0x7e8], R14 ;  /* 0x0007e80e01007387 */ /* 0x0005e60000100a00 */
[----:B0-----:R-:W2:Y:S02]  /*1fc50*/  LDL.LU.64 R12, [R1+0x5d88] ;  /* 0x005d8800010c7983 */ /* 0x001ea40000300a00 */
[C---:B--2---:R-:W-:Y:S02]  /*1fc60*/  HMMA.16816.F32 R12, R20.reuse, R12, R8 ;  /* 0x0000000c140c723c */ /* 0x044fe40000001808 */
[----:B------:R-:W2:Y:S01]  /*1fc70*/  LDL.LU.64 R10, [R1+0x5d80] ;  /* 0x005d8000010a7983 */ /* 0x000ea20000300a00 */
[----:B------:R-:W2:Y:S11]  /*1fc80*/  LDL.LU.64 R8, [R1+0x5d78] ;  /* 0x005d780001087983 */ /* 0x000eb60000300a00 */
[----:B------:R-:W-:Y:S09]  /*1fc90*/  @!UPT UIADD3 URZ, URZ, URZ, URZ ;  /* 0x0000003f3f3ff290 */ /* 0x000ff2000fffe03f */
[----:B------:R-:W-:Y:S01]  /*1fca0*/  STL.64 [R1+0x7d0], R12 ;  /* 0x0007d00c01007387 */ /* 0x000fe20000100a00 */
[----:B------:R0:W-:Y:S03]  /*1fcb0*/  STL.64 [R1+0x7d8], R14 ;  /* 0x0007d80e01007387 */ /* 0x0001e60000100a00 */
[----:B0-----:R-:W2:Y:S01]  /*1fcc0*/  LDL.LU.64 R14, [R1+0x5d70] ;  /* 0x005d7000010e7983 */ /* 0x001ea20000300a00 */
[----:B------:R-:W2:Y:S02]  /*1fcd0*/  LDL.LU.64 R12, [R1+0x5d68] ;  /* 0x005d6800010c7983 */ /* 0x000ea40000300a00 */
[C---:B--2---:R-:W-:Y:S11]  /*1fce0*/  HMMA.16816.F32 R8, R20.reuse, R12, R8 ;  /* 0x0000000c1408723c */ /* 0x044ff60000001808 */
[----:B------:R-:W-:Y:S11]  /*1fcf0*/  @!UPT UIADD3 URZ, URZ, URZ, URZ ;  /* 0x0000003f3f3ff290 */ /* 0x000ff6000fffe03f */
[----:B------:R-:W-:Y:S01]  /*1fd00*/  @!UPT UIADD3 URZ, URZ, URZ, URZ ;  /* 0x0000003f3f3ff290 */ /* 0x000fe2000fffe03f */
[----:B------:R-:W-:Y:S01]  /*1fd10*/  STL.64 [R1+0x7c0], R8 ;  /* 0x0007c00801007387 */ /* 0x000fe20000100a00 */
[----:B------:R0:W-:Y:S03]  /*1fd20*/  STL.64 [R1+0x7c8], R10 ;  /* 0x0007c80a01007387 */ /* 0x0001e60000100a00 */
[----:B0-----:R-:W2:Y:S01]  /*1fd30*/  LDL.LU.64 R10, [R1+0x5d60] ;  /* 0x005d6000010a7983 */ /* 0x001ea20000300a00 */
[----:B------:R-:W4:Y:S02]  /*1fd40*/  LDL.LU.64 R8, [R1+0x5d58] ;  /* 0x005d580001087983 */ /* 0x000f240000300a00 */
[----:B------:R-:W-:Y:S02]  /*1fd50*/  STL.64 [R1+0x5c90], R14 ;  /* 0x005c900e01007387 */ /* 0x000fe40000100a00 */
[----:B------:R-:W-:Y:S01]  /*1fd60*/  STL.64 [R1+0x5c88], R12 ;  /* 0x005c880c01007387 */ /* 0x000fe20000100a00 */
[C---:B----4-:R-:W-:Y:S11]  /*1fd70*/  HMMA.16816.F32 R16, R20.reuse, R8, R16 ;  /* 0x000000081410723c */ /* 0x050ff60000001810 */
[----:B------:R-:W-:Y:S11]  /*1fd80*/  @!UPT UIADD3 URZ, URZ, URZ, URZ ;  /* 0x0000003f3f3ff290 */ /* 0x000ff6000fffe03f */
[----:B------:R-:W-:Y:S01]  /*1fd90*/  @!UPT UIADD3 URZ, URZ, URZ, URZ ;  /* 0x0000003f3f3ff290 */ /* 0x000fe2000fffe03f */
[----:B------:R-:W-:Y:S01]  /*1fda0*/  STL.64 [R1+0x7b0], R16 ;  /* 0x0007b01001007387 */ /* 0x000fe20000100a00 */
[----:B------:R0:W-:Y:S03]  /*1fdb0*/  STL.64 [R1+0x7b8], R18 ;  /* 0x0007b81201007387 */ /* 0x0001e60000100a00 */
[----:B0-----:R-:W4:Y:S01]  /*1fdc0*/  LDL.LU.64 R18, [R1+0x5d50] ;  /* 0x005d500001127983 */ /* 0x001f220000300a00 */
[----:B------:R-:W4:Y:S02]  /*1fdd0*/  LDL.LU.64 R16, [R1+0x5d48] ;  /* 0x005d480001107983 */ /* 0x000f240000300a00 */
[----:B--2---:R-:W-:Y:S02]  /*1fde0*/  STL.64 [R1+0x5c80], R10 ;  /* 0x005c800a01007387 */ /* 0x004fe40000100a00 */
[----:B------:R3:W-:Y:S02]  /*1fdf0*/  STL.64 [R1+0x5c78], R8 ;  /* 0x005c780801007387 */ /* 0x0007e40000100a00 */
[----:B---3--:R-:W-:Y:S01]  /*1fe00*/  HMMA.16816.F32 R8, R20, R4, R24 ;  /* 0x000000041408723c */ /* 0x008fe20000001818 */
[----:B------:R-:W2:Y:S04]  /*1fe10*/  LDL.64 R24, [R1+0x80] ;  /* 0x0000800001187983 */ /* 0x000ea80000100a00 */
[----:B------:R-:W0:Y:S04]  /*1fe20*/  LDSM.16.MT88.4 R20, [R3+0x180] ;  /* 0x000180000314783b */ /* 0x000e280000004200 */
[----:B--2---:R4:W-:Y:S11]  /*1fe30*/  STL.64 [R1+0x5d28], R24 ;  /* 0x005d281801007387 */ /* 0x0049f60000100a00 */
[----:B------:R-:W-:Y:S03]  /*1fe40*/  @!UPT UIADD3 URZ, URZ, URZ, URZ ;  /* 0x0000003f3f3ff290 */ /* 0x000fe6000fffe03f */
[----:B------:R-:W-:Y:S02]  /*1fe50*/  STL.64 [R1+0x4c0], R8 ;  /* 0x0004c00801007387 */ /* 0x000fe40000100a00 */
[----:B------:R-:W-:Y:S02]  /*1fe60*/  STL.64 [R1+0x4c8], R10 ;  /* 0x0004c80a01007387 */ /* 0x000fe40000100a00 */
[----:B----4-:R-:W-:Y:S02]  /*1fe70*/  IMAD.MOV.U32 R24, RZ, RZ, R19 ;  /* 0x000000ffff187224 */ /* 0x010fe400078e0013 */
[----:B------:R-:W-:-:S05]  /*1fe80*/  IMAD.MOV.U32 R25, RZ, RZ, R18 ;  /* 0x000000ffff197224 */ /* 0x000fca00078e0012 */
[----:B------:R1:W-:Y:S04]  /*1fe90*/  STL.64 [R1+0x5d40], R24 ;  /* 0x005d401801007387 */ /* 0x0003e80000100a00 */
[----:B-1----:R-:W2:Y:S01]  /*1fea0*/  LDL.LU.64 R24, [R1+0x4a0] ;  /* 0x0004a00001187983 */ /* 0x002ea20000300a00 */
[----:B------:R-:W2:Y:S02]  /*1feb0*/  LDL.LU.64 R26, [R1+0x4a8] ;  /* 0x0004a800011a7983 */ /* 0x000ea40000300a00 */
[----:B------:R-:W3:Y:S02]  /*1fec0*/  LDL.64 R8, [R1+0x60] ;  /* 0x0000600001087983 */ /* 0x000ee40000100a00 */
[----:B---3--:R-:W-:Y:S01]  /*1fed0*/  STL.64 [R1+0x5d20], R8 ;  /* 0x005d200801007387 */ /* 0x008fe20000100a00 */
[----:B------:R-:W-:Y:S02]  /*1fee0*/  STL.64 [R1+0x5cb0], R4 ;  /* 0x005cb00401007387 */ /* 0x000fe40000100a00 */
[----:B0-----:R-:W-:Y:S02]  /*1fef0*/  STL.64 [R1+0x5ca0], R22 ;  /* 0x005ca01601007387 */ /* 0x001fe40000100a00 */
[----:B------:R0:W-:Y:S02]  /*1ff00*/  STL.64 [R1+0x5c98], R20 ;  /* 0x005c981401007387 */ /* 0x0001e40000100a00 */
[----:B0-----:R-:W3:Y:S01]  /*1ff10*/  LDL.LU.64 R20, [R1+0x910] ;  /* 0x0009100001147983 */ /* 0x001ee20000300a00 */
[----:B------:R-:W3:Y:S02]  /*1ff20*/  LDL.LU.64 R22, [R1+0x918] ;  /* 0x0009180001167983 */ /* 0x000ee40000300a00 */
[----:B------:R-:W-:-:S02]  /*1ff30*/  IMAD.MOV.U32 R8, RZ, RZ, R17 ;  /* 0x000000ffff087224 */ /* 0x000fc400078e0011 */
[----:B------:R-:W-:Y:S02]  /*1ff40*/  IMAD.MOV.U32 R9, RZ, RZ, R16 ;  /* 0x000000ffff097224 */ /* 0x000fe400078e0010 */
[----:B------:R-:W3:Y:S01]  /*1ff50*/  LDSM.16.MT88.4 R16, [R3+0x100] ;  /* 0x000100000310783b */ /* 0x000ee20000004200 */
[----:B------:R-:W-:Y:S02]  /*1ff60*/  IMAD.MOV.U32 R12, RZ, RZ, R29 ;  /* 0x000000ffff0c7224 */ /* 0x000fe400078e001d */
[----:B------:R-:W-:Y:S01]  /*1ff70*/  IMAD.MOV.U32 R13, RZ, RZ, R28 ;  /* 0x000000ffff0d7224 */ /* 0x000fe200078e001c */
[----:B------:R-:W-:Y:S01]  /*1ff80*/  STL [R1+0x5c68], R3 ;  /* 0x005c680301007387 */ /* 0x000fe20000100800 */
[C---:B---3--:R-:W-:Y:S08]  /*1ff90*/  HMMA.16816.F32 R20, R16.reuse, R8, R20 ;  /* 0x000000081014723c */ /* 0x048ff00000001814 */
[----:B--2---:R-:W-:Y:S01]  /*1ffa0*/  HMMA.16816.F32 R8, R16, R12, R24 ;  /* 0x0000000c1008723c */ /* 0x004fe20000001818 */
[----:B------:R-:W2:Y:S11]  /*1ffb0*/  LDL.LU.64 R24, [R1+0x490] ;  /* 0x0004900001187983 */ /* 0x000eb60000300a00 */
[----:B------:R-:W-:Y:S03]  /*1ffc0*/  @!UPT UIADD3 URZ, URZ, URZ, URZ ;  /* 0x0000003f3f3ff290 */ /* 0x000fe6000fffe03f */
[----:B------:R-:W-:Y:S01]  /*1ffd0*/  STL.64 [R1+0x4b0], R20 ;  /* 0x0004b01401007387 */ /* 0x000fe20000100a00 */
[----:B------:R-:W-:Y:S02]  /*1ffe0*/  STL.64 [R1+0x4b8], R22 ;  /* 0x0004b81601007387 */ /* 0x000fe40000100a00 */
[----:B------:R-:W2:Y:S05]  /*1fff0*/  LDL.LU.64 R26, [R1+0x498] ;  /* 0x00049800011a7983 */ /* 0x000eaa0000300a00 */
[----:B------:R-:W-:Y:S01]  /*20000*/  STL.64 [R1+0x4a0], R8 ;  /* 0x0004a00801007387 */ /* 0x000fe20000100a00 */
[----:B------:R-:W-:Y:S01]  /*20010*/  STL.64 [R1+0x4a8], R10 ;  /* 0x0004a80a01007387 */ /* 0x000fe20000100a00 */
[----:B------:R-:W3:Y:S03]  /*20020*/  LDL.64 R12, [R1] ;  /* 0x00000000010c7983 */ /* 0x000ee60000100a00 */
[----:B---3--:R0:W-:Y:S04]  /*20030*/  STL.64 [R1+0x5ca8], R12 ;  /* 0x005ca80c01007387 */ /* 0x0081e80000100a00 */
[----:B0-----:R-:W3:Y:S04]  /*20040*/  LDL.64 R12, [R1+0x10] ;  /* 0x00001000010c7983 */ /* 0x001ee80000100a00 */
[----:B---3--:R0:W-:Y:S01]  /*20050*/  STL.64 [R1+0x5cb8], R12 ;  /* 0x005cb80c01007387 */ /* 0x0081e20000100a00 */
[----:B------:R-:W3:Y:S02]  /*20060*/  LDL.LU.64 R8, [R1+0x470] ;  /* 0x0004700001087983 */ /* 0x000ee40000300a00 */
[----:B------:R-:W4:Y:S02]  /*20070*/  LDL.LU.64 R10, [R1+0x478] ;  /* 0x00047800010a7983 */ /* 0x000f240000300a00 */
[----:B0-----:R-:W-:-:S02]  /*20080*/  IMAD.MOV.U32 R12, RZ, RZ, R7 ;  /* 0x000000ffff0c7224 */ /* 0x001fc400078e0007 */
[----:B------:R-:W-:Y:S01]  /*20090*/  IMAD.MOV.U32 R13, RZ, RZ, R6 ;  /* 0x000000ffff0d7224 */ /* 0x000fe200078e0006 */
[----:B----4-:R-:W-:Y:S01]  /*200a0*/  STL.64 [R1+0x5d38], R10 ;  /* 0x005d380a01007387 */ /* 0x010fe20000100a00 */
[----:B---3--:R0:W-:Y:S03]  /*200b0*/  STL.64 [R1+0x5d30], R8 ;  /* 0x005d300801007387 */ /* 0x0081e60000100a00 */
[----:B0-----:R-:W3:Y:S01]  /*200c0*/  LDL.LU.64 R8, [R1+0x480] ;  /* 0x0004800001087983 */ /* 0x001ee20000300a00 */
[----:B------:R-:W3:Y:S02]  /*200d0*/  LDL.LU.64 R10, [R1+0x488] ;  /* 0x00048800010a7983 */ /* 0x000ee40000300a00 */
[----:B------:R-:W4:Y:S02]  /*200e0*/  LDL.LU.64 R20, [R1+0x460] ;  /* 0x0004600001147983 */ /* 0x000f240000300a00 */
[----:B------:R-:W4:Y:S01]  /*200f0*/  LDL.LU.64 R22, [R1+0x468] ;  /* 0x0004680001167983 */ /* 0x000f220000300a00 */
[----:B------:R-:W2:Y:S01]  /*20100*/  LDL.LU.64 R4, [R1+0x7a0] ;  /* 0x0007a00001047983 */ /* 0x000ea20000300a00 */
[----:B------:R-:W2:Y:S02]  /*20110*/  LDL.LU.64 R6, [R1+0x7a8] ;  /* 0x0007a80001067983 */ /* 0x000ea40000300a00 */
[----:B------:R0:W-:Y:S02]  /*20120*/  STL.64 [R1+0x5cd0], R12 ;  /* 0x005cd00c01007387 */ /* 0x0001e40000100a00 */
[----:B0-----:R-:W2:Y:S04]  /*20130*/  LDL.64 R12, [R1+0x30] ;  /* 0x00003000010c7983 */ /* 0x001ea80000100a00 */
[----:B--2---:R0:W-:Y:S04]  /*20140*/  STL.64 [R1+0x5ce8], R12 ;  /* 0x005ce80c01007387 */ /* 0x0041e80000100a00 */
[----:B0-----:R-:W2:Y:S02]  /*20150*/  LDL.64 R12, [R1+0xa0] ;  /* 0x0000a000010c7983 */ /* 0x001ea40000100a00 */
[----:B--2---:R-:W-:Y:S11]  /*20160*/  HMMA.16816.F32 R24, R16, R12, R24 ;  /* 0x0000000c1018723c */ /* 0x004ff60000001818 */
[----:B------:R-:W-:Y:S11]  /*20170*/  @!UPT UIADD3 URZ, URZ, URZ, URZ ;  /* 0x0000003f3f3ff290 */ /* 0x000ff6000fffe03f */
[----:B------:R-:W-:Y:S01]  /*20180*/  @!UPT UIADD3 URZ, URZ, URZ, URZ ;  /* 0x0000003f3f3ff290 */ /* 0x000fe2000fffe03f */
[----:B------:R0:W-:Y:S01]  /*20190*/  STL.64 [R1+0x490], R24 ;  /* 0x0004901801007387 */ /* 0x0001e20000100a00 */
[----:B------:R-:W-:Y:S03]  /*201a0*/  STL.64 [R1+0x498], R26 ;  /* 0x0004981a01007387 */ /* 0x000fe60000100a00 */
[----:B0-----:R-:W3:Y:S01]  /*201b0*/  LDL.LU.64 R24, [R1+0x5d40] ;  /* 0x005d400001187983 */ /* 0x001ee20000300a00 */
[----:B------:R-:W-:Y:S02]  /*201c0*/  IMAD.MOV.U32 R29, RZ, RZ, R12 ;  /* 0x000000ffff1d7224 */ /* 0x000fe400078e000c */
[----:B------:R-:W-:Y:S02]  /*201d0*/  IMAD.MOV.U32 R28, RZ, RZ, R13 ;  /* 0x000000ffff1c7224 */ /* 0x000fe400078e000d */
[----:B------:R-:W-:Y:S02]  /*201e0*/  IMAD.MOV.U32 R12, RZ, RZ, R2 ;  /* 0x000000ffff0c7224 */ /* 0x000fe400078e0002 */
[----:B------:R-:W-:-:S05]  /*201f0*/  IMAD.MOV.U32 R13, RZ, RZ, R0 ;  /* 0x000000ffff0d7224 */ /* 0x000fca00078e0000 */
[----:B------:R0:W-:Y:S04]  /*20200*/  STL.64 [R1+0x5d00], R12 ;  /* 0x005d000c01007387 */ /* 0x0001e80000100a00 */
[----:B0-----:R-:W2:Y:S01]  /*20210*/  LDL.64 R12, [R1+0x50] ;  /* 0x00005000010c7983 */ /* 0x001ea20000100a00 */
[----:B------:R-:W-:Y:S02]  /*20220*/  STL [R1+0x5c74], R28 ;  /* 0x005c741c01007387 */ /* 0x000fe40000100800 */
[----:B------:R-:W-:Y:S01]  /*20230*/  STL [R1+0x5c70], R29 ;  /* 0x005c701d01007387 */ /* 0x000fe20000100800 */
[C---:B---3--:R-:W-:Y:S01]  /*20240*/  HMMA.16816.F32 R24, R16.reuse, R24, R8 ;  /* 0x000000181018723c */ /* 0x048fe20000001808 */
[----:B------:R-:W3:Y:S01]  /*20250*/  LDL.LU.64 R10, [R1+0x5d38] ;  /* 0x005d3800010a7983 */ /* 0x000ee20000300a00 */
[----:B------:R-:W3:Y:S11]  /*20260*/  LDL.LU.64 R8, [R1+0x5d30] ;  /* 0x005d300001087983 */ /* 0x000ef60000300a00 */
[----:B------:R-:W-:Y:S10]  /*20270*/  @!UPT UIADD3 URZ, URZ, URZ, URZ ;  /* 0x0000003f3f3ff290 */ /* 0x000ff4000fffe03f */
[----:B------:R0:W-:Y:S01]  /*20280*/  STL.64 [R1+0x480], R24 ;  /* 0x0004801801007387 */ /* 0x0001e20000100a00 */
[----:B------:R-:W-:Y:S03]  /*20290*/  STL.64 [R1+0x488], R26 ;  /* 0x0004881a01007387 */ /* 0x000fe60000100a00 */
[----:B0-----:R-:W3:Y:S02]  /*202a0*/  LDL.LU.64 R24, [R1+0x5d28] ;  /* 0x005d280001187983 */ /* 0x001ee40000300a00 */
[C---:B---3--:R-:W-:Y:S01]  /*202b0*/  HMMA.16816.F32 R8, R16.reuse, R24, R8 ;  /* 0x000000181008723c */ /* 0x048fe20000001808 */
[----:B------:R-:W-:Y:S02]  /*202c0*/  IMAD.MOV.U32 R2, RZ, RZ, R24 ;  /* 0x000000ffff027224 */ /* 0x000fe400078e0018 */
[----:B------:R-:W-:Y:S11]  /*202d0*/  IMAD.MOV.U32 R0, RZ, RZ, R25 ;  /* 0x000000ffff007224 */ /* 0x000ff600078e0019 */
[----:B------:R-:W-:Y:S09]  /*202e0*/  @!UPT UIADD3 URZ, URZ, URZ, URZ ;  /* 0x0000003f3f3ff290 */ /* 0x000ff2000fffe03f */
[----:B------:R0:W-:Y:S01]  /*202f0*/  STL.64 [R1+0x470], R8 ;  /* 0x0004700801007387 */ /* 0x0001e20000100a00 */
[----:B------:R-:W-:Y:S03]  /*20300*/  STL.64 [R1+0x478], R10 ;  /* 0x0004780a01007387 */ /* 0x000fe60000100a00 */
[----:B0-----:R-:W3:Y:S01]  /*20310*/  LDL.LU.64 R8, [R1+0x5d20] ;  /* 0x005d200001087983 */ /* 0x001ee20000300a00 */
[----:B------:R-:W4:Y:S02]  /*20320*/  LDL.LU.64 R24, [R1+0x5d18] ;  /* 0x005d180001187983 */ /* 0x000f240000300a00 */
[----:B------:R-:W-:Y:S01]  /*20330*/  STL [R1+0x5c6c], R2 ;  /* 0x005c6c0201007387 */ /* 0x000fe20000100800 */
[C---:B----4-:R-:W-:Y:S08]  /*20340*/  HMMA.16816.F32 R20, R16.reuse, R24, R20 ;  /* 0x000000181014723c */ /* 0x050ff00000001814 */
[----:B---3--:R-:W-:Y:S01]  /*20350*/  HMMA.16816.F32 R4, R16, R8, R4 ;  /* 0x000000081004723c */ /* 0x008fe20000001804 */
[----:B------:R-:W-:Y:S11]  /*20360*/  STL.64 [R1+0x5c50], R24 ;  /* 0x005c501801007387 */ /* 0x000ff60000100a00 */
[----:B------:R-:W-:Y:S03]  /*20370*/  @!UPT UIADD3 URZ, URZ, URZ, URZ ;  /* 0x0000003f3f3ff290 */ /* 0x000fe6000fffe03f */
[----:B------:R-:W-:Y:S01]  /*20380*/  STL.64 [R1+0x460], R20 ;  /* 0x0004601401007387 */ /* 0x000fe20000100a00 */
[----:B------:R-:W-:Y:S07]  /*20390*/  STL.64 [R1+0x468], R22 ;  /* 0x0004681601007387 */ /* 0x000fee0000100a00 */
[----:B------:R0:W-:Y:S02]  /*203a0*/  STL.64 [R1+0x7a0], R4 ;  /* 0x0007a00401007387 */ /* 0x0001e40000100a00 */
[----:B------:R1:W-:Y:S01]  /*203b0*/  STL.64 [R1+0x7a8], R6 ;  /* 0x0007a80601007387 */ /* 0x0003e20000100a00 */
[----:B0-----:R-:W3:Y:S01]  /*203c0*/  LDL.LU.64 R4, [R1+0x750] ;  /* 0x0007500001047983 */ /* 0x001ee20000300a00 */
[----:B-1----:R-:W4:Y:S03]  /*203d0*/  LDL.LU.64 R6, [R1+0x758] ;  /* 0x0007580001067983 */ /* 0x002f260000300a00 */
[----:B----4-:R-:W-:Y:S01]  /*203e0*/  STL.64 [R1+0x5cc8], R6 ;  /* 0x005cc80601007387 */ /* 0x010fe20000100a00 */
[----:B---3--:R0:W-:Y:S03]  /*203f0*/  STL.64 [R1+0x5cc0], R4 ;  /* 0x005cc00401007387 */ /* 0x0081e60000100a00 */
[----:B0-----:R-:W3:Y:S01]  /*20400*/  LDL.LU.64 R4, [R1+0x760] ;  /* 0x0007600001047983 */ /* 0x001ee20000300a00 */
[----:B------:R-:W4:Y:S03]  /*20410*/  LDL.LU.64 R6, [R1+0x768] ;  /* 0x0007680001067983 */ /* 0x000f260000300a00 */
        /* <DEDUP_REMOVED lines=11> */
[----:B------:R-:W3:Y:S02]  /*204d0*/  LDL.LU.64 R6, [R1+0x798] ;  /* 0x0007980001067983 */ /* 0x000ee40000300a00 */
[----:B------:R-:W-:-:S02]  /*204e0*/  IMAD.MOV.U32 R25, RZ, RZ, R8 ;  /* 0x000000ffff197224 */ /* 0x000fc400078e0008 */
[----:B------:R-:W-:Y:S01]  /*204f0*/  IMAD.MOV.U32 R24, RZ, RZ, R9 ;  /* 0x000000ffff187224 */ /* 0x000fe200078e0009 */
[----:B------:R-:W4:Y:S01]  /*20500*/  LDL.LU.64 R20, [R1+0x740] ;  /* 0x0007400001147983 */ /* 0x000f220000300a00 */
[----:B------:R-:W4:Y:S02]  /*20510*/  LDL.LU.64 R22, [R1+0x748] ;  /* 0x0007480001167983 */ /* 0x000f240000300a00 */
[----:B------:R-:W4:Y:S02]  /*20520*/  LDL.LU.64 R8, [R1+0x730] ;  /* 0x0007300001087983 */ /* 0x000f240000300a00 */
[----:B------:R-:W4:Y:S01]  /*20530*/  LDL.LU.64 R10, [R1+0x738] ;  /* 0x00073800010a7983 */ /* 0x000f220000300a00 */
[----:B------:R0:W-:Y:S01]  /*20540*/  STL.64 [R1+0x5c60], R24 ;  /* 0x005c601801007387 */ /* 0x0001e20000100a00 */
[----:B--2---:R-:W-:Y:S02]  /*20550*/  IMAD.MOV.U32 R2, RZ, RZ, R12 ;  /* 0x000000ffff027224 */ /* 0x004fe400078e000c */
[----:B------:R-:W-:Y:S01]  /*20560*/  IMAD.MOV.U32 R3, RZ, RZ, R13 ;  /* 0x000000ffff037224 */ /* 0x000fe200078e000d */
        /* <DEDUP_REMOVED lines=8> */
[----:B------:R-:W3:Y:S02]  /*205f0*/  LDL.LU.64 R12, [R1+0x5d00] ;  /* 0x005d0000010c7983 */ /* 0x000ee40000300a00 */
        /* <DEDUP_REMOVED lines=23> */
[C---:B---3--:R-:W-:Y:S11]  /*20770*/  HMMA.16816.F32 R4, R16.reuse, R12, R4 ;  /* 0x0000000c1004723c */ /* 0x048ff60000001804 */
[----:B------:R-:W-:Y:S11]  /*20780*/  @!UPT UIADD3 URZ, URZ, URZ, URZ ;  /* 0x0000003f3f3ff290 */ /* 0x000ff6000fffe03f */
[----:B------:R-:W-:Y:S01]  /*20790*/  @!UPT UIADD3 URZ, URZ, URZ, URZ ;  /* 0x0000003f3f3ff290 */ /* 0x000fe2000fffe03f */
[----:B------:R0:W-:Y:S01]  /*207a0*/  STL.64 [R1+0x750], R4 ;  /* 0x0007500401007387 */ /* 0x0001e20000100a00 */
[----:B------:R1:W-:Y:S03]  /*207b0*/  STL.64 [R1+0x758], R6 ;  /* 0x0007580601007387 */ /* 0x0003e60000100a00 */
[----:B0-----:R-:W3:Y:S01]  /*207c0*/  LDL.LU.64 R4, [R1+0x5cb0] ;  /* 0x005cb00001047983 */ /* 0x001ee20000300a00 */
[----:B-1----:R-:W-:Y:S02]  /*207d0*/  IMAD.MOV.U32 R7, RZ, RZ, R12 ;  /* 0x000000ffff077224 */ /* 0x002fe400078e000c */
[----:B------:R-:W-:Y:S02]  /*207e0*/  IMAD.MOV.U32 R6, RZ, RZ, R13 ;  /* 0x000000ffff067224 */ /* 0x000fe400078e000d */
[----:B------:R-:W4:Y:S02]  /*207f0*/  LDL.LU.64 R12, [R1+0x5ca8] ;  /* 0x005ca800010c7983 */ /* 0x000f240000300a00 */
[----:B----4-:R-:W-:Y:S01]  /*20800*/  HMMA.16816.F32 R20, R16, R12, R20 ;  /* 0x0000000c1014723c */ /* 0x010fe20000001814 */
[----:B------:R-:W-:-:S02]  /*20810*/  IMAD.MOV.U32 R27, RZ, RZ, R12 ;  /* 0x000000ffff1b7224 */ /* 0x000fc400078e000c */
[----:B------:R-:W-:Y:S11]  /*20820*/  IMAD.MOV.U32 R26, RZ, RZ, R13 ;  /* 0x000000ffff1a7224 */ /* 0x000ff600078e000d */
[----:B------:R-:W-:Y:S09]  /*20830*/  @!UPT UIADD3 URZ, URZ, URZ, URZ ;  /* 0x0000003f3f3ff290 */ /* 0x000ff2000fffe03f */
[----:B------:R-:W-:Y:S01]  /*20840*/  STL.64 [R1+0x740], R20 ;  /* 0x0007401401007387 */ /* 0x000fe20000100a00 */
[----:B------:R0:W-:Y:S03]  /*20850*/  STL.64 [R1+0x748], R22 ;  /* 0x0007481601007387 */ /* 0x0001e60000100a00 */
[----:B0-----:R-:W4:Y:S01]  /*20860*/  LDL.LU.64 R22, [R1+0x5ca0] ;  /* 0x005ca00001167983 */ /* 0x001f220000300a00 */
[----:B------:R-:W4:Y:S02]  /*20870*/  LDL.LU.64 R20, [R1+0x5c98] ;  /* 0x005c980001147983 */ /* 0x000f240000300a00 */
[----:B------:R-:W2:Y:S02]  /*20880*/  LDL.LU.64 R14, [R1+0x5c90] ;  /* 0x005c9000010e7983 */ /* 0x000ea40000300a00 */
[----:B------:R-:W2:Y:S02]  /*20890*/  LDL.LU.64 R12, [R1+0x5c88] ;  /* 0x005c8800010c7983 */ /* 0x000ea40000300a00 */
[C---:B--2---:R-:W-:Y:S11]  /*208a0*/  HMMA.16816.F32 R8, R16.reuse, R12, R8 ;  /* 0x0000000c1008723c */ /* 0x044ff60000001808 */
[----:B------:R-:W-:Y:S11]  /*208b0*/  @!UPT UIADD3 URZ, URZ, URZ, URZ ;  /* 0x0000003f3f3ff290 */ /* 0x000ff6000fffe03f */
[----:B------:R-:W-:Y:S01]  /*208c0*/  @!UPT UIADD3 URZ, URZ, URZ, URZ ;  /* 0x0000003f3f3ff290 */ /* 0x000fe2000fffe03f */
[----:B------:R-:W-:Y:S01]  /*208d0*/  STL.64 [R1+0x730], R8 ;  /* 0x0007300801007387 */ /* 0x000fe20000100a00 */
[----:B------:R0:W-:Y:S03]  /*208e0*/  STL.64 [R1+0x738], R10 ;  /* 0x0007380a01007387 */ /* 0x0001e60000100a00 */
[----:B0-----:R-:W2:Y:S01]  /*208f0*/  LDL.LU.64 R10, [R1+0x5c80] ;  /* 0x005c8000010a7983 */ /* 0x001ea20000300a00 */
[----:B------:R-:W2:Y:S02]  /*20900*/  LDL.LU.64 R8, [R1+0x5c78] ;  /* 0x005c780001087983 */ /* 0x000ea40000300a00 */
[----:B------:R-:W-:Y:S02]  /*20910*/  STL.64 [R1+0x5bb8], R14 ;  /* 0x005bb80e01007387 */ /* 0x000fe40000100a00 */
[----:B------:R0:W-:Y:S02]  /*20920*/  STL.64 [R1+0x5bb0], R12 ;  /* 0x005bb00c01007387 */ /* 0x0001e40000100a00 */
[----:B0-----:R-:W2:Y:S01]  /*20930*/  LDL.LU.64 R12, [R1+0x450] ;  /* 0x00045000010c7983 */ /* 0x001ea20000300a00 */
[----:B------:R-:W2:Y:S02]  /*20940*/  LDL.LU.64 R14, [R1+0x458] ;  /* 0x00045800010e7983 */ /* 0x000ea40000300a00 */
[----:B--2---:R-:W-:Y:S11]  /*20950*/  HMMA.16816.F32 R12, R16, R8, R12 ;  /* 0x00000008100c723c */ /* 0x004ff6000000180c */
[----:B------:R-:W-:Y:S11]  /*20960*/  @!UPT UIADD3 URZ, URZ, URZ, URZ ;  /* 0x0000003f3f3ff290 */ /* 0x000ff6000fffe03f */
[----:B------:R-:W-:Y:S01]  /*20970*/  @!UPT UIADD3 URZ, URZ, URZ, URZ ;  /* 0x0000003f3f3ff290 */ /* 0x000fe2000fffe03f */
[----:B------:R0:W-:Y:S01]  /*20980*/  STL.64 [R1+0x720], R12 ;  /* 0x0007200c01007387 */ /* 0x0001e20000100a00 */
[----:B------:R-:W-:Y:S02]  /*20990*/  STL.64 [R1+0x728], R14 ;  /* 0x0007280e01007387 */ /* 0x000fe40000100a00 */
[----:B0-----:R-:W-:Y:S02]  /*209a0*/  IMAD.MOV.U32 R12, RZ, RZ, R27 ;  /* 0x000000ffff0c7224 */ /* 0x001fe400078e001b */
[----:B------:R-:W-:-:S05]  /*209b0*/  IMAD.MOV.U32 R13, RZ, RZ, R26 ;  /* 0x000000ffff0d7224 */ /* 0x000fca00078e001a */
[----:B------:R0:W-:Y:S04]  /*209c0*/  STL.64 [R1+0x5bd0], R12 ;  /* 0x005bd00c01007387 */ /* 0x0001e80000100a00 */
[----:B0-----:R-:W3:Y:S01]  /*209d0*/  LDL.LU.64 R12, [R1+0x440] ;  /* 0x00044000010c7983 */ /* 0x001ee20000300a00 */
[----:B------:R-:W3:Y:S02]  /*209e0*/  LDL.LU.64 R14, [R1+0x448] ;  /* 0x00044800010e7983 */ /* 0x000ee40000300a00 */
[----:B------:R-:W-:Y:S02]  /*209f0*/  STL.64 [R1+0x5ba8], R10 ;  /* 0x005ba80a01007387 */ /* 0x000fe40000100a00 */
[----:B------:R0:W-:Y:S02]  /*20a00*/  STL.64 [R1+0x5ba0], R8 ;  /* 0x005ba00801007387 */ /* 0x0001e40000100a00 */
[----:B0-----:R-:W2:Y:S01]  /*20a10*/  LDL.64 R8, [R1+0x90] ;  /* 0x0000900001087983 */ /* 0x001ea20000100a00 */
[----:B---3--:R-:W-:Y:S03]  /*20a20*/  HMMA.16816.F32 R12, R16, R4, R12 ;  /* 0x00000004100c723c */ /* 0x008fe6000000180c */
[----:B------:R-:W4:Y:S01]  /*20a30*/  LDL.LU.64 R16, [R1+0x900] ;  /* 0x0009000001107983 */ /* 0x000f220000300a00 */
[----:B------:R-:W4:Y:S11]  /*20a40*/  LDL.LU.64 R18, [R1+0x908] ;  /* 0x0009080001127983 */ /* 0x000f360000300a00 */
[----:B------:R-:W-:Y:S08]  /*20a50*/  @!UPT UIADD3 URZ, URZ, URZ, URZ ;  /* 0x0000003f3f3ff290 */ /* 0x000ff0000fffe03f */
[----:B------:R0:W-:Y:S01]  /*20a60*/  STL.64 [R1+0x450], R12 ;  /* 0x0004500c01007387 */ /* 0x0001e20000100a00 */
[----:B------:R-:W-:Y:S02]  /*20a70*/  STL.64 [R1+0x458], R14 ;  /* 0x0004580e01007387 */ /* 0x000fe40000100a00 */
[----:B0-----:R-:W-:Y:S02]  /*20a80*/  IMAD.MOV.U32 R12, RZ, RZ, R7 ;  /* 0x000000ffff0c7224 */ /* 0x001fe400078e0007 */
[----:B------:R-:W-:-:S05]  /*20a90*/  IMAD.MOV.U32 R13, RZ, RZ, R6 ;  /* 0x000000ffff0d7224 */ /* 0x000fca00078e0006 */
[----:B------:R4:W-:Y:S01]  /*20aa0*/  STL.64 [R1+0x5be8], R12 ;  /* 0x005be80c01007387 */ /* 0x0009e20000100a00 */
[----:B------:R-:W-:Y:S02]  /*20ab0*/  IMAD.MOV.U32 R7, RZ, RZ, R24 ;  /* 0x000000ffff077224 */ /* 0x000fe400078e0018 */
[----:B------:R-:W-:Y:S01]  /*20ac0*/  IMAD.MOV.U32 R6, RZ, RZ, R25 ;  /* 0x000000ffff067224 */ /* 0x000fe200078e0019 */
[----:B----4-:R-:W-:Y:S11]  /*20ad0*/  HMMA.16816.F32 R12, R20, R24, R16 ;  /* 0x00000018140c723c */ /* 0x010ff60000001810 */
[----:B------:R-:W-:Y:S11]  /*20ae0*/  @!UPT UIADD3 URZ, URZ, URZ, URZ ;  /* 0x0000003f3f3ff290 */ /* 0x000ff6000fffe03f */
[----:B------:R-:W-:Y:S01]  /*20af0*/  @!UPT UIADD3 URZ, URZ, URZ, URZ ;  /* 0x0000003f3f3ff290 */ /* 0x000fe2000fffe03f */
[----:B------:R0:W-:Y:S01]  /*20b00*/  STL.64 [R1+0x440], R12 ;  /* 0x0004400c01007387 */ /* 0x0001e20000100a00 */
[----:B------:R-:W-:Y:S02]  /*20b10*/  STL.64 [R1+0x448], R14 ;  /* 0x0004480e01007387 */ /* 0x000fe40000100a00 */
[----:B------:R-:W3:Y:S02]  /*20b20*/  LDL.LU.64 R16, [R1+0x430] ;  /* 0x0004300001107983 */ /* 0x000ee40000300a00 */
[----:B------:R-:W3:Y:S01]  /*20b30*/  LDL.LU.64 R18, [R1+0x438] ;  /* 0x0004380001127983 */ /* 0x000ee20000300a00 */
[----:B------:R-:W4:Y:S01]  /*20b40*/  LDL.LU.64 R24, [R1+0x420] ;  /* 0x0004200001187983 */ /* 0x000f220000300a00 */
[----:B------:R-:W4:Y:S03]  /*20b50*/  LDL.LU.64 R26, [R1+0x428] ;  /* 0x00042800011a7983 */ /* 0x000f260000300a00 */
[----:B0-----:R-:W2:Y:S04]  /*20b60*/  LDL.64 R12, [R1+0x20] ;  /* 0x00002000010c7983 */ /* 0x001ea80000100a00 */
[----:B--2---:R0:W-:Y:S02]  /*20b70*/  STL.64 [R1+0x5bf0], R12 ;  /* 0x005bf00c01007387 */ /* 0x0041e40000100a00 */
[----:B0-----:R-:W-:-:S02]  /*20b80*/  IMAD.MOV.U32 R12, RZ, RZ, R28 ;  /* 0x000000ffff0c7224 */ /* 0x001fc400078e001c */
[----:B------:R-:W-:Y:S01]  /*20b90*/  IMAD.MOV.U32 R13, RZ, RZ, R29 ;  /* 0x000000ffff0d7224 */ /* 0x000fe200078e001d */
[----:B------:R-:W2:Y:S01]  /*20ba0*/  LDL.LU R28, [R1+0x5c74] ;  /* 0x005c7400011c7983 */ /* 0x000ea20000300800 */
[----:B------:R-:W2:Y:S03]  /*20bb0*/  LDL.LU R29, [R1+0x5c70] ;  /* 0x005c7000011d7983 */ /* 0x000ea60000300800 */
[----:B------:R0:W-:Y:S04]  /*20bc0*/  STL.64 [R1+0x5c08], R12 ;  /* 0x005c080c01007387 */ /* 0x0001e80000100a00 */
[----:B0-----:R-:W2:Y:S04]  /*20bd0*/  LDL.64 R12, [R1+0x40] ;  /* 0x00004000010c7983 */ /* 0x001ea80000100a00 */
[----:B--2---:R0:W-:Y:S04]  /*20be0*/  STL.64 [R1+0x5c20], R12 ;  /* 0x005c200c01007387 */ /* 0x0041e80000100a00 */
[----:B0-----:R-:W3:Y:S01]  /*20bf0*/  LDL.64 R12, [R1+0xb0] ;  /* 0x0000b000010c7983 */ /* 0x001ee20000100a00 */
[----:B------:R-:W-:Y:S02]  /*20c00*/  STL.64 [R1+0x5b98], R6 ;  /* 0x005b980601007387 */ /* 0x000fe40000100a00 */
[----:B------:R0:W-:Y:S02]  /*20c10*/  STL.64 [R1+0x5b90], R4 ;  /* 0x005b900401007387 */ /* 0x0001e40000100a00 */
[----:B0-----:R-:W2:Y:S01]  /*20c20*/  LDL.LU.64 R4, [R1+0x410] ;  /* 0x0004100001047983 */ /* 0x001ea20000300a00 */
[----:B------:R-:W2:Y:S01]  /*20c30*/  LDL.LU.64 R6, [R1+0x418] ;  /* 0x0004180001067983 */ /* 0x000ea20000300a00 */
[----:B---3--:R-:W-:Y:S11]  /*20c40*/  HMMA.16816.F32 R16, R20, R12, R16 ;  /* 0x0000000c1410723c */ /* 0x008ff60000001810 */
[----:B------:R-:W-:Y:S11]  /*20c50*/  @!UPT UIADD3 URZ, URZ, URZ, URZ ;  /* 0x0000003f3f3ff290 */ /* 0x000ff6000fffe03f */
[----:B------:R-:W-:Y:S01]  /*20c60*/  @!UPT UIADD3 URZ, URZ, URZ, URZ ;  /* 0x0000003f3f3ff290 */ /* 0x000fe2000fffe03f */
[----:B------:R-:W-:Y:S01]  /*20c70*/  STL.64 [R1+0x430], R16 ;  /* 0x0004301001007387 */ /* 0x000fe20000100a00 */
[----:B------:R0:W-:Y:S02]  /*20c80*/  STL.64 [R1+0x438], R18 ;  /* 0x0004381201007387 */ /* 0x0001e40000100a00 */
[----:B0-----:R-:W-:Y:S02]  /*20c90*/  IMAD.MOV.U32 R19, RZ, RZ, R12 ;  /* 0x000000ffff137224 */ /* 0x001fe400078e000c */
[----:B------:R-:W-:Y:S02]  /*20ca0*/  IMAD.MOV.U32 R18, RZ, RZ, R13 ;  /* 0x000000ffff127224 */ /* 0x000fe400078e000d */
[----:B------:R-:W-:Y:S02]  /*20cb0*/  IMAD.MOV.U32 R12, RZ, RZ, R2 ;  /* 0x000000ffff0c7224 */ /* 0x000fe400078e0002 */
[----:B------:R-:W-:Y:S01]  /*20cc0*/  IMAD.MOV.U32 R13, RZ, RZ, R3 ;  /* 0x000000ffff0d7224 */ /* 0x000fe200078e0003 */
[----:B------:R-:W3:Y:S01]  /*20cd0*/  LDL.LU R2, [R1+0x5c6c] ;  /* 0x005c6c0001027983 */ /* 0x000ee20000300800 */
[----:B------:R-:W3:Y:S03]  /*20ce0*/  LDL.LU R3, [R1+0x5c68] ;  /* 0x005c680001037983 */ /* 0x000ee60000300800 */
[----:B------:R0:W-:Y:S02]  /*20cf0*/  STL.64 [R1+0x5c38], R12 ;  /* 0x005c380c01007387 */ /* 0x0001e40000100a00 */
[----:B0-----:R-:W-:-:S02]  /*20d00*/  IMAD.MOV.U32 R12, RZ, RZ, R29 ;  /* 0x000000ffff0c7224 */ /* 0x001fc400078e001d */
[----:B------:R-:W-:-:S07]  /*20d10*/  IMAD.MOV.U32 R13, RZ, RZ, R28 ;  /* 0x000000ffff0d7224 */ /* 0x000fce00078e001c */
[C---:B----4-:R-:W-:Y:S01]  /*20d20*/  HMMA.16816.F32 R12, R20.reuse, R12, R24 ;  /* 0x0000000c140c723c */ /* 0x050fe20000001818 */
[----:B------:R-:W4:Y:S07]  /*20d30*/  LDL.LU.64 R24, [R1+0x5c60] ;  /* 0x005c600001187983 */ /* 0x000f2e0000300a00 */
[----:B--2---:R-:W-:Y:S01]  /*20d40*/  HMMA.16816.F32 R4, R20, R8, R4 ;  /* 0x000000081404723c */ /* 0x004fe20000001804 */
[----:B------:R-:W-:Y:S02]  /*20d50*/  IMAD.MOV.U32 R17, RZ, RZ, R8 ;  /* 0x000000ffff117224 */ /* 0x000fe400078e0008 */
[----:B------:R-:W-:Y:S11]  /*20d60*/  IMAD.MOV.U32 R16, RZ, RZ, R9 ;  /* 0x000000ffff107224 */ /* 0x000ff600078e0009 */
[----:B------:R-:W-:Y:S01]  /*20d70*/  @!UPT UIADD3 URZ, URZ, URZ, URZ ;  /* 0x0000003f3f3ff290 */ /* 0x000fe2000fffe03f */
[----:B------:R4:W-:Y:S01]  /*20d80*/  STL.64 [R1+0x420], R12 ;  /* 0x0004200c01007387 */ /* 0x0009e20000100a00 */
[----:B------:R-:W-:Y:S02]  /*20d90*/  STL.64 [R1+0x428], R14 ;  /* 0x0004280e01007387 */ /* 0x000fe40000100a00 */
[----:B----4-:R-:W-:Y:S02]  /*20da0*/  IMAD.MOV.U32 R12, RZ, RZ, R25 ;  /* 0x000000ffff0c7224 */ /* 0x010fe400078e0019 */
[----:B------:R-:W-:-:S05]  /*20db0*/  IMAD.MOV.U32 R13, RZ, RZ, R24 ;  /* 0x000000ffff0d7224 */ /* 0x000fca00078e0018 */
[----:B------:R0:W-:Y:S01]  /*20dc0*/  STL.64 [R1+0x5c58], R12 ;  /* 0x005c580c01007387 */ /* 0x0001e20000100a00 */
[----:B------:R1:W-:Y:S02]  /*20dd0*/  STL.64 [R1+0x410], R4 ;  /* 0x0004100401007387 */ /* 0x0003e40000100a00 */
[----:B------:R2:W-:Y:S01]  /*20de0*/  STL.64 [R1+0x418], R6 ;  /* 0x0004180601007387 */ /* 0x0005e20000100a00 */
[----:B0-----:R-:W4:Y:S01]  /*20df0*/  LDL.LU.64 R12, [R1+0x400] ;  /* 0x00040000010c7983 */ /* 0x001f220000300a00 */
[----:B------:R-:W4:Y:S02]  /*20e00*/  LDL.LU.64 R14, [R1+0x408] ;  /* 0x00040800010e7983 */ /* 0x000f240000300a00 */
[----:B-1----:R-:W3:Y:S02]  /*20e10*/  LDL.LU.64 R4, [R1+0x3f0] ;  /* 0x0003f00001047983 */ /* 0x002ee40000300a00 */
[----:B--2---:R-:W2:Y:S01]  /*20e20*/  LDL.LU.64 R6, [R1+0x3f8] ;  /* 0x0003f80001067983 */ /* 0x004ea20000300a00 */
[----:B------:R-:W-:Y:S01]  /*20e30*/  STL.64 [R1+0x5bc8], R18 ;  /* 0x005bc81201007387 */ /* 0x000fe20000100a00 */
[----:B------:R0:W-:Y:S03]  /*20e40*/  STL.64 [R1+0x5bc0], R16 ;  /* 0x005bc01001007387 */ /* 0x0001e60000100a00 */
[----:B0-----:R-:W2:Y:S01]  /*20e50*/  LDL.LU.64 R16, [R1+0x380] ;  /* 0x0003800001107983 */ /* 0x001ea20000300a00 */
[----:B------:R-:W2:Y:S03]  /*20e60*/  LDL.LU.64 R18, [R1+0x388] ;  /* 0x0003880001127983 */ /* 0x000ea60000300a00 */
[----:B--2---:R-:W-:Y:S01]  /*20e70*/  STL.64 [R1+0x5be0], R18 ;  /* 0x005be01201007387 */ /* 0x004fe20000100a00 */
        /* <DEDUP_REMOVED lines=10> */
[----:B------:R-:W2:Y:S02]  /*20f20*/  LDL.LU.64 R18, [R1+0x3c8] ;  /* 0x0003c80001127983 */ /* 0x000ea40000300a00 */
[----:B---3--:R-:W-:-:S02]  /*20f30*/  IMAD.MOV.U32 R24, RZ, RZ, R2 ;  /* 0x000000ffff187224 */ /* 0x008fc400078e0002 */
[----:B------:R-:W-:-:S07]  /*20f40*/  IMAD.MOV.U32 R25, RZ, RZ, R0 ;  /* 0x000000ffff197224 */ /* 0x000fce00078e0000 */
[C---:B----4-:R-:W-:Y:S01]  /*20f50*/  HMMA.16816.F32 R24, R20.reuse, R24, R12 ;  /* 0x000000181418723c */ /* 0x050fe2000000180c */
[----:B--2---:R-:W-:Y:S01]  /*20f60*/  STL.64 [R1+0x5c30], R18 ;  /* 0x005c301201007387 */ /* 0x004fe20000100a00 */
[----:B------:R0:W-:Y:S03]  /*20f70*/  STL.64 [R1+0x5c28], R16 ;  /* 0x005c281001007387 */ /* 0x0001e60000100a00 */
[----:B0-----:R-:W2:Y:S01]  /*20f80*/  LDL.LU.64 R16, [R1+0x3d0] ;  /* 0x0003d00001107983 */ /* 0x001ea20000300a00 */
[----:B------:R-:W3:Y:S03]  /*20f90*/  LDL.LU.64 R18, [R1+0x3d8] ;  /* 0x0003d80001127983 */ /* 0x000ee60000300a00 */
[----:B---3--:R-:W-:Y:S01]  /*20fa0*/  STL.64 [R1+0x5c48], R18 ;  /* 0x005c481201007387 */ /* 0x008fe20000100a00 */
[----:B--2---:R0:W-:Y:S03]  /*20fb0*/  STL.64 [R1+0x5c40], R16 ;  /* 0x005c401001007387 */ /* 0x0041e60000100a00 */
[----:B0-----:R-:W2:Y:S01]  /*20fc0*/  LDL.LU.64 R16, [R1+0x3e0] ;  /* 0x0003e00001107983 */ /* 0x001ea20000300a00 */
[----:B------:R-:W2:Y:S02]  /*20fd0*/  LDL.LU.64 R18, [R1+0x3e8] ;  /* 0x0003e80001127983 */ /* 0x000ea40000300a00 */
[----:B------:R-:W3:Y:S02]  /*20fe0*/  LDL.LU.64 R8, [R1+0x370] ;  /* 0x0003700001087983 */ /* 0x000ee40000300a00 */
[----:B------:R-:W3:Y:S01]  /*20ff0*/  LDL.LU.64 R10, [R1+0x378] ;  /* 0x00037800010a7983 */ /* 0x000ee20000300a00 */
[----:B------:R-:W2:Y:S04]  /*21000*/  LDL.LU.64 R12, [R1+0x5c58] ;  /* 0x005c5800010c7983 */ /* 0x000ea80000300a00 */
[----:B------:R0:W-:Y:S02]  /*21010*/  STL.64 [R1+0x400], R24 ;  /* 0x0004001801007387 */ /* 0x0001e40000100a00 */
[----:B------:R-:W-:Y:S01]  /*21020*/  STL.64 [R1+0x408], R26 ;  /* 0x0004081a01007387 */ /* 0x000fe20000100a00 */
[----:B0-----:R-:W4:Y:S01]  /*21030*/  LDL.LU.64 R24, [R1+0x5c50] ;  /* 0x005c500001187983 */ /* 0x001f220000300a00 */
[C---:B--2---:R-:W-:Y:S08]  /*21040*/  HMMA.16816.F32 R12, R20.reuse, R12, R16 ;  /* 0x0000000c140c723c */ /* 0x044ff00000001810 */
[C---:B----4-:R-:W-:Y:S11]  /*21050*/  HMMA.16816.F32 R4, R20.reuse, R24, R4 ;  /* 0x000000181404723c */ /* 0x050ff60000001804 */
[----:B------:R-:W-:Y:S11]  /*21060*/  @!UPT UIADD3 URZ, URZ, URZ, URZ ;  /* 0x0000003f3f3ff290 */ /* 0x000ff6000fffe03f */
[----:B------:R-:W-:Y:S01]  /*21070*/  @!UPT UIADD3 URZ, URZ, URZ, URZ ;  /* 0x0000003f3f3ff290 */ /* 0x000fe2000fffe03f */
[----:B------:R0:W-:Y:S01]  /*21080*/  STL.64 [R1+0x3f0], R4 ;  /* 0x0003f00401007387 */ /* 0x0001e20000100a00 */
[----:B------:R1:W-:Y:S03]  /*21090*/  STL.64 [R1+0x3f8], R6 ;  /* 0x0003f80601007387 */ /* 0x0003e60000100a00 */
[----:B0-----:R-:W2:Y:S01]  /*210a0*/  LDL.LU.64 R4, [R1+0x360] ;  /* 0x0003600001047983 */ /* 0x001ea20000300a00 */
[----:B-1----:R-:W2:Y:S02]  /*210b0*/  LDL.LU.64 R6, [R1+0x368] ;  /* 0x0003680001067983 */ /* 0x002ea40000300a00 */
[----:B------:R0:W-:Y:S02]  /*210c0*/  STL.64 [R1+0x5b70], R24 ;  /* 0x005b701801007387 */ /* 0x0001e40000100a00 */
[----:B0-----:R-:W4:Y:S01]  /*210d0*/  LDL.LU.64 R24, [R1+0x3a0] ;  /* 0x0003a00001187983 */ /* 0x001f220000300a00 */
[----:B------:R-:W4:Y:S02]  /*210e0*/  LDL.LU.64 R26, [R1+0x3a8] ;  /* 0x0003a800011a7983 */ /* 0x000f240000300a00 */
[----:B------:R-:W2:Y:S02]  /*210f0*/  LDL.LU.64 R18, [R1+0x5c48] ;  /* 0x005c480001127983 */ /* 0x000ea40000300a00 */
[----:B------:R-:W2:Y:S01]  /*21100*/  LDL.LU.64 R16, [R1+0x5c40] ;  /* 0x005c400001107983 */ /* 0x000ea20000300a00 */
[----:B------:R0:W-:Y:S01]  /*21110*/  STL.64 [R1+0x3e0], R12 ;  /* 0x0003e00c01007387 */ /* 0x0001e20000100a00 */
[----:B------:R2:W-:Y:S03]  /*21120*/  STL.64 [R1+0x3e8], R14 ;  /* 0x0003e80e01007387 */ /* 0x0005e60000100a00 */
[----:B0-----:R-:W2:Y:S02]  /*21130*/  LDL.LU.64 R12, [R1+0x5c38] ;  /* 0x005c3800010c7983 */ /* 0x001ea40000300a00 */
[C---:B--2---:R-:W-:Y:S02]  /*21140*/  HMMA.16816.F32 R12, R20.reuse, R12, R16 ;  /* 0x0000000c140c723c */ /* 0x044fe40000001810 */
[----:B------:R-:W2:Y:S01]  /*21150*/  LDL.LU.64 R18, [R1+0x5c30] ;  /* 0x005c300001127983 */ /* 0x000ea20000300a00 */
[----:B------:R-:W2:Y:S11]  /*21160*/  LDL.LU.64 R16, [R1+0x5c28] ;  /* 0x005c280001107983 */ /* 0x000eb60000300a00 */
[----:B------:R-:W-:Y:S09]  /*21170*/  @!UPT UIADD3 URZ, URZ, URZ, URZ ;  /* 0x0000003f3f3ff290 */ /* 0x000ff2000fffe03f */
[----:B------:R0:W-:Y:S01]  /*21180*/  STL.64 [R1+0x3d0], R12 ;  /* 0x0003d00c01007387 */ /* 0x0001e20000100a00 */
[----:B------:R-:W-:Y:S03]  /*21190*/  STL.64 [R1+0x3d8], R14 ;  /* 0x0003d80e01007387 */ /* 0x000fe60000100a00 */
[----:B0-----:R-:W2:Y:S02]  /*211a0*/  LDL.LU.64 R12, [R1+0x5c20] ;  /* 0x005c2000010c7983 */ /* 0x001ea40000300a00 */
[C---:B--2---:R-:W-:Y:S01]  /*211b0*/  HMMA.16816.F32 R16, R20.reuse, R12, R16 ;  /* 0x0000000c1410723c */ /* 0x044fe20000001810 */
[----:B------:R-:W-:Y:S02]  /*211c0*/  IMAD.MOV.U32 R2, RZ, RZ, R12 ;  /* 0x000000ffff027224 */ /* 0x000fe400078e000c */
[----:B------:R-:W-:Y:S11]  /*211d0*/  IMAD.MOV.U32 R0, RZ, RZ, R13 ;  /* 0x000000ffff007224 */ /* 0x000ff600078e000d */
[----:B------:R-:W-:Y:S09]  /*211e0*/  @!UPT UIADD3 URZ, URZ, URZ, URZ ;  /* 0x0000003f3f3ff290 */ /* 0x000ff2000fffe03f */
[----:B------:R-:W-:Y:S01]  /*211f0*/  STL.64 [R1+0x3c0], R16 ;  /* 0x0003c01001007387 */ /* 0x000fe20000100a00 */
[----:B------:R0:W-:Y:S03]  /*21200*/  STL.64 [R1+0x3c8], R18 ;  /* 0x0003c81201007387 */ /* 0x0001e60000100a00 */
[----:B0-----:R-:W2:Y:S01]  /*21210*/  LDL.LU.64 R18, [R1+0x5c18] ;  /* 0x005c180001127983 */ /* 0x001ea20000300a00 */
[----:B------:R-:W2:Y:S02]  /*21220*/  LDL.LU.64 R16, [R1+0x5c10] ;  /* 0x005c100001107983 */ /* 0x000ea40000300a00 */
[----:B------:R-:W2:Y:S02]  /*21230*/  LDL.LU.64 R12, [R1+0x5c08] ;  /* 0x005c0800010c7983 */ /* 0x000ea40000300a00 */
[C---:B--2---:R-:W-:Y:S01]  /*21240*/  HMMA.16816.F32 R12, R20.reuse, R12, R16 ;  /* 0x0000000c140c723c */ /* 0x044fe20000001810 */
[----:B------:R-:W2:Y:S01]  /*21250*/  LDL.LU.64 R18, [R1+0x5c00] ;  /* 0x005c000001127983 */ /* 0x000ea20000300a00 */
[----:B------:R-:W2:Y:S11]  /*21260*/  LDL.LU.64 R16, [R1+0x5bf8] ;  /* 0x005bf80001107983 */ /* 0x000eb60000300a00 */
[----:B------:R-:W-:Y:S10]  /*21270*/  @!UPT UIADD3 URZ, URZ, URZ, URZ ;  /* 0x0000003f3f3ff290 */ /* 0x000ff4000fffe03f */
[----:B------:R0:W-:Y:S01]  /*21280*/  STL.64 [R1+0x3b0], R12 ;  /* 0x0003b00c01007387 */ /* 0x0001e20000100a00 */
[----:B------:R-:W-:Y:S03]  /*21290*/  STL.64 [R1+0x3b8], R14 ;  /* 0x0003b80e01007387 */ /* 0x000fe60000100a00 */
[----:B0-----:R-:W4:Y:S02]  /*212a0*/  LDL.LU.64 R12, [R1+0x5bf0] ;  /* 0x005bf000010c7983 */ /* 0x001f240000300a00 */
[C---:B----4-:R-:W-:Y:S11]  /*212b0*/  HMMA.16816.F32 R24, R20.reuse, R12, R24 ;  /* 0x0000000c1418723c */ /* 0x050ff60000001818 */
[----:B------:R-:W-:Y:S11]  /*212c0*/  @!UPT UIADD3 URZ, URZ, URZ, URZ ;  /* 0x0000003f3f3ff290 */ /* 0x000ff6000fffe03f */
[----:B------:R-:W-:Y:S01]  /*212d0*/  @!UPT UIADD3 URZ, URZ, URZ, URZ ;  /* 0x0000003f3f3ff290 */ /* 0x000fe2000fffe03f */
[----:B------:R0:W-:Y:S01]  /*212e0*/  STL.64 [R1+0x3a0], R24 ;  /* 0x0003a01801007387 */ /* 0x0001e20000100a00 */
[----:B------:R-:W-:Y:S02]  /*212f0*/  STL.64 [R1+0x3a8], R26 ;  /* 0x0003a81a01007387 */ /* 0x000fe40000100a00 */
[----:B0-----:R-:W-:Y:S02]  /*21300*/  IMAD.MOV.U32 R25, RZ, RZ, R12 ;  /* 0x000000ffff197224 */ /* 0x001fe400078e000c */
        /* <DEDUP_REMOVED lines=11> */
[----:B------:R-:W4:Y:S11]  /*213c0*/  LDL.LU.64 R16, [R1+0x5bc0] ;  /* 0x005bc00001107983 */ /* 0x000f360000300a00 */
[----:B------:R-:W-:Y:S09]  /*213d0*/  @!UPT UIADD3 URZ, URZ, URZ, URZ ;  /* 0x0000003f3f3ff290 */ /* 0x000ff2000fffe03f */
[----:B------:R-:W-:Y:S01]  /*213e0*/  STL.64 [R1+0x380], R12 ;  /* 0x0003800c01007387 */ /* 0x000fe20000100a00 */
[----:B------:R0:W-:Y:S03]  /*213f0*/  STL.64 [R1+0x388], R14 ;  /* 0x0003880e01007387 */ /* 0x0001e60000100a00 */
[----:B0-----:R-:W2:Y:S01]  /*21400*/  LDL.LU.64 R14, [R1+0x5bb8] ;  /* 0x005bb800010e7983 */ /* 0x001ea20000300a00 */
[----:B------:R-:W3:Y:S02]  /*21410*/  LDL.LU.64 R12, [R1+0x5bb0] ;  /* 0x005bb000010c7983 */ /* 0x000ee40000300a00 */
[C---:B---3--:R-:W-:Y:S11]  /*21420*/  HMMA.16816.F32 R8, R20.reuse, R12, R8 ;  /* 0x0000000c1408723c */ /* 0x048ff60000001808 */
[----:B------:R-:W-:Y:S11]  /*21430*/  @!UPT UIADD3 URZ, URZ, URZ, URZ ;  /* 0x0000003f3f3ff290 */ /* 0x000ff6000fffe03f */
[----:B------:R-:W-:Y:S01]  /*21440*/  @!UPT UIADD3 URZ, URZ, URZ, URZ ;  /* 0x0000003f3f3ff290 */ /* 0x000fe2000fffe03f */
[----:B------:R-:W-:Y:S01]  /*21450*/  STL.64 [R1+0x370], R8 ;  /* 0x0003700801007387 */ /* 0x000fe20000100a00 */
[----:B------:R0:W-:Y:S03]  /*21460*/  STL.64 [R1+0x378], R10 ;  /* 0x0003780a01007387 */ /* 0x0001e60000100a00 */
[----:B0-----:R-:W3:Y:S01]  /*21470*/  LDL.LU.64 R10, [R1+0x5ba8] ;  /* 0x005ba800010a7983 */ /* 0x001ee20000300a00 */
[----:B------:R-:W3:Y:S02]  /*21480*/  LDL.LU.64 R8, [R1+0x5ba0] ;  /* 0x005ba00001087983 */ /* 0x000ee40000300a00 */
[----:B--2---:R-:W-:Y:S02]  /*21490*/  STL.64 [R1+0x5ab0], R14 ;  /* 0x005ab00e01007387 */ /* 0x004fe40000100a00 */
[----:B------:R0:W-:Y:S02]  /*214a0*/  STL.64 [R1+0x5aa8], R12 ;  /* 0x005aa80c01007387 */ /* 0x0001e40000100a00 */
[----:B0-----:R-:W2:Y:S01]  /*214b0*/  LDL.LU.64 R12, [R1+0x350] ;  /* 0x00035000010c7983 */ /* 0x001ea20000300a00 */
[----:B------:R-:W2:Y:S01]  /*214c0*/  LDL.LU.64 R14, [R1+0x358] ;  /* 0x00035800010e7983 */ /* 0x000ea20000300a00 */
[C---:B---3--:R-:W-:Y:S11]  /*214d0*/  HMMA.16816.F32 R4, R20.reuse, R8, R4 ;  /* 0x000000081404723c */ /* 0x048ff60000001804 */
[----:B------:R-:W-:Y:S11]  /*214e0*/  @!UPT UIADD3 URZ, URZ, URZ, URZ ;  /* 0x0000003f3f3ff290 */ /* 0x000ff6000fffe03f */
[----:B------:R-:W-:Y:S01]  /*214f0*/  @!UPT UIADD3 URZ, URZ, URZ, URZ ;  /* 0x0000003f3f3ff290 */ /* 0x000fe2000fffe03f */
[----:B------:R-:W-:Y:S01]  /*21500*/  STL.64 [R1+0x710], R4 ;  /* 0x0007100401007387 */ /* 0x000fe20000100a00 */
[----:B------:R0:W-:Y:S03]  /*21510*/  STL.64 [R1+0x718], R6 ;  /* 0x0007180601007387 */ /* 0x0001e60000100a00 */
[----:B0-----:R-:W3:Y:S01]  /*21520*/  LDL.LU.64 R6, [R1+0x5b98] ;  /* 0x005b980001067983 */ /* 0x001ee20000300a00 */
[----:B------:R-:W2:Y:S02]  /*21530*/  LDL.LU.64 R4, [R1+0x5b90] ;  /* 0x005b900001047983 */ /* 0x000ea40000300a00 */
[----:B------:R-:W-:Y:S02]  /*21540*/  STL.64 [R1+0x5aa0], R10 ;  /* 0x005aa00a01007387 */ /* 0x000fe40000100a00 */
[----:B------:R2:W-:Y:S02]  /*21550*/  STL.64 [R1+0x5a98], R8 ;  /* 0x005a980801007387 */ /* 0x0005e40000100a00 */
[----:B--2---:R-:W-:Y:S01]  /*21560*/  HMMA.16816.F32 R8, R20, R4, R12 ;  /* 0x000000041408723c */ /* 0x004fe2000000180c */
[----:B------:R-:W2:Y:S04]  /*21570*/  LDL.64 R12, [R1] ;  /* 0x00000000010c7983 */ /* 0x000ea80000100a00 */
[----:B------:R-:W0:Y:S04]  /*21580*/  LDSM.16.MT88.4 R20, [R3+0x280] ;  /* 0x000280000314783b */ /* 0x000e280000004200 */
[----:B--2---:R1:W-:Y:S11]  /*21590*/  STL.64 [R1+0x5ac0], R12 ;  /* 0x005ac00c01007387 */ /* 0x0043f60000100a00 */
[----:B------:R-:W-:Y:S03]  /*215a0*/  @!UPT UIADD3 URZ, URZ, URZ, URZ ;  /* 0x0000003f3f3ff290 */ /* 0x000fe6000fffe03f */
[----:B------:R2:W-:Y:S02]  /*215b0*/  STL.64 [R1+0x360], R8 ;  /* 0x0003600801007387 */ /* 0x0005e40000100a00 */
[----:B------:R-:W-:Y:S01]  /*215c0*/  STL.64 [R1+0x368], R10 ;  /* 0x0003680a01007387 */ /* 0x000fe20000100a00 */
[----:B-1----:R-:W3:Y:S01]  /*215d0*/  LDL.64 R12, [R1+0x10] ;  /* 0x00001000010c7983 */ /* 0x002ee20000100a00 */
[----:B--2---:R-:W-:Y:S02]  /*215e0*/  IMAD.MOV.U32 R8, RZ, RZ, R19 ;  /* 0x000000ffff087224 */ /* 0x004fe400078e0013 */
[----:B------:R-:W-:Y:S01]  /*215f0*/  IMAD.MOV.U32 R9, RZ, RZ, R18 ;  /* 0x000000ffff097224 */ /* 0x000fe200078e0012 */
[----:B---3--:R1:W-:Y:S04]  /*21600*/  STL.64 [R1+0x5ad8], R12 ;  /* 0x005ad80c01007387 */ /* 0x0083e80000100a00 */
[----:B------:R-:W-:Y:S02]  /*21610*/  STL.64 [R1+0x5b78], R8 ;  /* 0x005b780801007387 */ /* 0x000fe40000100a00 */
[----:B-1----:R-:W-:-:S02]  /*21620*/  IMAD.MOV.U32 R12, RZ, RZ, R25 ;  /* 0x000000ffff0c7224 */ /* 0x002fc400078e0019 */
[----:B------:R-:W-:-:S05]  /*21630*/  IMAD.MOV.U32 R13, RZ, RZ, R24 ;  /* 0x000000ffff0d7224 */ /* 0x000fca00078e0018 */
[----:B------:R1:W-:Y:S04]  /*21640*/  STL.64 [R1+0x5af0], R12 ;  /* 0x005af00c01007387 */ /* 0x0003e80000100a00 */
[----:B-1----:R-:W2:Y:S04]  /*21650*/  LDL.64 R12, [R1+0x30] ;  /* 0x00003000010c7983 */ /* 0x002ea80000100a00 */
[----:B--2---:R1:W-:Y:S04]  /*21660*/  STL.64 [R1+0x5b08], R12 ;  /* 0x005b080c01007387 */ /* 0x0043e80000100a00 */
[----:B-1----:R-:W2:Y:S01]  /*21670*/  LDL.LU.64 R12, [R1+0x340] ;  /* 0x00034000010c7983 */ /* 0x002ea20000300a00 */
[----:B------:R-:W3:Y:S02]  /*21680*/  LDL.LU.64 R14, [R1+0x348] ;  /* 0x00034800010e7983 */ /* 0x000ee40000300a00 */
[----:B------:R-:W-:-:S02]  /*21690*/  IMAD.MOV.U32 R8, RZ, RZ, R7 ;  /* 0x000000ffff087224 */ /* 0x000fc400078e0007 */
[----:B------:R-:W-:Y:S01]  /*216a0*/  IMAD.MOV.U32 R9, RZ, RZ, R6 ;  /* 0x000000ffff097224 */ /* 0x000fe200078e0006 */
[----:B---3--:R-:W-:Y:S01]  /*216b0*/  STL.64 [R1+0x5b88], R14 ;  /* 0x005b880e01007387 */ /* 0x008fe20000100a00 */
[----:B--2---:R1:W-:Y:S03]  /*216c0*/  STL.64 [R1+0x5b80], R12 ;  /* 0x005b800c01007387 */ /* 0x0043e60000100a00 */
[----:B-1----:R-:W2:Y:S01]  /*216d0*/  LDL.LU.64 R12, [R1+0x8f0] ;  /* 0x0008f000010c7983 */ /* 0x002ea20000300a00 */
[----:B------:R-:W2:Y:S02]  /*216e0*/  LDL.LU.64 R14, [R1+0x8f8] ;  /* 0x0008f800010e7983 */ /* 0x000ea40000300a00 */
[----:B------:R-:W-:Y:S02]  /*216f0*/  STL [R1+0x5a94], R5 ;  /* 0x005a940501007387 */ /* 0x000fe40000100800 */
[----:B------:R1:W-:Y:S02]  /*21700*/  STL [R1+0x5b38], R4 ;  /* 0x005b380401007387 */ /* 0x0003e40000100800 */
[----:B-1----:R-:W3:Y:S01]  /*21710*/  LDL.LU.64 R4, [R1+0x300] ;  /* 0x0003000001047983 */ /* 0x002ee20000300a00 */
[----:B------:R-:W2:Y:S03]  /*21720*/  LDL.LU.64 R6, [R1+0x308] ;  /* 0x0003080001067983 */ /* 0x000ea60000300a00 */
[----:B--2---:R-:W-:Y:S01]  /*21730*/  STL.64 [R1+0x5b48], R6 ;  /* 0x005b480601007387 */ /* 0x004fe20000100a00 */
[----:B---3--:R1:W-:Y:S03]  /*21740*/  STL.64 [R1+0x5b40], R4 ;  /* 0x005b400401007387 */ /* 0x0083e60000100a00 */
[----:B-1----:R-:W2:Y:S01]  /*21750*/  LDL.LU.64 R4, [R1+0x310] ;  /* 0x0003100001047983 */ /* 0x002ea20000300a00 */
[----:B------:R-:W3:Y:S03]  /*21760*/  LDL.LU.64 R6, [R1+0x318] ;  /* 0x0003180001067983 */ /* 0x000ee60000300a00 */
[----:B---3--:R-:W-:Y:S01]  /*21770*/  STL.64 [R1+0x5b58], R6 ;  /* 0x005b580601007387 */ /* 0x008fe20000100a00 */
[----:B--2---:R4:W-:Y:S02]  /*21780*/  STL.64 [R1+0x5b50], R4 ;  /* 0x005b500401007387 */ /* 0x0049e40000100a00 */
[----:B------:R-:W2:Y:S02]  /*21790*/  LDL.LU.64 R24, [R1+0x330] ;  /* 0x0003300001187983 */ /* 0x000ea40000300a00 */
[----:B------:R-:W2:Y:S02]  /*217a0*/  LDL.LU.64 R26, [R1+0x338] ;  /* 0x00033800011a7983 */ /* 0x000ea40000300a00 */
[----:B----4-:R-:W-:-:S02]  /*217b0*/  IMAD.MOV.U32 R4, RZ, RZ, R17 ;  /* 0x000000ffff047224 */ /* 0x010fc400078e0011 */
[----:B------:R-:W-:Y:S02]  /*217c0*/  IMAD.MOV.U32 R5, RZ, RZ, R16 ;  /* 0x000000ffff057224 */ /* 0x000fe400078e0010 */
[----:B------:R-:W1:Y:S04]  /*217d0*/  LDSM.16.MT88.4 R16, [R3+0x200] ;  /* 0x000200000310783b */ /* 0x000e680000004200 */
[----:B------:R3:W-:Y:S04]  /*217e0*/  STL.64 [R1+0x5b68], R4 ;  /* 0x005b680401007387 */ /* 0x0007e80000100a00 */
[----:B---3--:R-:W2:Y:S01]  /*217f0*/  LDL.64 R4, [R1+0xa0] ;  /* 0x0000a00001047983 */ /* 0x008ea20000100a00 */
[----:B0-----:R-:W-:Y:S02]  /*21800*/  STL [R1+0x5a90], R23 ;  /* 0x005a901701007387 */ /* 0x001fe40000100800 */
[----:B------:R-:W-:Y:S02]  /*21810*/  STL [R1+0x5ad0], R22 ;  /* 0x005ad01601007387 */ /* 0x000fe40000100800 */
[----:B------:R0:W-:Y:S02]  /*21820*/  STL.64 [R1+0x5ac8], R20 ;  /* 0x005ac81401007387 */ /* 0x0001e40000100a00 */
[----:B0-----:R-:W3:Y:S01]  /*21830*/  LDL.64 R20, [R1+0x80] ;  /* 0x0000800001147983 */ /* 0x001ee20000100a00 */
[C---:B-1----:R-:W-:Y:S03]  /*21840*/  HMMA.16816.F32 R8, R16.reuse, R8, R12 ;  /* 0x000000081008723c */ /* 0x042fe6000000180c */
[----:B---3--:R0:W-:Y:S04]  /*21850*/  STL.64 [R1+0x5b60], R20 ;  /* 0x005b601401007387 */ /* 0x0081e80000100a00 */
[----:B0-----:R-:W3:Y:S01]  /*21860*/  LDL.LU.64 R20, [R1+0x320] ;  /* 0x0003200001147983 */ /* 0x001ee20000300a00 */
[----:B------:R-:W3:Y:S02]  /*21870*/  LDL.LU.64 R22, [R1+0x328] ;  /* 0x0003280001167983 */ /* 0x000ee40000300a00 */
[----:B------:R-:W-:Y:S02]  /*21880*/  STL [R1+0x5a88], R3 ;  /* 0x005a880301007387 */ /* 0x000fe40000100800 */
[----:B------:R-:W4:Y:S01]  /*21890*/  LDL.LU.64 R14, [R1+0x5b88] ;  /* 0x005b8800010e7983 */ /* 0x000f220000300a00 */
[----:B------:R-:W4:Y:S10]  /*218a0*/  LDL.LU.64 R12, [R1+0x5b80] ;  /* 0x005b8000010c7983 */ /* 0x000f340000300a00 */
[----:B------:R0:W-:Y:S02]  /*218b0*/  STL.64 [R1+0x350], R8 ;  /* 0x0003500801007387 */ /* 0x0001e40000100a00 */
[----:B------:R4:W-:Y:S01]  /*218c0*/  STL.64 [R1+0x358], R10 ;  /* 0x0003580a01007387 */ /* 0x0009e20000100a00 */
[----:B0-----:R-:W4:Y:S01]  /*218d0*/  LDL.LU.64 R8, [R1+0x5b78] ;  /* 0x005b780001087983 */ /* 0x001f220000300a00 */
[C---:B--2---:R-:W-:Y:S08]  /*218e0*/  HMMA.16816.F32 R24, R16.reuse, R4, R24 ;  /* 0x000000041018723c */ /* 0x044ff00000001818 */
[----:B----4-:R-:W-:Y:S07]  /*218f0*/  HMMA.16816.F32 R8, R16, R8, R12 ;  /* 0x000000081008723c */ /* 0x010fee000000180c */
[----:B------:R-:W-:-:S02]  /*21900*/  IMAD.MOV.U32 R12, RZ, RZ, R2 ;  /* 0x000000ffff0c7224 */ /* 0x000fc400078e0002 */
[----:B------:R-:W-:Y:S11]  /*21910*/  IMAD.MOV.U32 R13, RZ, RZ, R0 ;  /* 0x000000ffff0d7224 */ /* 0x000ff600078e0000 */
[----:B------:R-:W-:Y:S03]  /*21920*/  @!UPT UIADD3 URZ, URZ, URZ, URZ ;  /* 0x0000003f3f3ff290 */ /* 0x000fe6000fffe03f */
[----:B------:R0:W-:Y:S01]  /*21930*/  STL.64 [R1+0x340], R8 ;  /* 0x0003400801007387 */ /* 0x0001e20000100a00 */
[----:B------:R-:W-:Y:S03]  /*21940*/  STL.64 [R1+0x348], R10 ;  /* 0x0003480a01007387 */ /* 0x000fe60000100a00 */
[----:B0-----:R-:W2:Y:S01]  /*21950*/  LDL.64 R8, [R1+0x60] ;  /* 0x0000600001087983 */ /* 0x001ea20000100a00 */
[----:B------:R0:W-:Y:S03]  /*21960*/  STL.64 [R1+0x5b20], R12 ;  /* 0x005b200c01007387 */ /* 0x0001e60000100a00 */
[----:B0-----:R-:W4:Y:S01]  /*21970*/  LDL.64 R12, [R1+0x50] ;  /* 0x00005000010c7983 */ /* 0x001f220000100a00 */
[----:B------:R0:W-:Y:S02]  /*21980*/  STL.64 [R1+0x330], R24 ;  /* 0x0003301801007387 */ /* 0x0001e40000100a00 */
[----:B------:R1:W-:Y:S01]  /*21990*/  STL.64 [R1+0x338], R26 ;  /* 0x0003381a01007387 */ /* 0x0003e20000100a00 */
[----:B0-----:R-:W2:Y:S01]  /*219a0*/  LDL.LU.64 R24, [R1+0x5b70] ;  /* 0x005b700001187983 */ /* 0x001ea20000300a00 */
[----:B-1----:R-:W-:-:S02]  /*219b0*/  IMAD.MOV.U32 R27, RZ, RZ, R4 ;  /* 0x000000ffff1b7224 */ /* 0x002fc400078e0004 */
[----:B------:R-:W-:Y:S02]  /*219c0*/  IMAD.MOV.U32 R26, RZ, RZ, R5 ;  /* 0x000000ffff1a7224 */ /* 0x000fe400078e0005 */
[----:B------:R-:W3:Y:S02]  /*219d0*/  LDL.LU.64 R4, [R1+0x5b68] ;  /* 0x005b680001047983 */ /* 0x000ee40000300a00 */
[C---:B---3--:R-:W-:Y:S02]  /*219e0*/  HMMA.16816.F32 R4, R16.reuse, R4, R20 ;  /* 0x000000041004723c */ /* 0x048fe40000001814 */
[----:B------:R-:W3:Y:S11]  /*219f0*/  LDL.LU.64 R20, [R1+0x5b60] ;  /* 0x005b600001147983 */ /* 0x000ef60000300a00 */
[----:B------:R-:W-:Y:S10]  /*21a00*/  @!UPT UIADD3 URZ, URZ, URZ, URZ ;  /* 0x0000003f3f3ff290 */ /* 0x000ff4000fffe03f */
[----:B------:R-:W-:Y:S01]  /*21a10*/  STL.64 [R1+0x320], R4 ;  /* 0x0003200401007387 */ /* 0x000fe20000100a00 */
[----:B------:R0:W-:Y:S03]  /*21a20*/  STL.64 [R1+0x328], R6 ;  /* 0x0003280601007387 */ /* 0x0001e60000100a00 */
[----:B0-----:R-:W3:Y:S01]  /*21a30*/  LDL.LU.64 R6, [R1+0x5b58] ;  /* 0x005b580001067983 */ /* 0x001ee20000300a00 */
[----:B------:R-:W3:Y:S02]  /*21a40*/  LDL.LU.64 R4, [R1+0x5b50] ;  /* 0x005b500001047983 */ /* 0x000ee40000300a00 */
[----:B---3--:R-:W-:Y:S11]  /*21a50*/  HMMA.16816.F32 R4, R16, R20, R4 ;  /* 0x000000141004723c */ /* 0x008ff60000001804 */
[----:B------:R-:W-:Y:S11]  /*21a60*/  @!UPT UIADD3 URZ, URZ, URZ, URZ ;  /* 0x0000003f3f3ff290 */ /* 0x000ff6000fffe03f */
[----:B------:R-:W-:Y:S01]  /*21a70*/  @!UPT UIADD3 URZ, URZ, URZ, URZ ;  /* 0x0000003f3f3ff290 */ /* 0x000fe2000fffe03f */
[----:B------:R-:W-:Y:S01]  /*21a80*/  STL.64 [R1+0x310], R4 ;  /* 0x0003100401007387 */ /* 0x000fe20000100a00 */
[----:B------:R0:W-:Y:S03]  /*21a90*/  STL.64 [R1+0x318], R6 ;  /* 0x0003180601007387 */ /* 0x0001e60000100a00 */
[----:B0-----:R-:W2:Y:S01]  /*21aa0*/  LDL.LU.64 R6, [R1+0x5b48] ;  /* 0x005b480001067983 */ /* 0x001ea20000300a00 */
[----:B------:R-:W2:Y:S02]  /*21ab0*/  LDL.LU.64 R4, [R1+0x5b40] ;  /* 0x005b400001047983 */ /* 0x000ea40000300a00 */
[----:B------:R-:W-:Y:S02]  /*21ac0*/  IMAD.MOV.U32 R2, RZ, RZ, R20 ;  /* 0x000000ffff027224 */ /* 0x000fe400078e0014 */
[----:B------:R-:W-:-:S03]  /*21ad0*/  IMAD.MOV.U32 R0, RZ, RZ, R21 ;  /* 0x000000ffff007224 */ /* 0x000fc600078e0015 */
[----:B------:R-:W-:Y:S01]  /*21ae0*/  STL [R1+0x5a8c], R2 ;  /* 0x005a8c0201007387 */ /* 0x000fe20000100800 */
[C---:B--2---:R-:W-:Y:S03]  /*21af0*/  HMMA.16816.F32 R20, R16.reuse, R24, R4 ;  /* 0x000000181014723c */ /* 0x044fe60000001804 */
[----:B------:R-:W2:Y:S01]  /*21b00*/  LDL.LU.64 R4, [R1+0x2f0] ;  /* 0x0002f00001047983 */ /* 0x000ea20000300a00 */
[----:B------:R-:W2:Y:S11]  /*21b10*/  LDL.LU.64 R6, [R1+0x2f8] ;  /* 0x0002f80001067983 */ /* 0x000eb60000300a00 */
[----:B------:R-:W-:Y:S08]  /*21b20*/  @!UPT UIADD3 URZ, URZ, URZ, URZ ;  /* 0x0000003f3f3ff290 */ /* 0x000ff0000fffe03f */
[----:B------:R0:W-:Y:S01]  /*21b30*/  STL.64 [R1+0x300], R20 ;  /* 0x0003001401007387 */ /* 0x0001e20000100a00 */
[----:B------:R1:W-:Y:S03]  /*21b40*/  STL.64 [R1+0x308], R22 ;  /* 0x0003081601007387 */ /* 0x0003e60000100a00 */
[----:B0-----:R-:W3:Y:S01]  /*21b50*/  LDL.LU.64 R20, [R1+0x6c0] ;  /* 0x0006c00001147983 */ /* 0x001ee20000300a00 */
[----:B-1----:R-:W2:Y:S03]  /*21b60*/  LDL.LU.64 R22, [R1+0x6c8] ;  /* 0x0006c80001167983 */ /* 0x002ea60000300a00 */
[----:B--2---:R-:W-:Y:S01]  /*21b70*/  STL.64 [R1+0x5ae8], R22 ;  /* 0x005ae81601007387 */ /* 0x004fe20000100a00 */
[----:B---3--:R0:W-:Y:S03]  /*21b80*/  STL.64 [R1+0x5ae0], R20 ;  /* 0x005ae01401007387 */ /* 0x0081e60000100a00 */
[----:B0-----:R-:W2:Y:S01]  /*21b90*/  LDL.LU.64 R20, [R1+0x6d0] ;  /* 0x0006d00001147983 */ /* 0x001ea20000300a00 */
[----:B------:R-:W3:Y:S03]  /*21ba0*/  LDL.LU.64 R22, [R1+0x6d8] ;  /* 0x0006d80001167983 */ /* 0x000ee60000300a00 */
[----:B---3--:R-:W-:Y:S01]  /*21bb0*/  STL.64 [R1+0x5b00], R22 ;  /* 0x005b001601007387 */ /* 0x008fe20000100a00 */
[----:B--2---:R0:W-:Y:S03]  /*21bc0*/  STL.64 [R1+0x5af8], R20 ;  /* 0x005af81401007387 */ /* 0x0041e60000100a00 */
[----:B0-----:R-:W2:Y:S01]  /*21bd0*/  LDL.LU.64 R20, [R1+0x6e0] ;  /* 0x0006e00001147983 */ /* 0x001ea20000300a00 */
[----:B------:R-:W3:Y:S03]  /*21be0*/  LDL.LU.64 R22, [R1+0x6e8] ;  /* 0x0006e80001167983 */ /* 0x000ee60000300a00 */
[----:B---3--:R-:W-:Y:S01]  /*21bf0*/  STL.64 [R1+0x5b18], R22 ;  /* 0x005b181601007387 */ /* 0x008fe20000100a00 */
[----:B--2---:R0:W-:Y:S03]  /*21c00*/  STL.64 [R1+0x5b10], R20 ;  /* 0x005b101401007387 */ /* 0x0041e60000100a00 */
[----:B0-----:R-:W2:Y:S01]  /*21c10*/  LDL.LU.64 R20, [R1+0x6f0] ;  /* 0x0006f00001147983 */ /* 0x001ea20000300a00 */
[----:B------:R-:W3:Y:S01]  /*21c20*/  LDL.LU.64 R22, [R1+0x6f8] ;  /* 0x0006f80001167983 */ /* 0x000ee20000300a00 */
[----:B------:R-:W-:Y:S02]  /*21c30*/  HMMA.16816.F32 R4, R16, R8, R4 ;  /* 0x000000081004723c */ /* 0x000fe40000001804 */
[----:B---3--:R-:W-:Y:S01]  /*21c40*/  STL.64 [R1+0x5b30], R22 ;  /* 0x005b301601007387 */ /* 0x008fe20000100a00 */
[----:B--2---:R0:W-:Y:S03]  /*21c50*/  STL.64 [R1+0x5b28], R20 ;  /* 0x005b281401007387 */ /* 0x0041e60000100a00 */
[----:B0-----:R-:W2:Y:S01]  /*21c60*/  LDL.LU.64 R20, [R1+0x700] ;  /* 0x0007000001147983 */ /* 0x001ea20000300a00 */
[----:B------:R-:W2:Y:S02]  /*21c70*/  LDL.LU.64 R22, [R1+0x708] ;  /* 0x0007080001167983 */ /* 0x000ea40000300a00 */
[----:B------:R0:W-:Y:S02]  /*21c80*/  STL.64 [R1+0x5a60], R24 ;  /* 0x005a601801007387 */ /* 0x0001e40000100a00 */
[----:B------:R1:W-:Y:S02]  /*21c90*/  STL.64 [R1+0x5ab8], R26 ;  /* 0x005ab81a01007387 */ /* 0x0003e40000100a00 */
[----:B----4-:R-:W-:Y:S01]  /*21ca0*/  IMAD.MOV.U32 R29, RZ, RZ, R12 ;  /* 0x000000ffff1d7224 */ /* 0x010fe200078e000c */
[----:B0-----:R-:W3:Y:S01]  /*21cb0*/  LDL.LU.64 R24, [R1+0x6b0] ;  /* 0x0006b00001187983 */ /* 0x001ee20000300a00 */
[----:B-1----:R-:W3:Y:S08]  /*21cc0*/  LDL.LU.64 R26, [R1+0x6b8] ;  /* 0x0006b800011a7983 */ /* 0x002ef00000300a00 */
[----:B------:R0:W-:Y:S02]  /*21cd0*/  STL.64 [R1+0x2f0], R4 ;  /* 0x0002f00401007387 */ /* 0x0001e40000100a00 */
[----:B------:R1:W-:Y:S02]  /*21ce0*/  STL.64 [R1+0x2f8], R6 ;  /* 0x0002f80601007387 */ /* 0x0003e40000100a00 */
[----:B------:R-:W-:Y:S01]  /*21cf0*/  IMAD.MOV.U32 R28, RZ, RZ, R13 ;  /* 0x000000ffff1c7224 */ /* 0x000fe200078e000d */
[----:B0-----:R-:W4:Y:S01]  /*21d00*/  LDL.LU R4, [R1+0x5b38] ;  /* 0x005b380001047983 */ /* 0x001f220000300800 */
[----:B-1----:R-:W-:-:S02]  /*21d10*/  IMAD.MOV.U32 R7, RZ, RZ, R8 ;  /* 0x000000ffff077224 */ /* 0x002fc400078e0008 */
[----:B------:R-:W-:Y:S02]  /*21d20*/  IMAD.MOV.U32 R6, RZ, RZ, R9 ;  /* 0x000000ffff067224 */ /* 0x000fe400078e0009 */
[----:B------:R-:W3:Y:S01]  /*21d30*/  LDL.LU.64 R8, [R1+0x6a0] ;  /* 0x0006a00001087983 */ /* 0x000ee20000300a00 */
[----:B------:R-:W3:Y:S01]  /*21d40*/  LDL.LU.64 R10, [R1+0x6a8] ;  /* 0x0006a800010a7983 */ /* 0x000ee20000300a00 */
[C---:B--2---:R-:W-:Y:S11]  /*21d50*/  HMMA.16816.F32 R20, R16.reuse, R12, R20 ;  /* 0x0000000c1014723c */ /* 0x044ff60000001814 */
[----:B------:R-:W-:Y:S11]  /*21d60*/  @!UPT UIADD3 URZ, URZ, URZ, URZ ;  /* 0x0000003f3f3ff290 */ /* 0x000ff6000fffe03f */
[----:B------:R-:W-:Y:S01]  /*21d70*/  @!UPT UIADD3 URZ, URZ, URZ, URZ ;  /* 0x0000003f3f3ff290 */ /* 0x000fe2000fffe03f */
        /* <DEDUP_REMOVED lines=29> */
[----:B------:R-:W-:Y:S11]  /*21f50*/  IMAD.MOV.U32 R5, RZ, RZ, R12 ;  /* 0x000000ffff057224 */ /* 0x000ff600078e000c */
[----:B------:R-:W-:Y:S11]  /*21f60*/  @!UPT UIADD3 URZ, URZ, URZ, URZ ;  /* 0x0000003f3f3ff290 */ /* 0x000ff6000fffe03f */
[----:B------:R-:W-:Y:S01]  /*21f70*/  STL.64 [R1+0x6c0], R20 ;  /* 0x0006c01401007387 */ /* 0x000fe20000100a00 */
[----:B------:R0:W-:Y:S03]  /*21f80*/  STL.64 [R1+0x6c8], R22 ;  /* 0x0006c81601007387 */ /* 0x0001e60000100a00 */
[----:B0-----:R-:W2:Y:S01]  /*21f90*/  LDL.LU R22, [R1+0x5ad0] ;  /* 0x005ad00001167983 */ /* 0x001ea20000300800 */
[----:B------:R-:W2:Y:S02]  /*21fa0*/  LDL.LU.64 R20, [R1+0x5ac8] ;  /* 0x005ac80001147983 */ /* 0x000ea40000300a00 */
[----:B------:R-:W-:Y:S02]  /*21fb0*/  IMAD.MOV.U32 R23, RZ, RZ, R13 ;  /* 0x000000ffff177224 */ /* 0x000fe400078e000d */
[----:B------:R-:W3:Y:S02]  /*21fc0*/  LDL.LU.64 R12, [R1+0x5ac0] ;  /* 0x005ac000010c7983 */ /* 0x000ee40000300a00 */
[C---:B---3--:R-:W-:Y:S11]  /*21fd0*/  HMMA.16816.F32 R24, R16.reuse, R12, R24 ;  /* 0x0000000c1018723c */ /* 0x048ff60000001818 */
[----:B------:R-:W-:Y:S11]  /*21fe0*/  @!UPT UIADD3 URZ, URZ, URZ, URZ ;  /* 0x0000003f3f3ff290 */ /* 0x000ff6000fffe03f */
[----:B------:R-:W-:Y:S01]  /*21ff0*/  @!UPT UIADD3 URZ, URZ, URZ, URZ ;  /* 0x0000003f3f3ff290 */ /* 0x000fe2000fffe03f */
[----:B------:R0:W-:Y:S01]  /*22000*/  STL.64 [R1+0x6b0], R24 ;  /* 0x0006b01801007387 */ /* 0x0001e20000100a00 */
[----:B------:R1:W-:Y:S02]  /*22010*/  STL.64 [R1+0x6b8], R26 ;  /* 0x0006b81a01007387 */ /* 0x0003e40000100a00 */
[----:B0-----:R-:W-:Y:S01]  /*22020*/  IMAD.MOV.U32 R25, RZ, RZ, R12 ;  /* 0x000000ffff197224 */ /* 0x001fe200078e000c */
[----:B-1----:R-:W3:Y:S01]  /*22030*/  LDL.LU.64 R26, [R1+0x5ab8] ;  /* 0x005ab800011a7983 */ /* 0x002ee20000300a00 */
[----:B------:R-:W-:Y:S02]  /*22040*/  IMAD.MOV.U32 R24, RZ, RZ, R13 ;  /* 0x000000ffff187224 */ /* 0x000fe400078e000d */
[----:B------:R-:W2:Y:S02]  /*22050*/  LDL.LU.64 R14, [R1+0x5ab0] ;  /* 0x005ab000010e7983 */ /* 0x000ea40000300a00 */
[----:B------:R-:W2:Y:S02]  /*22060*/  LDL.LU.64 R12, [R1+0x5aa8] ;  /* 0x005aa800010c7983 */ /* 0x000ea40000300a00 */
[----:B--2---:R-:W-:Y:S11]  /*22070*/  HMMA.16816.F32 R8, R16, R12, R8 ;  /* 0x0000000c1008723c */ /* 0x004ff60000001808 */
        /* <DEDUP_REMOVED lines=8> */
[----:B0-----:R-:W-:-:S02]  /*22100*/  IMAD.MOV.U32 R12, RZ, RZ, R25 ;  /* 0x000000ffff0c7224 */ /* 0x001fc400078e0019 */
[----:B------:R-:W-:Y:S02]  /*22110*/  IMAD.MOV.U32 R13, RZ, RZ, R24 ;  /* 0x000000ffff0d7224 */ /* 0x000fe400078e0018 */
[----:B------:R-:W2:Y:S01]  /*22120*/  LDL.64 R24, [R1+0x90] ;  /* 0x0000900001187983 */ /* 0x000ea20000100a00 */
[----:B---3--:R-:W-:Y:S03]  /*22130*/  STL.64 [R1+0x5a80], R26 ;  /* 0x005a801a01007387 */ /* 0x008fe60000100a00 */
[----:B--2---:R0:W-:Y:S04]  /*22140*/  STL.64 [R1+0x5a78], R24 ;  /* 0x005a781801007387 */ /* 0x0041e80000100a00 */
[----:B0-----:R-:W2:Y:S01]  /*22150*/  LDL.LU.64 R24, [R1+0x690] ;  /* 0x0006900001187983 */ /* 0x001ea20000300a00 */
[----:B------:R-:W2:Y:S02]  /*22160*/  LDL.LU.64 R26, [R1+0x698] ;  /* 0x00069800011a7983 */ /* 0x000ea40000300a00 */
[----:B------:R0:W-:Y:S02]  /*22170*/  STL.64 [R1+0x59c8], R12 ;  /* 0x0059c80c01007387 */ /* 0x0001e40000100a00 */
[----:B0-----:R-:W-:-:S02]  /*22180*/  IMAD.MOV.U32 R12, RZ, RZ, R5 ;  /* 0x000000ffff0c7224 */ /* 0x001fc400078e0005 */
[----:B------:R-:W-:Y:S01]  /*22190*/  IMAD.MOV.U32 R13, RZ, RZ, R23 ;  /* 0x000000ffff0d7224 */ /* 0x000fe200078e0017 */
[----:B------:R-:W4:Y:S01]  /*221a0*/  LDL.LU R5, [R1+0x5a94] ;  /* 0x005a940001057983 */ /* 0x000f220000300800 */
[C---:B--2---:R-:W-:Y:S11]  /*221b0*/  HMMA.16816.F32 R24, R16.reuse, R8, R24 ;  /* 0x000000081018723c */ /* 0x044ff60000001818 */
[----:B------:R-:W-:Y:S11]  /*221c0*/  @!UPT UIADD3 URZ, URZ, URZ, URZ ;  /* 0x0000003f3f3ff290 */ /* 0x000ff6000fffe03f */
[----:B------:R-:W-:Y:S01]  /*221d0*/  @!UPT UIADD3 URZ, URZ, URZ, URZ ;  /* 0x0000003f3f3ff290 */ /* 0x000fe2000fffe03f */
[----:B------:R0:W-:Y:S01]  /*221e0*/  STL.64 [R1+0x690], R24 ;  /* 0x0006901801007387 */ /* 0x0001e20000100a00 */
[----:B------:R1:W-:Y:S02]  /*221f0*/  STL.64 [R1+0x698], R26 ;  /* 0x0006981a01007387 */ /* 0x0003e40000100a00 */
[----:B------:R-:W2:Y:S01]  /*22200*/  LDL.LU R23, [R1+0x5a90] ;  /* 0x005a900001177983 */ /* 0x000ea20000300800 */
[----:B0-----:R-:W3:Y:S01]  /*22210*/  LDL.LU.64 R24, [R1+0x670] ;  /* 0x0006700001187983 */ /* 0x001ee20000300a00 */
[----:B-1----:R-:W3:Y:S02]  /*22220*/  LDL.LU.64 R26, [R1+0x678] ;  /* 0x00067800011a7983 */ /* 0x002ee40000300a00 */
[----:B------:R0:W-:Y:S02]  /*22230*/  STL.64 [R1+0x59e0], R12 ;  /* 0x0059e00c01007387 */ /* 0x0001e40000100a00 */
[----:B0-----:R-:W4:Y:S01]  /*22240*/  LDL.LU.64 R12, [R1+0x2e0] ;  /* 0x0002e000010c7983 */ /* 0x001f220000300a00 */
[----:B------:R-:W4:Y:S02]  /*22250*/  LDL.LU.64 R14, [R1+0x2e8] ;  /* 0x0002e800010e7983 */ /* 0x000f240000300a00 */
[----:B------:R-:W-:Y:S02]  /*22260*/  STL.64 [R1+0x59a0], R10 ;  /* 0x0059a00a01007387 */ /* 0x000fe40000100a00 */
[----:B------:R0:W-:Y:S02]  /*22270*/  STL.64 [R1+0x5998], R8 ;  /* 0x0059980801007387 */ /* 0x0001e40000100a00 */
[----:B0-----:R-:W2:Y:S01]  /*22280*/  LDL.64 R8, [R1+0xc0] ;  /* 0x0000c00001087983 */ /* 0x001ea20000100a00 */
[----:B----4-:R-:W-:Y:S03]  /*22290*/  HMMA.16816.F32 R12, R16, R4, R12 ;  /* 0x00000004100c723c */ /* 0x010fe6000000180c */
[----:B------:R-:W2:Y:S01]  /*222a0*/  LDL.LU.64 R16, [R1+0x680] ;  /* 0x0006800001107983 */ /* 0x000ea20000300a00 */
[----:B------:R-:W2:Y:S11]  /*222b0*/  LDL.LU.64 R18, [R1+0x688] ;  /* 0x0006880001127983 */ /* 0x000eb60000300a00 */
[----:B------:R-:W-:Y:S08]  /*222c0*/  @!UPT UIADD3 URZ, URZ, URZ, URZ ;  /* 0x0000003f3f3ff290 */ /* 0x000ff0000fffe03f */
[----:B------:R0:W-:Y:S01]  /*222d0*/  STL.64 [R1+0x2e0], R12 ;  /* 0x0002e00c01007387 */ /* 0x0001e20000100a00 */
[----:B------:R-:W-:Y:S03]  /*222e0*/  STL.64 [R1+0x2e8], R14 ;  /* 0x0002e80e01007387 */ /* 0x000fe60000100a00 */
[----:B0-----:R-:W4:Y:S04]  /*222f0*/  LDL.64 R12, [R1+0x20] ;  /* 0x00002000010c7983 */ /* 0x001f280000100a00 */
[----:B----4-:R2:W-:Y:S02]  /*22300*/  STL.64 [R1+0x59f8], R12 ;  /* 0x0059f80c01007387 */ /* 0x0105e40000100a00 */
[----:B--2---:R-:W-:Y:S07]  /*22310*/  HMMA.16816.F32 R12, R20, R8, R16 ;  /* 0x00000008140c723c */ /* 0x004fee0000001810 */
[----:B------:R-:W-:-:S02]  /*22320*/  IMAD.MOV.U32 R19, RZ, RZ, R8 ;  /* 0x000000ffff137224 */ /* 0x000fc400078e0008 */
[----:B------:R-:W-:Y:S11]  /*22330*/  IMAD.MOV.U32 R18, RZ, RZ, R9 ;  /* 0x000000ffff127224 */ /* 0x000ff600078e0009 */
[----:B------:R-:W-:Y:S03]  /*22340*/  @!UPT UIADD3 URZ, URZ, URZ, URZ ;  /* 0x0000003f3f3ff290 */ /* 0x000fe6000fffe03f */
[----:B------:R0:W-:Y:S01]  /*22350*/  STL.64 [R1+0x680], R12 ;  /* 0x0006800c01007387 */ /* 0x0001e20000100a00 */
[----:B------:R-:W-:Y:S02]  /*22360*/  STL.64 [R1+0x688], R14 ;  /* 0x0006880e01007387 */ /* 0x000fe40000100a00 */
[----:B------:R-:W2:Y:S02]  /*22370*/  LDL.LU.64 R8, [R1+0x650] ;  /* 0x0006500001087983 */ /* 0x000ea40000300a00 */
[----:B------:R-:W2:Y:S02]  /*22380*/  LDL.LU.64 R10, [R1+0x658] ;  /* 0x00065800010a7983 */ /* 0x000ea40000300a00 */
[----:B0-----:R-:W-:Y:S02]  /*22390*/  IMAD.MOV.U32 R12, RZ, RZ, R2 ;  /* 0x000000ffff0c7224 */ /* 0x001fe400078e0002 */
[----:B------:R-:W-:Y:S01]  /*223a0*/  IMAD.MOV.U32 R13, RZ, RZ, R3 ;  /* 0x000000ffff0d7224 */ /* 0x000fe200078e0003 */
[----:B------:R-:W4:Y:S01]  /*223b0*/  LDL.LU R2, [R1+0x5a8c] ;  /* 0x005a8c0001027983 */ /* 0x000f220000300800 */
[----:B------:R-:W2:Y:S03]  /*223c0*/  LDL.LU R3, [R1+0x5a88] ;  /* 0x005a880001037983 */ /* 0x000ea60000300800 */
[----:B------:R0:W-:Y:S04]  /*223d0*/  STL.64 [R1+0x5a10], R12 ;  /* 0x005a100c01007387 */ /* 0x0001e80000100a00 */
[----:B0-----:R-:W2:Y:S04]  /*223e0*/  LDL.64 R12, [R1+0x40] ;  /* 0x00004000010c7983 */ /* 0x001ea80000100a00 */
[----:B--2---:R0:W-:Y:S04]  /*223f0*/  STL.64 [R1+0x5a28], R12 ;  /* 0x005a280c01007387 */ /* 0x0041e80000100a00 */
[----:B0-----:R-:W3:Y:S02]  /*22400*/  LDL.LU.64 R12, [R1+0xb0] ;  /* 0x0000b000010c7983 */ /* 0x001ee40000300a00 */
[----:B---3--:R-:W-:Y:S01]  /*22410*/  HMMA.16816.F32 R24, R20, R12, R24 ;  /* 0x0000000c1418723c */ /* 0x008fe20000001818 */
[----:B------:R-:W-:-:S02]  /*22420*/  IMAD.MOV.U32 R17, RZ, RZ, R12 ;  /* 0x000000ffff117224 */ /* 0x000fc400078e000c */
[----:B------:R-:W-:-:S04]  /*22430*/  IMAD.MOV.U32 R16, RZ, RZ, R13 ;  /* 0x000000ffff107224 */ /* 0x000fc800078e000d */
[----:B------:R-:W-:Y:S02]  /*22440*/  IMAD.MOV.U32 R12, RZ, RZ, R29 ;  /* 0x000000ffff0c7224 */ /* 0x000fe400078e001d */
[----:B------:R-:W-:Y:S11]  /*22450*/  IMAD.MOV.U32 R13, RZ, RZ, R28 ;  /* 0x000000ffff0d7224 */ /* 0x000ff600078e001c */
[----:B------:R-:W-:Y:S03]  /*22460*/  @!UPT UIADD3 URZ, URZ, URZ, URZ ;  /* 0x0000003f3f3ff290 */ /* 0x000fe6000fffe03f */
[----:B------:R-:W-:Y:S01]  /*22470*/  STL.64 [R1+0x670], R24 ;  /* 0x0006701801007387 */ /* 0x000fe20000100a00 */
[----:B------:R0:W-:Y:S03]  /*22480*/  STL.64 [R1+0x678], R26 ;  /* 0x0006781a01007387 */ /* 0x0001e60000100a00 */
[----:B0-----:R-:W2:Y:S01]  /*22490*/  LDL.LU.64 R26, [R1+0x5a80] ;  /* 0x005a8000011a7983 */ /* 0x001ea20000300a00 */
[----:B------:R-:W3:Y:S02]  /*224a0*/  LDL.LU.64 R24, [R1+0x5a78] ;  /* 0x005a780001187983 */ /* 0x000ee40000300a00 */
[----:B------:R-:W-:Y:S02]  /*224b0*/  STL.64 [R1+0x5a40], R12 ;  /* 0x005a400c01007387 */ /* 0x000fe40000100a00 */
[----:B------:R-:W-:Y:S01]  /*224c0*/  STL.64 [R1+0x59c0], R18 ;  /* 0x0059c01201007387 */ /* 0x000fe20000100a00 */
[----:B------:R0:W-:Y:S04]  /*224d0*/  STL.64 [R1+0x59b8], R16 ;  /* 0x0059b81001007387 */ /* 0x0001e80000100a00 */
[----:B0-----:R-:W4:Y:S01]  /*224e0*/  LDL.LU.64 R16, [R1+0x660] ;  /* 0x0006600001107983 */ /* 0x001f220000300a00 */
[----:B------:R-:W4:Y:S02]  /*224f0*/  LDL.LU.64 R18, [R1+0x668] ;  /* 0x0006680001127983 */ /* 0x000f240000300a00 */
[----:B--2---:R-:W-:-:S02]  /*22500*/  IMAD.MOV.U32 R12, RZ, RZ, R27 ;  /* 0x000000ffff0c7224 */ /* 0x004fc400078e001b */
[----:B------:R-:W-:Y:S01]  /*22510*/  IMAD.MOV.U32 R13, RZ, RZ, R26 ;  /* 0x000000ffff0d7224 */ /* 0x000fe200078e001a */
[C---:B---3--:R-:W-:Y:S08]  /*22520*/  HMMA.16816.F32 R8, R20.reuse, R24, R8 ;  /* 0x000000181408723c */ /* 0x048ff00000001808 */
[----:B----4-:R-:W-:Y:S07]  /*22530*/  HMMA.16816.F32 R16, R20, R12, R16 ;  /* 0x0000000c1410723c */ /* 0x010fee0000001810 */
[----:B------:R-:W-:-:S02]  /*22540*/  IMAD.MOV.U32 R12, RZ, RZ, R7 ;  /* 0x000000ffff0c7224 */ /* 0x000fc400078e0007 */
[----:B------:R-:W-:Y:S11]  /*22550*/  IMAD.MOV.U32 R13, RZ, RZ, R6 ;  /* 0x000000ffff0d7224 */ /* 0x000ff600078e0006 */
[----:B------:R-:W-:Y:S03]  /*22560*/  @!UPT UIADD3 URZ, URZ, URZ, URZ ;  /* 0x0000003f3f3ff290 */ /* 0x000fe6000fffe03f */
[----:B------:R-:W-:Y:S01]  /*22570*/  STL.64 [R1+0x660], R16 ;  /* 0x0006601001007387 */ /* 0x000fe20000100a00 */
[----:B------:R-:W-:Y:S02]  /*22580*/  STL.64 [R1+0x668], R18 ;  /* 0x0006681201007387 */ /* 0x000fe40000100a00 */
[----:B------:R0:W-:Y:S02]  /*22590*/  STL.64 [R1+0x5a58], R12 ;  /* 0x005a580c01007387 */ /* 0x0001e40000100a00 */
[----:B------:R-:W-:Y:S01]  /*225a0*/  STL.64 [R1+0x650], R8 ;  /* 0x0006500801007387 */ /* 0x000fe20000100a00 */
[----:B------:R-:W-:Y:S04]  /*225b0*/  STL.64 [R1+0x658], R10 ;  /* 0x0006580a01007387 */ /* 0x000fe80000100a00 */
[----:B0-----:R-:W2:Y:S01]  /*225c0*/  LDL.LU.64 R12, [R1+0x630] ;  /* 0x00063000010c7983 */ /* 0x001ea20000300a00 */
[----:B------:R-:W3:Y:S02]  /*225d0*/  LDL.LU.64 R14, [R1+0x638] ;  /* 0x00063800010e7983 */ /* 0x000ee40000300a00 */
[----:B------:R-:W-:-:S02]  /*225e0*/  IMAD.MOV.U32 R7, RZ, RZ, R24 ;  /* 0x000000ffff077224 */ /* 0x000fc400078e0018 */
[----:B------:R-:W-:Y:S01]  /*225f0*/  IMAD.MOV.U32 R6, RZ, RZ, R25 ;  /* 0x000000ffff067224 */ /* 0x000fe200078e0019 */
[----:B---3--:R-:W-:Y:S01]  /*22600*/  STL.64 [R1+0x5a70], R14 ;  /* 0x005a700e01007387 */ /* 0x008fe20000100a00 */
[----:B--2---:R0:W-:Y:S03]  /*22610*/  STL.64 [R1+0x5a68], R12 ;  /* 0x005a680c01007387 */ /* 0x0041e60000100a00 */
[----:B0-----:R-:W2:Y:S01]  /*22620*/  LDL.LU.64 R12, [R1+0x640] ;  /* 0x00064000010c7983 */ /* 0x001ea20000300a00 */
[----:B------:R-:W2:Y:S02]  /*22630*/  LDL.LU.64 R14, [R1+0x648] ;  /* 0x00064800010e7983 */ /* 0x000ea40000300a00 */
[----:B------:R-:W-:Y:S02]  /*22640*/  STL.64 [R1+0x59d8], R6 ;  /* 0x0059d80601007387 */ /* 0x000fe40000100a00 */
[----:B------:R0:W-:Y:S02]  /*22650*/  STL.64 [R1+0x59d0], R4 ;  /* 0x0059d00401007387 */ /* 0x0001e40000100a00 */
        /* <DEDUP_REMOVED lines=13> */
[----:B------:R-:W4:Y:S02]  /*22730*/  LDL.LU.64 R6, [R1+0x608] ;  /* 0x0006080001067983 */ /* 0x000f240000300a00 */
[----:B------:R-:W-:-:S02]  /*22740*/  IMAD.MOV.U32 R24, RZ, RZ, R2 ;  /* 0x000000ffff187224 */ /* 0x000fc400078e0002 */
[----:B------:R-:W-:-:S07]  /*22750*/  IMAD.MOV.U32 R25, RZ, RZ, R0 ;  /* 0x000000ffff197224 */ /* 0x000fce00078e0000 */
[C---:B--2---:R-:W-:Y:S01]  /*22760*/  HMMA.16816.F32 R24, R20.reuse, R24, R12 ;  /* 0x000000181418723c */ /* 0x044fe2000000180c */
[----:B----4-:R-:W-:Y:S01]  /*22770*/  STL.64 [R1+0x5a38], R6 ;  /* 0x005a380601007387 */ /* 0x010fe20000100a00 */
[----:B---3--:R0:W-:Y:S03]  /*22780*/  STL.64 [R1+0x5a30], R4 ;  /* 0x005a300401007387 */ /* 0x0081e60000100a00 */
        /* <DEDUP_REMOVED lines=8> */
[----:B------:R-:W4:Y:S01]  /*22810*/  LDL.LU.64 R8, [R1+0x5b0] ;  /* 0x0005b00001087983 */ /* 0x000f220000300a00 */
[----:B------:R-:W4:Y:S02]  /*22820*/  LDL.LU.64 R10, [R1+0x5b8] ;  /* 0x0005b800010a7983 */ /* 0x000f240000300a00 */
[----:B------:R-:W2:Y:S02]  /*22830*/  LDL.LU.64 R14, [R1+0x5a70] ;  /* 0x005a7000010e7983 */ /* 0x000ea40000300a00 */
[----:B------:R-:W2:Y:S01]  /*22840*/  LDL.LU.64 R12, [R1+0x5a68] ;  /* 0x005a6800010c7983 */ /* 0x000ea20000300a00 */
[----:B------:R0:W-:Y:S01]  /*22850*/  STL.64 [R1+0x640], R24 ;  /* 0x0006401801007387 */ /* 0x0001e20000100a00 */
[----:B------:R2:W-:Y:S03]  /*22860*/  STL.64 [R1+0x648], R26 ;  /* 0x0006481a01007387 */ /* 0x0005e60000100a00 */
[----:B0-----:R-:W2:Y:S02]  /*22870*/  LDL.LU.64 R24, [R1+0x5a60] ;  /* 0x005a600001187983 */ /* 0x001ea40000300a00 */
[C---:B--2---:R-:W-:Y:S02]  /*22880*/  HMMA.16816.F32 R24, R20.reuse, R24, R12 ;  /* 0x000000181418723c */ /* 0x044fe4000000180c */
[----:B------:R-:W2:Y:S11]  /*22890*/  LDL.LU.64 R12, [R1+0x5a58] ;  /* 0x005a5800010c7983 */ /* 0x000eb60000300a00 */
[----:B------:R-:W-:Y:S10]  /*228a0*/  @!UPT UIADD3 URZ, URZ, URZ, URZ ;  /* 0x0000003f3f3ff290 */ /* 0x000ff4000fffe03f */
[----:B------:R0:W-:Y:S01]  /*228b0*/  STL.64 [R1+0x630], R24 ;  /* 0x0006301801007387 */ /* 0x0001e20000100a00 */
[----:B------:R1:W-:Y:S03]  /*228c0*/  STL.64 [R1+0x638], R26 ;  /* 0x0006381a01007387 */ /* 0x0003e60000100a00 */
[----:B0-----:R-:W3:Y:S01]  /*228d0*/  LDL.LU.64 R24, [R1+0x2d0] ;  /* 0x0002d00001187983 */ /* 0x001ee20000300a00 */
[----:B-1----:R-:W3:Y:S01]  /*228e0*/  LDL.LU.64 R26, [R1+0x2d8] ;  /* 0x0002d800011a7983 */ /* 0x002ee20000300a00 */
        /* <DEDUP_REMOVED lines=44> */
[----:B------:R3:W-:Y:S03]  /*22bb0*/  STL.64 [R1+0x5d8], R14 ;  /* 0x0005d80e01007387 */ /* 0x0007e60000100a00 */
[----:B0-----:R-:W3:Y:S02]  /*22bc0*/  LDL.LU.64 R12, [R1+0x59c8] ;  /* 0x0059c800010c7983 */ /* 0x001ee40000300a00 */
[C---:B---3--:R-:W-:Y:S02]  /*22bd0*/  HMMA.16816.F32 R12, R20.reuse, R12, R16 ;  /* 0x0000000c140c723c */ /* 0x048fe40000001810 */
[----:B------:R-:W3:Y:S01]  /*22be0*/  LDL.LU.64 R18, [R1+0x59c0] ;  /* 0x0059c00001127983 */ /* 0x000ee20000300a00 */
[----:B------:R-:W2:Y:S11]  /*22bf0*/  LDL.LU.64 R16, [R1+0x59b8] ;  /* 0x0059b80001107983 */ /* 0x000eb60000300a00 */
[----:B------:R-:W-:Y:S09]  /*22c00*/  @!UPT UIADD3 URZ, URZ, URZ, URZ ;  /* 0x0000003f3f3ff290 */ /* 0x000ff2000fffe03f */
[----:B------:R-:W-:Y:S01]  /*22c10*/  STL.64 [R1+0x5c0], R12 ;  /* 0x0005c00c01007387 */ /* 0x000fe20000100a00 */
[----:B------:R0:W-:Y:S03]  /*22c20*/  STL.64 [R1+0x5c8], R14 ;  /* 0x0005c80e01007387 */ /* 0x0001e60000100a00 */
[----:B0-----:R-:W2:Y:S01]  /*22c30*/  LDL.LU.64 R14, [R1+0x59b0] ;  /* 0x0059b000010e7983 */ /* 0x001ea20000300a00 */
[----:B------:R-:W4:Y:S02]  /*22c40*/  LDL.LU.64 R12, [R1+0x59a8] ;  /* 0x0059a800010c7983 */ /* 0x000f240000300a00 */
[C---:B----4-:R-:W-:Y:S11]  /*22c50*/  HMMA.16816.F32 R8, R20.reuse, R12, R8 ;  /* 0x0000000c1408723c */ /* 0x050ff60000001808 */
[----:B------:R-:W-:Y:S11]  /*22c60*/  @!UPT UIADD3 URZ, URZ, URZ, URZ ;  /* 0x0000003f3f3ff290 */ /* 0x000ff6000fffe03f */
[----:B------:R-:W-:Y:S01]  /*22c70*/  @!UPT UIADD3 URZ, URZ, URZ, URZ ;  /* 0x0000003f3f3ff290 */ /* 0x000fe2000fffe03f */
[----:B------:R-:W-:Y:S01]  /*22c80*/  STL.64 [R1+0x5b0], R8 ;  /* 0x0005b00801007387 */ /* 0x000fe20000100a00 */
[----:B------:R0:W-:Y:S03]  /*22c90*/  STL.64 [R1+0x5b8], R10 ;  /* 0x0005b80a01007387 */ /* 0x0001e60000100a00 */
[----:B0-----:R-:W4:Y:S01]  /*22ca0*/  LDL.LU.64 R10, [R1+0x59a0] ;  /* 0x0059a000010a7983 */ /* 0x001f220000300a00 */
[----:B------:R-:W3:Y:S02]  /*22cb0*/  LDL.LU.64 R8, [R1+0x5998] ;  /* 0x0059980001087983 */ /* 0x000ee40000300a00 */
[----:B--2---:R-:W-:Y:S02]  /*22cc0*/  STL.64 [R1+0x58e0], R14 ;  /* 0x0058e00e01007387 */ /* 0x004fe40000100a00 */
[----:B------:R-:W-:Y:S01]  /*22cd0*/  STL.64 [R1+0x58d8], R12 ;  /* 0x0058d80c01007387 */ /* 0x000fe20000100a00 */
[C---:B---3--:R-:W-:Y:S11]  /*22ce0*/  HMMA.16816.F32 R24, R20.reuse, R8, R24 ;  /* 0x000000081418723c */ /* 0x048ff60000001818 */
[----:B------:R-:W-:Y:S11]  /*22cf0*/  @!UPT UIADD3 URZ, URZ, URZ, URZ ;  /* 0x0000003f3f3ff290 */ /* 0x000ff6000fffe03f */
[----:B------:R-:W-:Y:S01]  /*22d00*/  @!UPT UIADD3 URZ, URZ, URZ, URZ ;  /* 0x0000003f3f3ff290 */ /* 0x000fe2000fffe03f */
[----:B------:R-:W-:Y:S01]  /*22d10*/  STL.64 [R1+0x5a0], R24 ;  /* 0x0005a01801007387 */ /* 0x000fe20000100a00 */
[----:B------:R0:W-:Y:S03]  /*22d20*/  STL.64 [R1+0x5a8], R26 ;  /* 0x0005a81a01007387 */ /* 0x0001e60000100a00 */
[----:B0-----:R-:W2:Y:S01]  /*22d30*/  LDL.LU.64 R26, [R1+0x5990] ;  /* 0x00599000011a7983 */ /* 0x001ea20000300a00 */
[----:B------:R-:W2:Y:S02]  /*22d40*/  LDL.LU.64 R24, [R1+0x5988] ;  /* 0x0059880001187983 */ /* 0x000ea40000300a00 */
[----:B----4-:R-:W-:Y:S02]  /*22d50*/  STL.64 [R1+0x58d0], R10 ;  /* 0x0058d00a01007387 */ /* 0x010fe40000100a00 */
[----:B------:R2:W-:Y:S01]  /*22d60*/  STL.64 [R1+0x58c8], R8 ;  /* 0x0058c80801007387 */ /* 0x0005e20000100a00 */
[----:B------:R-:W-:Y:S01]  /*22d70*/  STL.64 [R1+0x5960], R4 ;  /* 0x0059600401007387 */ /* 0x000fe20000100a00 */
[----:B--2---:R-:W-:Y:S01]  /*22d80*/  HMMA.16816.F32 R8, R20, R4, R24 ;  /* 0x000000041408723c */ /* 0x004fe20000001818 */
[----:B------:R-:W-:-:S02]  /*22d90*/  IMAD.MOV.U32 R12, RZ, RZ, R19 ;  /* 0x000000ffff0c7224 */ /* 0x000fc400078e0013 */
[----:B------:R-:W-:Y:S01]  /*22da0*/  IMAD.MOV.U32 R13, RZ, RZ, R18 ;  /* 0x000000ffff0d7224 */ /* 0x000fe200078e0012 */
[----:B------:R-:W-:Y:S03]  /*22db0*/  LDSM.16.MT88.4 R24, [R3+0x380] ;  /* 0x000380000318783b */ /* 0x000fe60000004200 */
[----:B------:R-:W-:Y:S02]  /*22dc0*/  IMAD.MOV.U32 R20, RZ, RZ, R17 ;  /* 0x000000ffff147224 */ /* 0x000fe400078e0011 */
[----:B------:R-:W-:Y:S02]  /*22dd0*/  IMAD.MOV.U32 R21, RZ, RZ, R16 ;  /* 0x000000ffff157224 */ /* 0x000fe400078e0010 */
[----:B------:R-:W0:Y:S11]  /*22de0*/  LDSM.16.MT88.4 R16, [R3+0x300] ;  /* 0x000300000310783b */ /* 0x000e360000004200 */
[----:B------:R-:W-:Y:S01]  /*22df0*/  @!UPT UIADD3 URZ, URZ, URZ, URZ ;  /* 0x0000003f3f3ff290 */ /* 0x000fe2000fffe03f */
[----:B------:R-:W-:Y:S01]  /*22e00*/  STL.64 [R1+0x2d0], R8 ;  /* 0x0002d00801007387 */ /* 0x000fe20000100a00 */
[----:B------:R-:W-:Y:S02]  /*22e10*/  STL.64 [R1+0x2d8], R10 ;  /* 0x0002d80a01007387 */ /* 0x000fe40000100a00 */
[----:B------:R1:W-:Y:S02]  /*22e20*/  STL.64 [R1+0x5980], R20 ;  /* 0x0059801401007387 */ /* 0x0003e40000100a00 */
[----:B-1----:R-:W0:Y:S01]  /*22e30*/  LDL.LU.64 R20, [R1+0x2b0] ;  /* 0x0002b00001147983 */ /* 0x002e220000300a00 */
[----:B------:R-:W0:Y:S02]  /*22e40*/  LDL.LU.64 R22, [R1+0x2b8] ;  /* 0x0002b80001167983 */ /* 0x000e240000300a00 */
[----:B------:R-:W2:Y:S02]  /*22e50*/  LDL.LU.64 R4, [R1+0x70] ;  /* 0x0000700001047983 */ /* 0x000ea40000300a00 */
[----:B--2---:R1:W-:Y:S04]  /*22e60*/  STL.64 [R1+0x5970], R4 ;  /* 0x0059700401007387 */ /* 0x0043e80000100a00 */
[----:B-1----:R-:W2:Y:S01]  /*22e70*/  LDL.LU.64 R4, [R1+0x80] ;  /* 0x0000800001047983 */ /* 0x002ea20000300a00 */
[----:B------:R-:W3:Y:S01]  /*22e80*/  LDL.LU.64 R8, [R1+0x60] ;  /* 0x0000600001087983 */ /* 0x000ee20000300a00 */
[C---:B0-----:R-:W-:Y:S02]  /*22e90*/  HMMA.16816.F32 R12, R16.reuse, R12, R20 ;  /* 0x0000000c100c723c */ /* 0x041fe40000001814 */
[----:B---3--:R0:W-:Y:S04]  /*22ea0*/  STL.64 [R1+0x5968], R8 ;  /* 0x0059680801007387 */ /* 0x0081e80000100a00 */
[----:B0-----:R-:W3:Y:S01]  /*22eb0*/  LDL.LU.64 R8, [R1+0xa0] ;  /* 0x0000a00001087983 */ /* 0x001ee20000300a00 */
[----:B------:R-:W-:Y:S02]  /*22ec0*/  STL [R1+0x58ac], R26 ;  /* 0x0058ac1a01007387 */ /* 0x000fe40000100800 */
[----:B------:R-:W-:Y:S02]  /*22ed0*/  STL [R1+0x58a8], R27 ;  /* 0x0058a81b01007387 */ /* 0x000fe40000100800 */
[----:B------:R0:W-:Y:S02]  /*22ee0*/  STL.64 [R1+0x5978], R24 ;  /* 0x0059781801007387 */ /* 0x0001e40000100a00 */
[----:B0-----:R-:W4:Y:S01]  /*22ef0*/  LDL.LU.64 R24, [R1+0x290] ;  /* 0x0002900001187983 */ /* 0x001f220000300a00 */
[----:B------:R-:W4:Y:S02]  /*22f00*/  LDL.LU.64 R26, [R1+0x298] ;  /* 0x00029800011a7983 */ /* 0x000f240000300a00 */
[----:B------:R-:W-:Y:S02]  /*22f10*/  STL [R1+0x58a4], R3 ;  /* 0x0058a40301007387 */ /* 0x000fe40000100800 */
[----:B------:R-:W2:Y:S05]  /*22f20*/  LDL.LU.64 R20, [R1+0x5980] ;  /* 0x0059800001147983 */ /* 0x000eaa0000300a00 */
[----:B------:R0:W-:Y:S01]  /*22f30*/  STL.64 [R1+0x2c0], R12 ;  /* 0x0002c00c01007387 */ /* 0x0001e20000100a00 */
[----:B------:R-:W-:Y:S03]  /*22f40*/  STL.64 [R1+0x2c8], R14 ;  /* 0x0002c80e01007387 */ /* 0x000fe60000100a00 */
[----:B0-----:R-:W2:Y:S04]  /*22f50*/  LDL.LU.64 R12, [R1] ;  /* 0x00000000010c7983 */ /* 0x001ea80000300a00 */
[----:B--2---:R0:W-:Y:S04]  /*22f60*/  STL.64 [R1+0x58f8], R12 ;  /* 0x0058f80c01007387 */ /* 0x0041e80000100a00 */
[----:B0-----:R-:W2:Y:S01]  /*22f70*/  LDL.LU.64 R12, [R1+0x2a0] ;  /* 0x0002a000010c7983 */ /* 0x001ea20000300a00 */
[----:B------:R-:W2:Y:S02]  /*22f80*/  LDL.LU.64 R14, [R1+0x2a8] ;  /* 0x0002a800010e7983 */ /* 0x000ea40000300a00 */
[C---:B--2---:R-:W-:Y:S11]  /*22f90*/  HMMA.16816.F32 R12, R16.reuse, R20, R12 ;  /* 0x00000014100c723c */ /* 0x044ff6000000180c */
[----:B------:R-:W-:Y:S11]  /*22fa0*/  @!UPT UIADD3 URZ, URZ, URZ, URZ ;  /* 0x0000003f3f3ff290 */ /* 0x000ff6000fffe03f */
[----:B------:R-:W-:Y:S01]  /*22fb0*/  @!UPT UIADD3 URZ, URZ, URZ, URZ ;  /* 0x0000003f3f3ff290 */ /* 0x000fe2000fffe03f */
[----:B------:R0:W-:Y:S01]  /*22fc0*/  STL.64 [R1+0x2b0], R12 ;  /* 0x0002b00c01007387 */ /* 0x0001e20000100a00 */
[----:B------:R-:W-:Y:S03]  /*22fd0*/  STL.64 [R1+0x2b8], R14 ;  /* 0x0002b80e01007387 */ /* 0x000fe60000100a00 */
[----:B0-----:R-:W2:Y:S01]  /*22fe0*/  LDL.64 R12, [R1+0x10] ;  /* 0x00001000010c7983 */ /* 0x001ea20000100a00 */
[----:B---3--:R-:W-:Y:S02]  /*22ff0*/  IMAD.MOV.U32 R23, RZ, RZ, R8 ;  /* 0x000000ffff177224 */ /* 0x008fe400078e0008 */
[----:B------:R-:W-:Y:S01]  /*23000*/  IMAD.MOV.U32 R22, RZ, RZ, R9 ;  /* 0x000000ffff167224 */ /* 0x000fe200078e0009 */
[----:B--2---:R4:W-:Y:S02]  /*23010*/  STL.64 [R1+0x5910], R12 ;  /* 0x0059100c01007387 */ /* 0x0049e40000100a00 */
[----:B----4-:R-:W-:Y:S11]  /*23020*/  HMMA.16816.F32 R12, R16, R8, R24 ;  /* 0x00000008100c723c */ /* 0x010ff60000001818 */
[----:B------:R-:W-:Y:S11]  /*23030*/  @!UPT UIADD3 URZ, URZ, URZ, URZ ;  /* 0x0000003f3f3ff290 */ /* 0x000ff6000fffe03f */
[----:B------:R-:W-:Y:S01]  /*23040*/  @!UPT UIADD3 URZ, URZ, URZ, URZ ;  /* 0x0000003f3f3ff290 */ /* 0x000fe2000fffe03f */
[----:B------:R0:W-:Y:S01]  /*23050*/  STL.64 [R1+0x2a0], R12 ;  /* 0x0002a00c01007387 */ /* 0x0001e20000100a00 */
[----:B------:R-:W-:Y:S02]  /*23060*/  STL.64 [R1+0x2a8], R14 ;  /* 0x0002a80e01007387 */ /* 0x000fe40000100a00 */
[----:B------:R-:W2:Y:S02]  /*23070*/  LDL.LU.64 R24, [R1+0x270] ;  /* 0x0002700001187983 */ /* 0x000ea40000300a00 */
[----:B------:R-:W2:Y:S01]  /*23080*/  LDL.LU.64 R26, [R1+0x278] ;  /* 0x00027800011a7983 */ /* 0x000ea20000300a00 */
[----:B------:R-:W3:Y:S01]  /*23090*/  LDL.LU.64 R8, [R1+0x260] ;  /* 0x0002600001087983 */ /* 0x000ee20000300a00 */
[----:B------:R-:W3:Y:S02]  /*230a0*/  LDL.LU.64 R10, [R1+0x268] ;  /* 0x00026800010a7983 */ /* 0x000ee40000300a00 */
[----:B0-----:R-:W-:Y:S02]  /*230b0*/  IMAD.MOV.U32 R12, RZ, RZ, R29 ;  /* 0x000000ffff0c7224 */ /* 0x001fe400078e001d */
[----:B------:R-:W-:-:S05]  /*230c0*/  IMAD.MOV.U32 R13, RZ, RZ, R28 ;  /* 0x000000ffff0d7224 */ /* 0x000fca00078e001c */
[----:B------:R0:W-:Y:S04]  /*230d0*/  STL.64 [R1+0x5928], R12 ;  /* 0x0059280c01007387 */ /* 0x0001e80000100a00 */
[----:B0-----:R-:W4:Y:S04]  /*230e0*/  LDL.64 R12, [R1+0x30] ;  /* 0x00003000010c7983 */ /* 0x001f280000100a00 */
[----:B----4-:R-:W-:Y:S01]  /*230f0*/  STL.64 [R1+0x5940], R12 ;  /* 0x0059400c01007387 */ /* 0x010fe20000100a00 */
[----:B------:R-:W-:Y:S02]  /*23100*/  STL.64 [R1+0x58c0], R22 ;  /* 0x0058c01601007387 */ /* 0x000fe40000100a00 */
[----:B------:R0:W-:Y:S02]  /*23110*/  STL.64 [R1+0x58b8], R20 ;  /* 0x0058b81401007387 */ /* 0x0001e40000100a00 */
[----:B0-----:R-:W4:Y:S01]  /*23120*/  LDL.LU.64 R20, [R1+0x280] ;  /* 0x0002800001147983 */ /* 0x001f220000300a00 */
[----:B------:R-:W4:Y:S02]  /*23130*/  LDL.LU.64 R22, [R1+0x288] ;  /* 0x0002880001167983 */ /* 0x000f240000300a00 */
[----:B------:R-:W-:-:S02]  /*23140*/  IMAD.MOV.U32 R12, RZ, RZ, R7 ;  /* 0x000000ffff0c7224 */ /* 0x000fc400078e0007 */
[----:B------:R-:W-:Y:S01]  /*23150*/  IMAD.MOV.U32 R13, RZ, RZ, R6 ;  /* 0x000000ffff0d7224 */ /* 0x000fe200078e0006 */
[----:B--2---:R-:W-:Y:S01]  /*23160*/  HMMA.16816.F32 R24, R16, R4, R24 ;  /* 0x000000041018723c */ /* 0x004fe20000001818 */
[----:B------:R-:W-:Y:S02]  /*23170*/  IMAD.MOV.U32 R3, RZ, RZ, R4 ;  /* 0x000000ffff037224 */ /* 0x000fe400078e0004 */
[----:B------:R-:W-:-:S05]  /*23180*/  IMAD.MOV.U32 R29, RZ, RZ, R5 ;  /* 0x000000ffff1d7224 */ /* 0x000fca00078e0005 */
[C---:B----4-:R-:W-:Y:S07]  /*23190*/  HMMA.16816.F32 R20, R16.reuse, R12, R20 ;  /* 0x0000000c1014723c */ /* 0x050fee0000001814 */
[----:B------:R-:W-:Y:S02]  /*231a0*/  IMAD.MOV.U32 R12, RZ, RZ, R2 ;  /* 0x000000ffff0c7224 */ /* 0x000fe400078e0002 */
[----:B------:R-:W-:Y:S11]  /*231b0*/  IMAD.MOV.U32 R13, RZ, RZ, R0 ;  /* 0x000000ffff0d7224 */ /* 0x000ff600078e0000 */
[----:B------:R-:W-:Y:S03]  /*231c0*/  @!UPT UIADD3 URZ, URZ, URZ, URZ ;  /* 0x0000003f3f3ff290 */ /* 0x000fe6000fffe03f */
[----:B------:R-:W-:Y:S01]  /*231d0*/  STL.64 [R1+0x290], R20 ;  /* 0x0002901401007387 */ /* 0x000fe20000100a00 */
[----:B------:R-:W-:Y:S02]  /*231e0*/  STL.64 [R1+0x298], R22 ;  /* 0x0002981601007387 */ /* 0x000fe40000100a00 */
[----:B------:R0:W-:Y:S02]  /*231f0*/  STL.64 [R1+0x5958], R12 ;  /* 0x0059580c01007387 */ /* 0x0001e40000100a00 */
[----:B0-----:R-:W2:Y:S01]  /*23200*/  LDL.LU.64 R12, [R1+0x250] ;  /* 0x00025000010c7983 */ /* 0x001ea20000300a00 */
[----:B------:R-:W2:Y:S02]  /*23210*/  LDL.LU.64 R14, [R1+0x258] ;  /* 0x00025800010e7983 */ /* 0x000ea40000300a00 */
[----:B------:R-:W4:Y:S02]  /*23220*/  LDL.64 R20, [R1+0x50] ;  /* 0x0000500001147983 */ /* 0x000f240000100a00 */
[----:B------:R0:W-:Y:S01]  /*23230*/  STL.64 [R1+0x280], R24 ;  /* 0x0002801801007387 */ /* 0x0001e20000100a00 */
[----:B------:R-:W-:Y:S04]  /*23240*/  STL.64 [R1+0x288], R26 ;  /* 0x0002881a01007387 */ /* 0x000fe80000100a00 */
[----:B0-----:R-:W2:Y:S01]  /*23250*/  LDL.LU.64 R24, [R1+0x5978] ;  /* 0x0059780001187983 */ /* 0x001ea20000300a00 */
[----:B------:R-:W3:Y:S02]  /*23260*/  LDL.LU.64 R4, [R1+0x5970] ;  /* 0x0059700001047983 */ /* 0x000ee40000300a00 */
[C---:B---3--:R-:W-:Y:S11]  /*23270*/  HMMA.16816.F32 R8, R16.reuse, R4, R8 ;  /* 0x000000041008723c */ /* 0x048ff60000001808 */
[----:B------:R-:W-:Y:S11]  /*23280*/  @!UPT UIADD3 URZ, URZ, URZ, URZ ;  /* 0x0000003f3f3ff290 */ /* 0x000ff6000fffe03f */
[----:B------:R-:W-:Y:S01]  /*23290*/  @!UPT UIADD3 URZ, URZ, URZ, URZ ;  /* 0x0000003f3f3ff290 */ /* 0x000fe2000fffe03f */
[----:B------:R0:W-:Y:S01]  /*232a0*/  STL.64 [R1+0x270], R8 ;  /* 0x0002700801007387 */ /* 0x0001e20000100a00 */
[----:B------:R-:W-:Y:S03]  /*232b0*/  STL.64 [R1+0x278], R10 ;  /* 0x0002780a01007387 */ /* 0x000fe60000100a00 */
[----:B0-----:R-:W3:Y:S01]  /*232c0*/  LDL.LU.64 R8, [R1+0x5968] ;  /* 0x0059680001087983 */ /* 0x001ee20000300a00 */
[----:B------:R-:W-:Y:S02]  /*232d0*/  IMAD.MOV.U32 R26, RZ, RZ, R4 ;  /* 0x000000ffff1a7224 */ /* 0x000fe400078e0004 */
[----:B------:R-:W-:Y:S02]  /*232e0*/  IMAD.MOV.U32 R27, RZ, RZ, R5 ;  /* 0x000000ffff1b7224 */ /* 0x000fe400078e0005 */
[----:B------:R-:W4:Y:S03]  /*232f0*/  LDL.LU.64 R4, [R1+0x5960] ;  /* 0x0059600001047983 */ /* 0x000f260000300a00 */
[----:B------:R-:W-:Y:S02]  /*23300*/  STL.64 [R1+0x58f0], R26 ;  /* 0x0058f01a01007387 */ /* 0x000fe40000100a00 */
[----:B--2---:R-:W-:Y:S01]  /*23310*/  STL.64 [R1+0x58e8], R24 ;  /* 0x0058e81801007387 */ /* 0x004fe20000100a00 */
[----:B---3--:R-:W-:Y:S01]  /*23320*/  HMMA.16816.F32 R12, R16, R8, R12 ;  /* 0x00000008100c723c */ /* 0x008fe2000000180c */
[----:B------:R-:W-:-:S02]  /*23330*/  IMAD.MOV.U32 R6, RZ, RZ, R8 ;  /* 0x000000ffff067224 */ /* 0x000fc400078e0008 */
[----:B------:R-:W-:Y:S11]  /*23340*/  IMAD.MOV.U32 R7, RZ, RZ, R9 ;  /* 0x000000ffff077224 */ /* 0x000ff600078e0009 */
[----:B------:R-:W-:Y:S09]  /*23350*/  @!UPT UIADD3 URZ, URZ, URZ, URZ ;  /* 0x0000003f3f3ff290 */ /* 0x000ff2000fffe03f */
[----:B------:R0:W-:Y:S01]  /*23360*/  STL.64 [R1+0x260], R12 ;  /* 0x0002600c01007387 */ /* 0x0001e20000100a00 */
[----:B------:R1:W-:Y:S03]  /*23370*/  STL.64 [R1+0x268], R14 ;  /* 0x0002680e01007387 */ /* 0x0003e60000100a00 */
[----:B0-----:R-:W2:Y:S01]  /*23380*/  LDL.LU.64 R12, [R1+0x240] ;  /* 0x00024000010c7983 */ /* 0x001ea20000300a00 */
[----:B-1----:R-:W2:Y:S02]  /*23390*/  LDL.LU.64 R14, [R1+0x248] ;  /* 0x00024800010e7983 */ /* 0x002ea40000300a00 */
[----:B------:R-:W-:Y:S02]  /*233a0*/  STL.64 [R1+0x5908], R6 ;  /* 0x0059080601007387 */ /* 0x000fe40000100a00 */
[----:B----4-:R0:W-:Y:S02]  /*233b0*/  STL.64 [R1+0x5900], R4 ;  /* 0x0059000401007387 */ /* 0x0101e40000100a00 */
[----:B0-----:R-:W3:Y:S01]  /*233c0*/  LDL.LU.64 R4, [R1+0x200] ;  /* 0x0002000001047983 */ /* 0x001ee20000300a00 */
[----:B------:R-:W4:Y:S03]  /*233d0*/  LDL.LU.64 R6, [R1+0x208] ;  /* 0x0002080001067983 */ /* 0x000f260000300a00 */
[----:B----4-:R-:W-:Y:S01]  /*233e0*/  STL.64 [R1+0x5920], R6 ;  /* 0x0059200601007387 */ /* 0x010fe20000100a00 */
[----:B---3--:R0:W-:Y:S03]  /*233f0*/  STL.64 [R1+0x5918], R4 ;  /* 0x0059180401007387 */ /* 0x0081e60000100a00 */
[----:B0-----:R-:W3:Y:S01]  /*23400*/  LDL.LU.64 R4, [R1+0x210] ;  /* 0x0002100001047983 */ /* 0x001ee20000300a00 */
[----:B------:R-:W4:Y:S01]  /*23410*/  LDL.LU.64 R6, [R1+0x218] ;  /* 0x0002180001067983 */ /* 0x000f220000300a00 */
[----:B--2---:R-:W-:Y:S02]  /*23420*/  HMMA.16816.F32 R12, R16, R20, R12 ;  /* 0x00000014100c723c */ /* 0x004fe4000000180c */
        /* <DEDUP_REMOVED lines=12> */
[----:B------:R0:W-:Y:S02]  /*234f0*/  STL.64 [R1+0x250], R12 ;  /* 0x0002500c01007387 */ /* 0x0001e40000100a00 */
[----:B------:R2:W-:Y:S01]  /*23500*/  STL.64 [R1+0x258], R14 ;  /* 0x0002580e01007387 */ /* 0x0005e20000100a00 */
[----:B0-----:R-:W2:Y:S01]  /*23510*/  LDL.LU.64 R12, [R1+0x5958] ;  /* 0x00595800010c7983 */ /* 0x001ea20000300a00 */
[----:B------:R-:W-:-:S02]  /*23520*/  IMAD.MOV.U32 R28, RZ, RZ, R21 ;  /* 0x000000ffff1c7224 */ /* 0x000fc400078e0015 */
[----:B------:R-:W3:Y:S02]  /*23530*/  LDL.LU.64 R20, [R1+0x1d0] ;  /* 0x0001d00001147983 */ /* 0x000ee40000300a00 */
[----:B------:R-:W3:Y:S01]  /*23540*/  LDL.LU.64 R22, [R1+0x1d8] ;  /* 0x0001d80001167983 */ /* 0x000ee20000300a00 */
[----:B------:R-:W-:Y:S01]  /*23550*/  STL [R1+0x5878], R28 ;  /* 0x0058781c01007387 */ /* 0x000fe20000100800 */
[C---:B--2---:R-:W-:Y:S03]  /*23560*/  HMMA.16816.F32 R12, R16.reuse, R12, R4 ;  /* 0x0000000c100c723c */ /* 0x044fe60000001804 */
[----:B------:R-:W2:Y:S01]  /*23570*/  LDL.LU.64 R6, [R1+0x5950] ;  /* 0x0059500001067983 */ /* 0x000ea20000300a00 */
[----:B------:R-:W2:Y:S11]  /*23580*/  LDL.LU.64 R4, [R1+0x5948] ;  /* 0x0059480001047983 */ /* 0x000eb60000300a00 */
[----:B------:R-:W-:Y:S08]  /*23590*/  @!UPT UIADD3 URZ, URZ, URZ, URZ ;  /* 0x0000003f3f3ff290 */ /* 0x000ff0000fffe03f */
        /* <DEDUP_REMOVED lines=8> */
[----:B0-----:R-:W2:Y:S01]  /*23620*/  LDL.LU.64 R6, [R1+0x5938] ;  /* 0x0059380001067983 */ /* 0x001ea20000300a00 */
[----:B------:R-:W2:Y:S02]  /*23630*/  LDL.LU.64 R4, [R1+0x5930] ;  /* 0x0059300001047983 */ /* 0x000ea40000300a00 */
[----:B------:R-:W2:Y:S02]  /*23640*/  LDL.LU.64 R12, [R1+0x5928] ;  /* 0x00592800010c7983 */ /* 0x000ea40000300a00 */
[----:B------:R-:W-:Y:S01]  /*23650*/  STL [R1+0x58a0], R28 ;  /* 0x0058a01c01007387 */ /* 0x000fe20000100800 */
        /* <DEDUP_REMOVED lines=22> */
[----:B------:R-:W2:Y:S02]  /*237c0*/  LDL.LU.64 R24, [R1+0x58e8] ;  /* 0x0058e80001187983 */ /* 0x000ea40000300a00 */
[----:B------:R-:W2:Y:S02]  /*237d0*/  LDL.LU.64 R14, [R1+0x58e0] ;  /* 0x0058e000010e7983 */ /* 0x000ea40000300a00 */
        /* <DEDUP_REMOVED lines=9> */
[----:B------:R0:W-:Y:S02]  /*23870*/  STL.64 [R1+0x57e8], R12 ;  /* 0x0057e80c01007387 */ /* 0x0001e40000100a00 */
[----:B0-----:R-:W2:Y:S01]  /*23880*/  LDL.LU.64 R12, [R1+0x1b0] ;  /* 0x0001b000010c7983 */ /* 0x001ea20000300a00 */
[----:B------:R-:W2:Y:S01]  /*23890*/  LDL.LU.64 R14, [R1+0x1b8] ;  /* 0x0001b800010e7983 */ /* 0x000ea20000300a00 */
[C---:B---3--:R-:W-:Y:S08]  /*238a0*/  HMMA.16816.F32 R20, R16.reuse, R8, R20 ;  /* 0x000000081014723c */ /* 0x048ff00000001814 */
[----:B--2---:R-:W-:Y:S11]  /*238b0*/  HMMA.16816.F32 R12, R16, R4, R12 ;  /* 0x00000004100c723c */ /* 0x004ff6000000180c */
[----:B------:R-:W-:Y:S04]  /*238c0*/  @!UPT UIADD3 URZ, URZ, URZ, URZ ;  /* 0x0000003f3f3ff290 */ /* 0x000fe8000fffe03f */
[----:B------:R-:W-:Y:S01]  /*238d0*/  STL.64 [R1+0x1e0], R20 ;  /* 0x0001e01401007387 */ /* 0x000fe20000100a00 */
[----:B------:R0:W-:Y:S03]  /*238e0*/  STL.64 [R1+0x1e8], R22 ;  /* 0x0001e81601007387 */ /* 0x0001e60000100a00 */
[----:B0-----:R-:W2:Y:S01]  /*238f0*/  LDL.LU.64 R22, [R1+0x58c0] ;  /* 0x0058c00001167983 */ /* 0x001ea20000300a00 */
[----:B------:R-:W3:Y:S02]  /*23900*/  LDL.LU.64 R20, [R1+0x58b8] ;  /* 0x0058b80001147983 */ /* 0x000ee40000300a00 */
[----:B----4-:R-:W-:Y:S02]  /*23910*/  STL.64 [R1+0x57e0], R10 ;  /* 0x0057e00a01007387 */ /* 0x010fe40000100a00 */
[----:B------:R0:W-:Y:S02]  /*23920*/  STL.64 [R1+0x57d8], R8 ;  /* 0x0057d80801007387 */ /* 0x0001e40000100a00 */
[----:B------:R-:W-:-:S02]  /*23930*/  IMAD.MOV.U32 R16, RZ, RZ, R26 ;  /* 0x000000ffff107224 */ /* 0x000fc400078e001a */
[----:B------:R-:W-:Y:S01]  /*23940*/  IMAD.MOV.U32 R17, RZ, RZ, R27 ;  /* 0x000000ffff117224 */ /* 0x000fe200078e001b */
[----:B0-----:R-:W3:Y:S01]  /*23950*/  LDL.LU.64 R8, [R1+0x8d0] ;  /* 0x0008d00001087983 */ /* 0x001ee20000300a00 */
[----:B------:R-:W3:Y:S02]  /*23960*/  LDL.LU.64 R10, [R1+0x8d8] ;  /* 0x0008d800010a7983 */ /* 0x000ee40000300a00 */
[----:B------:R0:W-:Y:S02]  /*23970*/  STL.64 [R1+0x1d0], R12 ;  /* 0x0001d00c01007387 */ /* 0x0001e40000100a00 */
[----:B------:R-:W-:Y:S02]  /*23980*/  STL.64 [R1+0x1d8], R14 ;  /* 0x0001d80e01007387 */ /* 0x000fe40000100a00 */
[----:B0-----:R-:W-:Y:S02]  /*23990*/  IMAD.MOV.U32 R12, RZ, RZ, R6 ;  /* 0x000000ffff0c7224 */ /* 0x001fe400078e0006 */
[----:B------:R-:W-:Y:S01]  /*239a0*/  IMAD.MOV.U32 R13, RZ, RZ, R7 ;  /* 0x000000ffff0d7224 */ /* 0x000fe200078e0007 */
[----:B------:R-:W4:Y:S01]  /*239b0*/  LDL.LU R6, [R1+0x58b4] ;  /* 0x0058b40001067983 */ /* 0x000f220000300800 */
[----:B------:R-:W4:Y:S03]  /*239c0*/  LDL.LU R7, [R1+0x58b0] ;  /* 0x0058b00001077983 */ /* 0x000f260000300800 */
[----:B------:R0:W-:Y:S04]  /*239d0*/  STL.64 [R1+0x5870], R12 ;  /* 0x0058700c01007387 */ /* 0x0001e80000100a00 */
[----:B0-----:R-:W2:Y:S01]  /*239e0*/  LDL.LU R12, [R1+0xc0] ;  /* 0x0000c000010c7983 */ /* 0x001ea20000300800 */
[----:B------:R-:W2:Y:S02]  /*239f0*/  LDL.LU R13, [R1+0xc4] ;  /* 0x0000c400010d7983 */ /* 0x000ea40000300800 */
[----:B------:R-:W2:Y:S02]  /*23a00*/  LDL.LU R26, [R1+0x58ac] ;  /* 0x0058ac00011a7983 */ /* 0x000ea40000300800 */
[----:B------:R-:W2:Y:S01]  /*23a10*/  LDL.LU R27, [R1+0x58a8] ;  /* 0x0058a800011b7983 */ /* 0x000ea20000300800 */
[----:B------:R0:W-:Y:S04]  /*23a20*/  STL.64 [R1+0x5880], R16 ;  /* 0x0058801001007387 */ /* 0x0001e80000100a00 */
[----:B0-----:R-:W2:Y:S01]  /*23a30*/  LDL.LU.64 R16, [R1+0x8e0] ;  /* 0x0008e00001107983 */ /* 0x001ea20000300a00 */
[----:B------:R-:W2:Y:S03]  /*23a40*/  LDL.LU.64 R18, [R1+0x8e8] ;  /* 0x0008e80001127983 */ /* 0x000ea60000300a00 */
[----:B----4-:R-:W-:Y:S01]  /*23a50*/  STL.64 [R1+0x57d0], R6 ;  /* 0x0057d00601007387 */ /* 0x010fe20000100a00 */
[----:B------:R0:W-:Y:S02]  /*23a60*/  STL.64 [R1+0x57c8], R4 ;  /* 0x0057c80401007387 */ /* 0x0001e40000100a00 */
[----:B0-----:R-:W-:-:S02]  /*23a70*/  IMAD.MOV.U32 R4, RZ, RZ, R3 ;  /* 0x000000ffff047224 */ /* 0x001fc400078e0003 */
[----:B------:R-:W4:Y:S01]  /*23a80*/  LDL.LU R3, [R1+0x58a4] ;  /* 0x0058a40001037983 */ /* 0x000f220000300800 */
[----:B--2---:R-:W-:Y:S01]  /*23a90*/  HMMA.16816.F32 R12, R24, R12, R16 ;  /* 0x0000000c180c723c */ /* 0x004fe20000001810 */
[----:B------:R-:W-:-:S05]  /*23aa0*/  IMAD.MOV.U32 R5, RZ, RZ, R29 ;  /* 0x000000ffff057224 */ /* 0x000fca00078e001d */
[----:B------:R0:W-:Y:S11]  /*23ab0*/  STL.64 [R1+0x5888], R4 ;  /* 0x0058880401007387 */ /* 0x0001f60000100a00 */
[----:B------:R-:W-:Y:S07]  /*23ac0*/  @!UPT UIADD3 URZ, URZ, URZ, URZ ;  /* 0x0000003f3f3ff290 */ /* 0x000fee000fffe03f */
[----:B------:R-:W-:Y:S01]  /*23ad0*/  IMAD.MOV.U32 R29, RZ, RZ, R15 ;  /* 0x000000ffff1d7224 */ /* 0x000fe200078e000f */
[----:B------:R-:W-:Y:S01]  /*23ae0*/  STL.64 [R1+0x1c0], R12 ;  /* 0x0001c00c01007387 */ /* 0x000fe20000100a00 */
[----:B------:R-:W-:Y:S03]  /*23af0*/  STL [R1+0x1c8], R14 ;  /* 0x0001c80e01007387 */ /* 0x000fe60000100800 */
[----:B------:R-:W-:Y:S01]  /*23b00*/  STL [R1+0x4fb0], R29 ;  /* 0x004fb01d01007387 */ /* 0x000fe20000100800 */
[----:B------:R-:W2:Y:S02]  /*23b10*/  LDL.LU.64 R16, [R1+0x190] ;  /* 0x0001900001107983 */ /* 0x000ea40000300a00 */
[----:B------:R-:W2:Y:S02]  /*23b20*/  LDL.LU.64 R18, [R1+0x198] ;  /* 0x0001980001127983 */ /* 0x000ea40000300a00 */
[----:B0-----:R-:W-:-:S02]  /*23b30*/  IMAD.MOV.U32 R4, RZ, RZ, R23 ;  /* 0x000000ffff047224 */ /* 0x001fc400078e0017 */
[----:B------:R-:W-:Y:S01]  /*23b40*/  IMAD.MOV.U32 R5, RZ, RZ, R22 ;  /* 0x000000ffff057224 */ /* 0x000fe200078e0016 */
[----:B---3--:R-:W-:Y:S11]  /*23b50*/  HMMA.16816.F32 R8, R24, R20, R8 ;  /* 0x000000141808723c */ /* 0x008ff60000001808 */
[----:B------:R-:W-:Y:S11]  /*23b60*/  @!UPT UIADD3 URZ, URZ, URZ, URZ ;  /* 0x0000003f3f3ff290 */ /* 0x000ff6000fffe03f */
[----:B------:R-:W-:Y:S01]  /*23b70*/  @!UPT UIADD3 URZ, URZ, URZ, URZ ;  /* 0x0000003f3f3ff290 */ /* 0x000fe2000fffe03f */
[----:B------:R-:W-:Y:S01]  /*23b80*/  STL.64 [R1+0x1b0], R8 ;  /* 0x0001b00801007387 */ /* 0x000fe20000100a00 */
[----:B------:R-:W-:Y:S03]  /*23b90*/  STL.64 [R1+0x1b8], R10 ;  /* 0x0001b80a01007387 */ /* 0x000fe60000100a00 */
[----:B----4-:R-:W0:Y:S04]  /*23ba0*/  LDSM.16.MT88.4 R20, [R3+0x4000] ;  /* 0x004000000314783b */ /* 0x010e280000004200 */
[----:B--2---:R-:W-:Y:S01]  /*23bb0*/  STL.64 [R1+0x5898], R18 ;  /* 0x0058981201007387 */ /* 0x004fe20000100a00 */
[----:B------:R1:W-:Y:S03]  /*23bc0*/  STL.64 [R1+0x5890], R16 ;  /* 0x0058901001007387 */ /* 0x0003e60000100a00 */
[----:B-1----:R-:W2:Y:S01]  /*23bd0*/  LDL.LU.64 R16, [R1+0x1a0] ;  /* 0x0001a00001107983 */ /* 0x002ea20000300a00 */
[----:B------:R-:W2:Y:S02]  /*23be0*/  LDL.LU.64 R18, [R1+0x1a8] ;  /* 0x0001a80001127983 */ /* 0x000ea40000300a00 */
[----:B0-----:R-:W-:Y:S02]  /*23bf0*/  STL.64 [R1+0x5800], R22 ;  /* 0x0058001601007387 */ /* 0x001fe40000100a00 */
[----:B------:R0:W-:Y:S02]  /*23c00*/  STL.64 [R1+0x57f8], R20 ;  /* 0x0057f81401007387 */ /* 0x0001e40000100a00 */
[----:B0-----:R-:W3:Y:S01]  /*23c10*/  LDL.LU R20, [R1+0x10] ;  /* 0x0000100001147983 */ /* 0x001ee20000300800 */
[----:B------:R-:W-:-:S02]  /*23c20*/  IMAD.MOV.U32 R21, RZ, RZ, R28 ;  /* 0x000000ffff157224 */ /* 0x000fc400078e001c */
[----:B------:R-:W4:Y:S02]  /*23c30*/  LDL.LU R28, [R1+0x58a0] ;  /* 0x0058a000011c7983 */ /* 0x000f240000300800 */
[----:B------:R-:W2:Y:S01]  /*23c40*/  LDL.LU.64 R12, [R1+0x180] ;  /* 0x00018000010c7983 */ /* 0x000ea20000300a00 */
[----:B------:R-:W2:Y:S04]  /*23c50*/  LDL.LU.64 R14, [R1+0x188] ;  /* 0x00018800010e7983 */ /* 0x000ea80000300a00 */
[----:B---3--:R0:W-:Y:S04]  /*23c60*/  STL.64 [R1+0x5818], R20 ;  /* 0x0058181401007387 */ /* 0x0081e80000100a00 */
[----:B0-----:R-:W3:Y:S01]  /*23c70*/  LDL.LU R20, [R1+0x20] ;  /* 0x0000200001147983 */ /* 0x001ee20000300800 */
[----:B------:R-:W3:Y:S02]  /*23c80*/  LDL.LU R21, [R1+0x24] ;  /* 0x0000240001157983 */ /* 0x000ee40000300800 */
[----:B------:R-:W4:Y:S02]  /*23c90*/  LDL.LU.64 R8, [R1+0x160] ;  /* 0x0001600001087983 */ /* 0x000f240000300a00 */
[----:B------:R-:W4:Y:S01]  /*23ca0*/  LDL.LU.64 R10, [R1+0x168] ;  /* 0x00016800010a7983 */ /* 0x000f220000300a00 */
[C---:B--2---:R-:W-:Y:S01]  /*23cb0*/  HMMA.16816.F32 R4, R24.reuse, R4, R16 ;  /* 0x000000041804723c */ /* 0x044fe20000001810 */
[----:B---3--:R0:W-:Y:S04]  /*23cc0*/  STL.64 [R1+0x5830], R20 ;  /* 0x0058301401007387 */ /* 0x0081e80000100a00 */
[----:B0-----:R-:W2:Y:S01]  /*23cd0*/  LDL.LU R20, [R1+0x90] ;  /* 0x0000900001147983 */ /* 0x001ea20000300800 */
[----:B------:R-:W2:Y:S02]  /*23ce0*/  LDL.LU R21, [R1+0x94] ;  /* 0x0000940001157983 */ /* 0x000ea40000300800 */
[----:B------:R-:W2:Y:S02]  /*23cf0*/  LDL.LU.64 R18, [R1+0x5898] ;  /* 0x0058980001127983 */ /* 0x000ea40000300a00 */
[----:B------:R-:W2:Y:S11]  /*23d00*/  LDL.LU.64 R16, [R1+0x5890] ;  /* 0x0058900001107983 */ /* 0x000eb60000300a00 */
[----:B------:R-:W-:Y:S03]  /*23d10*/  @!UPT UIADD3 URZ, URZ, URZ, URZ ;  /* 0x0000003f3f3ff290 */ /* 0x000fe6000fffe03f */
[----:B------:R-:W-:Y:S01]  /*23d20*/  IMAD.MOV.U32 R29, RZ, RZ, R7 ;  /* 0x000000ffff1d7224 */ /* 0x000fe200078e0007 */
[----:B------:R0:W-:Y:S01]  /*23d30*/  STL.64 [R1+0x1a0], R4 ;  /* 0x0001a00401007387 */ /* 0x0001e20000100a00 */
[----:B------:R-:W-:Y:S03]  /*23d40*/  STL [R1+0x1a8], R6 ;  /* 0x0001a80601007387 */ /* 0x000fe60000100800 */
[----:B0-----:R-:W3:Y:S01]  /*23d50*/  LDL.LU.64 R4, [R1+0x5888] ;  /* 0x0058880001047983 */ /* 0x001ee20000300a00 */
[----:B------:R-:W-:Y:S01]  /*23d60*/  STL [R1+0x4fb4], R29 ;  /* 0x004fb41d01007387 */ /* 0x000fe20000100800 */
[C---:B--2---:R-:W-:Y:S02]  /*23d70*/  HMMA.16816.F32 R20, R24.reuse, R20, R16 ;  /* 0x000000141814723c */ /* 0x044fe40000001810 */
[----:B------:R-:W2:Y:S11]  /*23d80*/  LDL.LU.64 R16, [R1+0x5880] ;  /* 0x0058800001107983 */ /* 0x000eb60000300a00 */
[----:B------:R-:W-:Y:S10]  /*23d90*/  @!UPT UIADD3 URZ, URZ, URZ, URZ ;  /* 0x0000003f3f3ff290 */ /* 0x000ff4000fffe03f */
[----:B------:R0:W-:Y:S01]  /*23da0*/  STL.64 [R1+0x190], R20 ;  /* 0x0001901401007387 */ /* 0x0001e20000100a00 */
[----:B------:R-:W-:Y:S03]  /*23db0*/  STL.64 [R1+0x198], R22 ;  /* 0x0001981601007387 */ /* 0x000fe60000100a00 */
[----:B0-----:R-:W2:Y:S01]  /*23dc0*/  LDL.LU R20, [R1+0x30] ;  /* 0x0000300001147983 */ /* 0x001ea20000300800 */
[----:B----4-:R-:W-:Y:S02]  /*23dd0*/  IMAD.MOV.U32 R21, RZ, RZ, R28 ;  /* 0x000000ffff157224 */ /* 0x010fe400078e001c */
[----:B------:R-:W4:Y:S03]  /*23de0*/  LDL.LU R28, [R1+0x5878] ;  /* 0x00587800011c7983 */ /* 0x000f260000300800 */
[----:B--2---:R0:W-:Y:S04]  /*23df0*/  STL.64 [R1+0x5848], R20 ;  /* 0x0058481401007387 */ /* 0x0041e80000100a00 */
[----:B0-----:R-:W2:Y:S01]  /*23e00*/  LDL.LU R20, [R1+0x40] ;  /* 0x0000400001147983 */ /* 0x001ea20000300800 */
[----:B------:R-:W2:Y:S01]  /*23e10*/  LDL.LU R21, [R1+0x44] ;  /* 0x0000440001157983 */ /* 0x000ea20000300800 */
[C---:B---3--:R-:W-:Y:S02]  /*23e20*/  HMMA.16816.F32 R4, R24.reuse, R4, R12 ;  /* 0x000000041804723c */ /* 0x048fe4000000180c */
[----:B--2---:R0:W-:Y:S04]  /*23e30*/  STL.64 [R1+0x5860], R20 ;  /* 0x0058601401007387 */ /* 0x0041e80000100a00 */
[----:B0-----:R-:W2:Y:S01]  /*23e40*/  LDL.LU.64 R20, [R1+0x170] ;  /* 0x0001700001147983 */ /* 0x001ea20000300a00 */
[----:B------:R-:W2:Y:S02]  /*23e50*/  LDL.LU.64 R22, [R1+0x178] ;  /* 0x0001780001167983 */ /* 0x000ea40000300a00 */
[----:B------:R-:W3:Y:S11]  /*23e60*/  LDL.LU.64 R12, [R1+0x5870] ;  /* 0x00587000010c7983 */ /* 0x000ef60000300a00 */
[----:B------:R-:W-:Y:S04]  /*23e70*/  @!UPT UIADD3 URZ, URZ, URZ, URZ ;  /* 0x0000003f3f3ff290 */ /* 0x000fe8000fffe03f */
[----:B------:R-:W-:Y:S01]  /*23e80*/  IMAD.MOV.U32 R29, RZ, RZ, R7 ;  /* 0x000000ffff1d7224 */ /* 0x000fe200078e0007 */
[----:B------:R0:W-:Y:S01]  /*23e90*/  STL.64 [R1+0x180], R4 ;  /* 0x0001800401007387 */ /* 0x0001e20000100a00 */
[----:B------:R-:W-:Y:S03]  /*23ea0*/  STL [R1+0x188], R6 ;  /* 0x0001880601007387 */ /* 0x000fe60000100800 */
[----:B0-----:R-:W3:Y:S01]  /*23eb0*/  LDL.LU R4, [R1+0x50] ;  /* 0x0000500001047983 */ /* 0x001ee20000300800 */
[----:B----4-:R-:W-:Y:S02]  /*23ec0*/  IMAD.MOV.U32 R5, RZ, RZ, R28 ;  /* 0x000000ffff057224 */ /* 0x010fe400078e001c */
[----:B------:R-:W4:Y:S02]  /*23ed0*/  LDL.LU R28, [R1+0x5868] ;  /* 0x00586800011c7983 */ /* 0x000f240000300800 */
[----:B------:R-:W-:Y:S01]  /*23ee0*/  STL [R1+0x4fb8], R29 ;  /* 0x004fb81d01007387 */ /* 0x000fe20000100800 */
[C---:B--2---:R-:W-:Y:S08]  /*23ef0*/  HMMA.16816.F32 R16, R24.reuse, R16, R20 ;  /* 0x000000101810723c */ /* 0x044ff00000001814 */
[C---:B---3--:R-:W-:Y:S11]  /*23f00*/  HMMA.16816.F32 R8, R24.reuse, R12, R8 ;  /* 0x0000000c1808723c */ /* 0x048ff60000001808 */
[----:B------:R-:W-:Y:S11]  /*23f10*/  @!UPT UIADD3 URZ, URZ, URZ, URZ ;  /* 0x0000003f3f3ff290 */ /* 0x000ff6000fffe03f */
[----:B------:R-:W-:Y:S01]  /*23f20*/  @!UPT UIADD3 URZ, URZ, URZ, URZ ;  /* 0x0000003f3f3ff290 */ /* 0x000fe2000fffe03f */
[----:B------:R-:W-:Y:S01]  /*23f30*/  STL.64 [R1+0x160], R8 ;  /* 0x0001600801007387 */ /* 0x000fe20000100a00 */
[----:B------:R-:W-:Y:S02]  /*23f40*/  STL.64 [R1+0x170], R16 ;  /* 0x0001701001007387 */ /* 0x000fe40000100a00 */
[----:B------:R-:W-:Y:S02]  /*23f50*/  STL.64 [R1+0x178], R18 ;  /* 0x0001781201007387 */ /* 0x000fe40000100a00 */
[----:B------:R-:W-:Y:S01]  /*23f60*/  STL [R1+0x168], R10 ;  /* 0x0001680a01007387 */ /* 0x000fe20000100800 */
[----:B------:R-:W2:Y:S01]  /*23f70*/  LDL.LU.64 R20, [R1+0x150] ;  /* 0x0001500001147983 */ /* 0x000ea20000300a00 */
[----:B------:R-:W2:Y:S02]  /*23f80*/  LDL.LU.64 R22, [R1+0x158] ;  /* 0x0001580001167983 */ /* 0x000ea40000300a00 */
[----:B------:R-:W3:Y:S02]  /*23f90*/  LDL.LU.64 R12, [R1+0x100] ;  /* 0x00010000010c7983 */ /* 0x000ee40000300a00 */
[----:B------:R-:W2:Y:S01]  /*23fa0*/  LDL.LU.64 R14, [R1+0x108] ;  /* 0x00010800010e7983 */ /* 0x000ea20000300a00 */
[----:B------:R-:W0:Y:S04]  /*23fb0*/  LDSM.16.MT88.4 R16, [R3+0x4080] ;  /* 0x004080000310783b */ /* 0x000e280000004200 */
[----:B--2---:R-:W-:Y:S01]  /*23fc0*/  STL.64 [R1+0x5810], R14 ;  /* 0x0058100e01007387 */ /* 0x004fe20000100a00 */
[----:B---3--:R1:W-:Y:S03]  /*23fd0*/  STL.64 [R1+0x5808], R12 ;  /* 0x0058080c01007387 */ /* 0x0083e60000100a00 */
[----:B-1----:R-:W2:Y:S01]  /*23fe0*/  LDL.LU.64 R12, [R1+0x110] ;  /* 0x00011000010c7983 */ /* 0x002ea20000300a00 */
[----:B------:R-:W3:Y:S03]  /*23ff0*/  LDL.LU.64 R14, [R1+0x118] ;  /* 0x00011800010e7983 */ /* 0x000ee60000300a00 */
[----:B---3--:R-:W-:Y:S01]  /*24000*/  STL.64 [R1+0x5828], R14 ;  /* 0x0058280e01007387 */ /* 0x008fe20000100a00 */
[----:B--2---:R1:W-:Y:S03]  /*24010*/  STL.64 [R1+0x5820], R12 ;  /* 0x0058200c01007387 */ /* 0x0043e60000100a00 */
[----:B-1----:R-:W2:Y:S01]  /*24020*/  LDL.LU.64 R12, [R1+0x120] ;  /* 0x00012000010c7983 */ /* 0x002ea20000300a00 */
[----:B------:R-:W3:Y:S03]  /*24030*/  LDL.LU.64 R14, [R1+0x128] ;  /* 0x00012800010e7983 */ /* 0x000ee60000300a00 */
[----:B---3--:R-:W-:Y:S01]  /*24040*/  STL.64 [R1+0x5840], R14 ;  /* 0x0058400e01007387 */ /* 0x008fe20000100a00 */
[----:B--2---:R1:W-:Y:S03]  /*24050*/  STL.64 [R1+0x5838], R12 ;  /* 0x0058380c01007387 */ /* 0x0043e60000100a00 */
[----:B-1----:R-:W2:Y:S01]  /*24060*/  LDL.LU.64 R12, [R1+0x130] ;  /* 0x00013000010c7983 */ /* 0x002ea20000300a00 */
[----:B------:R-:W3:Y:S02]  /*24070*/  LDL.LU.64 R14, [R1+0x138] ;  /* 0x00013800010e7983 */ /* 0x000ee40000300a00 */
[----:B------:R-:W-:Y:S01]  /*24080*/  IMAD.MOV.U32 R29, RZ, RZ, R11 ;  /* 0x000000ffff1d7224 */ /* 0x000fe200078e000b */
[C---:B------:R-:W-:Y:S01]  /*24090*/  HMMA.16816.F32 R4, R24.reuse, R4, R20 ;  /* 0x000000041804723c */ /* 0x040fe20000001814 */
[----:B---3--:R-:W-:Y:S01]  /*240a0*/  STL.64 [R1+0x5858], R14 ;  /* 0x0058580e01007387 */ /* 0x008fe20000100a00 */
[----:B--2---:R1:W-:Y:S03]  /*240b0*/  STL.64 [R1+0x5850], R12 ;  /* 0x0058500c01007387 */ /* 0x0043e60000100a00 */
[----:B-1----:R-:W2:Y:S01]  /*240c0*/  LDL.LU.64 R12, [R1+0x140] ;  /* 0x00014000010c7983 */ /* 0x002ea20000300a00 */
[----:B------:R-:W2:Y:S02]  /*240d0*/  LDL.LU.64 R14, [R1+0x148] ;  /* 0x00014800010e7983 */ /* 0x000ea40000300a00 */
[----:B------:R-:W3:Y:S02]  /*240e0*/  LDL.LU.64 R8, [R1+0xf0] ;  /* 0x0000f00001087983 */ /* 0x000ee40000300a00 */
[----:B------:R-:W3:Y:S01]  /*240f0*/  LDL.LU.64 R10, [R1+0xf8] ;  /* 0x0000f800010a7983 */ /* 0x000ee20000300a00 */
[----:B------:R-:W-:Y:S01]  /*24100*/  STL [R1+0x4fbc], R29 ;  /* 0x004fbc1d01007387 */ /* 0x000fe20000100800 */
[----:B0-----:R-:W-:Y:S02]  /*24110*/  STL.64 [R1+0x56a0], R18 ;  /* 0x0056a01201007387 */ /* 0x001fe40000100a00 */
[----:B------:R-:W-:Y:S02]  /*24120*/  STL.64 [R1+0x5698], R16 ;  /* 0x0056981001007387 */ /* 0x000fe40000100a00 */
[----:B------:R-:W2:Y:S07]  /*24130*/  LDL.LU.64 R20, [R1+0x5860] ;  /* 0x0058600001147983 */ /* 0x000eae0000300a00 */
[----:B------:R0:W-:Y:S01]  /*24140*/  STL.64 [R1+0x150], R4 ;  /* 0x0001500401007387 */ /* 0x0001e20000100a00 */
[----:B------:R1:W-:Y:S03]  /*24150*/  STL.64 [R1+0x158], R6 ;  /* 0x0001580601007387 */ /* 0x0003e60000100a00 */
[----:B0-----:R-:W3:Y:S01]  /*24160*/  LDL.LU.64 R4, [R1+0xe0] ;  /* 0x0000e00001047983 */ /* 0x001ee20000300a00 */
[----:B-1----:R-:W3:Y:S01]  /*24170*/  LDL.LU.64 R6, [R1+0xe8] ;  /* 0x0000e80001067983 */ /* 0x002ee20000300a00 */
[----:B--2---:R-:W-:Y:S02]  /*24180*/  HMMA.16816.F32 R20, R24, R20, R12 ;  /* 0x000000141814723c */ /* 0x004fe4000000180c */
[----:B------:R-:W2:Y:S01]  /*24190*/  LDL.LU.64 R14, [R1+0x5858] ;  /* 0x00585800010e7983 */ /* 0x000ea20000300a00 */
[----:B------:R-:W2:Y:S11]  /*241a0*/  LDL.LU.64 R12, [R1+0x5850] ;  /* 0x00585000010c7983 */ /* 0x000eb60000300a00 */
[----:B------:R-:W-:Y:S09]  /*241b0*/  @!UPT UIADD3 URZ, URZ, URZ, URZ ;  /* 0x0000003f3f3ff290 */ /* 0x000ff2000fffe03f */
[----:B------:R0:W-:Y:S01]  /*241c0*/  STL.64 [R1+0x140], R20 ;  /* 0x0001401401007387 */ /* 0x0001e20000100a00 */
[----:B------:R2:W-:Y:S03]  /*241d0*/  STL [R1+0x148], R22 ;  /* 0x0001481601007387 */ /* 0x0005e60000100800 */
[----:B0-----:R-:W2:Y:S01]  /*241e0*/  LDL.LU.64 R20, [R1+0x5848] ;  /* 0x0058480001147983 */ /* 0x001ea20000300a00 */
[----:B------:R-:W-:-:S05]  /*241f0*/  IMAD.MOV.U32 R29, RZ, RZ, R23 ;  /* 0x000000ffff1d7224 */ /* 0x000fca00078e0017 */
[----:B------:R-:W-:Y:S01]  /*24200*/  STL [R1+0x4fc0], R29 ;  /* 0x004fc01d01007387 */ /* 0x000fe20000100800 */
[C---:B--2---:R-:W-:Y:S03]  /*24210*/  HMMA.16816.F32 R20, R24.reuse, R20, R12 ;  /* 0x000000141814723c */ /* 0x044fe6000000180c */
[----:B------:R-:W2:Y:S01]  /*24220*/  LDL.LU.64 R14, [R1+0x5840] ;  /* 0x00584000010e7983 */ /* 0x000ea20000300a00 */
[----:B------:R-:W2:Y:S11]  /*24230*/  LDL.LU.64 R12, [R1+0x5838] ;  /* 0x00583800010c7983 */ /* 0x000eb60000300a00 */
[----:B------:R-:W-:Y:S08]  /*24240*/  @!UPT UIADD3 URZ, URZ, URZ, URZ ;  /* 0x0000003f3f3ff290 */ /* 0x000ff0000fffe03f */
        /* <DEDUP_REMOVED lines=8> */
[----:B------:R2:W-:Y:S03]  /*242d0*/  STL.64 [R1+0x128], R22 ;  /* 0x0001281601007387 */ /* 0x0005e60000100a00 */
[----:B0-----:R-:W2:Y:S01]  /*242e0*/  LDL.LU.64 R20, [R1+0x5818] ;  /* 0x0058180001147983 */ /* 0x001ea20000300a00 */
[----:B------:R-:W-:Y:S02]  /*242f0*/  IMAD.MOV.U32 R16, RZ, RZ, R2 ;  /* 0x000000ffff107224 */ /* 0x000fe400078e0002 */
[----:B------:R-:W-:Y:S01]  /*24300*/  IMAD.MOV.U32 R17, RZ, RZ, R0 ;  /* 0x000000ffff117224 */ /* 0x000fe200078e0000 */
[C---:B--2---:R-:W-:Y:S01]  /*24310*/  HMMA.16816.F32 R20, R24.reuse, R20, R12 ;  /* 0x000000141814723c */ /* 0x044fe2000000180c */
[----:B------:R-:W2:Y:S01]  /*24320*/  LDL.LU.64 R14, [R1+0x5810] ;  /* 0x00581000010e7983 */ /* 0x000ea20000300a00 */
[----:B------:R-:W2:Y:S11]  /*24330*/  LDL.LU.64 R12, [R1+0x5808] ;  /* 0x00580800010c7983 */ /* 0x000eb60000300a00 */
[----:B------:R-:W-:Y:S10]  /*24340*/  @!UPT UIADD3 URZ, URZ, URZ, URZ ;  /* 0x0000003f3f3ff290 */ /* 0x000ff4000fffe03f */
[----:B------:R-:W-:Y:S01]  /*24350*/  STL.64 [R1+0x110], R20 ;  /* 0x0001101401007387 */ /* 0x000fe20000100a00 */
[----:B------:R0:W-:Y:S03]  /*24360*/  STL.64 [R1+0x118], R22 ;  /* 0x0001181601007387 */ /* 0x0001e60000100a00 */
[----:B0-----:R-:W3:Y:S01]  /*24370*/  LDL.LU.64 R22, [R1+0x5800] ;  /* 0x0058000001167983 */ /* 0x001ee20000300a00 */
[----:B------:R-:W3:Y:S01]  /*24380*/  LDL.LU.64 R20, [R1+0x57f8] ;  /* 0x0057f80001147983 */ /* 0x000ee20000300a00 */
[C---:B--2---:R-:W-:Y:S02]  /*24390*/  HMMA.16816.F32 R16, R24.reuse, R16, R12 ;  /* 0x000000101810723c */ /* 0x044fe4000000180c */
[----:B------:R-:W2:Y:S01]  /*243a0*/  LDL.LU.64 R14, [R1+0x57f0] ;  /* 0x0057f000010e7983 */ /* 0x000ea20000300a00 */
[----:B------:R-:W3:Y:S11]  /*243b0*/  LDL.LU.64 R12, [R1+0x57e8] ;  /* 0x0057e800010c7983 */ /* 0x000ef60000300a00 */
[----:B------:R-:W-:Y:S09]  /*243c0*/  @!UPT UIADD3 URZ, URZ, URZ, URZ ;  /* 0x0000003f3f3ff290 */ /* 0x000ff2000fffe03f */
[----:B------:R0:W-:Y:S01]  /*243d0*/  STL.64 [R1+0x100], R16 ;  /* 0x0001001001007387 */ /* 0x0001e20000100a00 */
[----:B------:R1:W-:Y:S03]  /*243e0*/  STL.64 [R1+0x108], R18 ;  /* 0x0001081201007387 */ /* 0x0003e60000100a00 */
[----:B0-----:R-:W2:Y:S01]  /*243f0*/  LDL.LU.64 R16, [R1+0xd0] ;  /* 0x0000d00001107983 */ /* 0x001ea20000300a00 */
[----:B-1----:R-:W2:Y:S01]  /*24400*/  LDL.LU.64 R18, [R1+0xd8] ;  /* 0x0000d80001127983 */ /* 0x002ea20000300a00 */
[C---:B---3--:R-:W-:Y:S11]  /*24410*/  HMMA.16816.F32 R8, R24.reuse, R12, R8 ;  /* 0x0000000c1808723c */ /* 0x048ff60000001808 */
[----:B------:R-:W-:Y:S11]  /*24420*/  @!UPT UIADD3 URZ, URZ, URZ, URZ ;  /* 0x0000003f3f3ff290 */ /* 0x000ff6000fffe03f */
[----:B------:R-:W-:Y:S01]  /*24430*/  @!UPT UIADD3 URZ, URZ, URZ, URZ ;  /* 0x0000003f3f3ff290 */ /* 0x000fe2000fffe03f */
[----:B------:R0:W-:Y:S01]  /*24440*/  STL [R1+0xf0], R8 ;  /* 0x0000f00801007387 */ /* 0x0001e20000100800 */
[----:B------:R-:W-:Y:S02]  /*24450*/  IMAD.MOV.U32 R13, RZ, RZ, R10 ;  /* 0x000000ffff0d7224 */ /* 0x000fe400078e000a */
[----:B------:R-:W-:Y:S02]  /*24460*/  IMAD.MOV.U32 R12, RZ, RZ, R11 ;  /* 0x000000ffff0c7224 */ /* 0x000fe400078e000b */
[----:B------:R-:W-:Y:S01]  /*24470*/  IMAD.MOV.U32 R29, RZ, RZ, R9 ;  /* 0x000000ffff1d7224 */ /* 0x000fe200078e0009 */
[----:B------:R-:W3:Y:S04]  /*24480*/  LDL.LU.64 R10, [R1+0x57e0] ;  /* 0x0057e000010a7983 */ /* 0x000ee80000300a00 */
[----:B0-----:R-:W2:Y:S01]  /*24490*/  LDL.LU.64 R8, [R1+0x57d8] ;  /* 0x0057d80001087983 */ /* 0x001ea20000300a00 */
[----:B------:R-:W-:Y:S02]  /*244a0*/  STL [R1+0x54a0], R12 ;  /* 0x0054a00c01007387 */ /* 0x000fe40000100800 */
[----:B------:R-:W-:Y:S02]  /*244b0*/  STL [R1+0x50c4], R13 ;  /* 0x0050c40d01007387 */ /* 0x000fe40000100800 */
[----:B------:R-:W-:Y:S01]  /*244c0*/  STL [R1+0x50c0], R29 ;  /* 0x0050c01d01007387 */ /* 0x000fe20000100800 */
[C---:B--2---:R-:W-:Y:S11]  /*244d0*/  HMMA.16816.F32 R4, R24.reuse, R8, R4 ;  /* 0x000000081804723c */ /* 0x044ff60000001804 */
[----:B------:R-:W-:Y:S11]  /*244e0*/  @!UPT UIADD3 URZ, URZ, URZ, URZ ;  /* 0x0000003f3f3ff290 */ /* 0x000ff6000fffe03f */
[----:B------:R-:W-:Y:S02]  /*244f0*/  @!UPT UIADD3 URZ, URZ, URZ, URZ ;  /* 0x0000003f3f3ff290 */ /* 0x000fe4000fffe03f */
[----:B------:R-:W-:Y:S02]  /*24500*/  IMAD.MOV.U32 R2, RZ, RZ, R6 ;  /* 0x000000ffff027224 */ /* 0x000fe400078e0006 */
[----:B------:R-:W-:Y:S02]  /*24510*/  IMAD.MOV.U32 R0, RZ, RZ, R7 ;  /* 0x000000ffff007224 */ /* 0x000fe400078e0007 */
[----:B------:R-:W-:Y:S02]  /*24520*/  IMAD.MOV.U32 R9, RZ, RZ, R4 ;  /* 0x000000ffff097224 */ /* 0x000fe400078e0004 */
[----:B------:R-:W-:Y:S01]  /*24530*/  IMAD.MOV.U32 R8, RZ, RZ, R5 ;  /* 0x000000ffff087224 */ /* 0x000fe200078e0005 */
[----:B------:R-:W2:Y:S01]  /*24540*/  LDL.LU.64 R6, [R1+0x57d0] ;  /* 0x0057d00001067983 */ /* 0x000ea20000300a00 */
[----:B------:R-:W3:Y:S02]  /*24550*/  LDL.LU.64 R4, [R1+0x57c8] ;  /* 0x0057c80001047983 */ /* 0x000ee40000300a00 */
[----:B------:R-:W-:Y:S02]  /*24560*/  STL [R1+0x4fd0], R0 ;  /* 0x004fd00001007387 */ /* 0x000fe40000100800 */
[----:B------:R-:W-:Y:S01]  /*24570*/  STL [R1+0x4fcc], R2 ;  /* 0x004fcc0201007387 */ /* 0x000fe20000100800 */
[----:B------:R-:W-:Y:S01]  /*24580*/  STL [R1+0x4fc8], R8 ;  /* 0x004fc80801007387 */ /* 0x000fe20000100800 */
[----:B------:R-:W-:Y:S03]  /*24590*/  STL [R1+0x4fc4], R9 ;  /* 0x004fc40901007387 */ /* 0x000fe60000100800 */
[----:B--2---:R0:W-:Y:S01]  /*245a0*/  STL.64 [R1+0x5730], R6 ;  /* 0x0057300601007387 */ /* 0x0041e20000100a00 */
[----:B---3--:R-:W-:Y:S01]  /*245b0*/  HMMA.16816.F32 R16, R24, R4, R16 ;  /* 0x000000041810723c */ /* 0x008fe20000001810 */
[----:B------:R-:W2:Y:S02]  /*245c0*/  LDL.LU R4, [R1+0x540] ;  /* 0x0005400001047983 */ /* 0x000ea40000300800 */
[----:B------:R-:W2:Y:S01]  /*245d0*/  LDL.LU R5, [R1+0x544] ;  /* 0x0005440001057983 */ /* 0x000ea20000300800 */
[----:B0-----:R-:W3:Y:S01]  /*245e0*/  LDL.LU R6, [R1+0x548] ;  /* 0x0005480001067983 */ /* 0x001ee20000300800 */
[----:B------:R-:W3:Y:S03]  /*245f0*/  LDL.LU R7, [R1+0x54c] ;  /* 0x00054c0001077983 */ /* 0x000ee60000300800 */
[----:B---3--:R0:W-:Y:S01]  /*24600*/  STL.64 [R1+0x5740], R6 ;  /* 0x0057400601007387 */ /* 0x0081e20000100a00 */
[----:B--2---:R1:W-:Y:S03]  /*24610*/  STL.64 [R1+0x5738], R4 ;  /* 0x0057380401007387 */ /* 0x0043e60000100a00 */
[----:B0-----:R-:W2:Y:S04]  /*24620*/  LDL.64 R6, [R1+0x88] ;  /* 0x0000880001067983 */ /* 0x001ea80000100a00 */
[----:B--2---:R0:W-:Y:S01]  /*24630*/  STL.64 [R1+0x5750], R6 ;  /* 0x0057500601007387 */ /* 0x0041e20000100a00 */
[----:B-1----:R-:W2:Y:S02]  /*24640*/  LDL.LU R4, [R1+0x560] ;  /* 0x0005600001047983 */ /* 0x002ea40000300800 */
[----:B------:R-:W2:Y:S01]  /*24650*/  LDL.LU R5, [R1+0x564] ;  /* 0x0005640001057983 */ /* 0x000ea20000300800 */
[----:B0-----:R-:W3:Y:S01]  /*24660*/  LDL.LU R6, [R1+0x568] ;  /* 0x0005680001067983 */ /* 0x001ee20000300800 */
[----:B------:R-:W3:Y:S03]  /*24670*/  LDL.LU R7, [R1+0x56c] ;  /* 0x00056c0001077983 */ /* 0x000ee60000300800 */
[----:B---3--:R0:W-:Y:S01]  /*24680*/  STL.64 [R1+0x5770], R6 ;  /* 0x0057700601007387 */ /* 0x0081e20000100a00 */
[----:B--2---:R-:W-:Y:S03]  /*24690*/  STL.64 [R1+0x5768], R4 ;  /* 0x0057680401007387 */ /* 0x004fe60000100a00 */
[----:B0-----:R-:W2:Y:S04]  /*246a0*/  LDL R6, [R1+0xa8] ;  /* 0x0000a80001067983 */ /* 0x001ea80000100800 */
[----:B------:R-:W2:Y:S04]  /*246b0*/  LDL R7, [R1+0xac] ;  /* 0x0000ac0001077983 */ /* 0x000ea80000100800 */
[----:B--2---:R0:W-:Y:S04]  /*246c0*/  STL.64 [R1+0x5780], R6 ;  /* 0x0057800601007387 */ /* 0x0041e80000100a00 */
[----:B0-----:R-:W2:Y:S04]  /*246d0*/  LDL R6, [R1+0xb8] ;  /* 0x0000b80001067983 */ /* 0x001ea80000100800 */
[----:B------:R-:W2:Y:S04]  /*246e0*/  LDL R7, [R1+0xbc] ;  /* 0x0000bc0001077983 */ /* 0x000ea80000100800 */
[----:B--2---:R0:W-:Y:S01]  /*246f0*/  STL.64 [R1+0x5798], R6 ;  /* 0x0057980601007387 */ /* 0x0041e20000100a00 */
[----:B------:R-:W2:Y:S03]  /*24700*/  LDL.64 R26, [R1+0x78] ;  /* 0x00007800011a7983 */ /* 0x000ea60000100a00 */
[----:B0-----:R-:W3:Y:S04]  /*24710*/  LDL.64 R6, [R1+0xc8] ;  /* 0x0000c80001067983 */ /* 0x001ee80000100a00 */
[----:B--2---:R0:W-:Y:S01]  /*24720*/  STL.64 [R1+0x5748], R26 ;  /* 0x0057481a01007387 */ /* 0x0041e20000100a00 */
[----:B------:R-:W2:Y:S02]  /*24730*/  LDL.LU R24, [R1+0x550] ;  /* 0x0005500001187983 */ /* 0x000ea40000300800 */
[----:B------:R-:W2:Y:S02]  /*24740*/  LDL.LU R25, [R1+0x554] ;  /* 0x0005540001197983 */ /* 0x000ea40000300800 */
[----:B0-----:R-:W-:-:S02]  /*24750*/  IMAD.MOV.U32 R26, RZ, RZ, R11 ;  /* 0x000000ffff1a7224 */ /* 0x001fc400078e000b */
[----:B------:R-:W-:Y:S01]  /*24760*/  IMAD.MOV.U32 R27, RZ, RZ, R10 ;  /* 0x000000ffff1b7224 */ /* 0x000fe200078e000a */
[----:B------:R-:W3:Y:S01]  /*24770*/  LDL.LU R11, [R1+0x57c4] ;  /* 0x0057c400010b7983 */ /* 0x000ee20000300800 */
[----:B------:R-:W3:Y:S03]  /*24780*/  LDL.LU R10, [R1+0x57c0] ;  /* 0x0057c000010a7983 */ /* 0x000ee60000300800 */
[----:B------:R0:W-:Y:S04]  /*24790*/  STL.64 [R1+0x5760], R26 ;  /* 0x0057601a01007387 */ /* 0x0001e80000100a00 */
[----:B--2---:R1:W-:Y:S01]  /*247a0*/  STL.64 [R1+0x5758], R24 ;  /* 0x0057581801007387 */ /* 0x0043e20000100a00 */
[----:B0-----:R-:W2:Y:S03]  /*247b0*/  LDL.64 R26, [R1+0x98] ;  /* 0x00009800011a7983 */ /* 0x001ea60000100a00 */
[----:B--2---:R0:W-:Y:S01]  /*247c0*/  STL.64 [R1+0x5778], R26 ;  /* 0x0057781a01007387 */ /* 0x0041e20000100a00 */
[----:B-1----:R-:W2:Y:S02]  /*247d0*/  LDL.LU R24, [R1+0x570] ;  /* 0x0005700001187983 */ /* 0x002ea40000300800 */
[----:B------:R-:W2:Y:S01]  /*247e0*/  LDL.LU R25, [R1+0x574] ;  /* 0x0005740001197983 */ /* 0x000ea20000300800 */
[----:B0-----:R-:W2:Y:S01]  /*247f0*/  LDL.LU R26, [R1+0x578] ;  /* 0x00057800011a7983 */ /* 0x001ea20000300800 */
[----:B------:R-:W2:Y:S03]  /*24800*/  LDL.LU R27, [R1+0x57c] ;  /* 0x00057c00011b7983 */ /* 0x000ea60000300800 */
[----:B--2---:R-:W-:Y:S01]  /*24810*/  STL.64 [R1+0x5790], R26 ;  /* 0x0057901a01007387 */ /* 0x004fe20000100a00 */
[----:B------:R0:W-:Y:S03]  /*24820*/  STL.64 [R1+0x5788], R24 ;  /* 0x0057881801007387 */ /* 0x0001e60000100a00 */
[----:B0-----:R-:W2:Y:S01]  /*24830*/  LDL.LU R24, [R1+0x580] ;  /* 0x0005800001187983 */ /* 0x001ea20000300800 */
[----:B------:R-:W2:Y:S02]  /*24840*/  LDL.LU R25, [R1+0x584] ;  /* 0x0005840001197983 */ /* 0x000ea40000300800 */
[----:B---3--:R-:W-:-:S02]  /*24850*/  IMAD.MOV.U32 R26, RZ, RZ, R10 ;  /* 0x000000ffff1a7224 */ /* 0x008fc400078e000a */
[----:B------:R-:W-:Y:S01]  /*24860*/  IMAD.MOV.U32 R27, RZ, RZ, R11 ;  /* 0x000000ffff1b7224 */ /* 0x000fe200078e000b */
[----:B------:R-:W3:Y:S01]  /*24870*/  LDL.LU R10, [R1+0x57bc] ;  /* 0x0057bc00010a7983 */ /* 0x000ee20000300800 */
[----:B------:R-:W3:Y:S03]  /*24880*/  LDL.LU R11, [R1+0x57b8] ;  /* 0x0057b800010b7983 */ /* 0x000ee60000300800 */
[----:B------:R-:W-:Y:S04]  /*24890*/  STL.64 [R1+0x57a8], R26 ;  /* 0x0057a81a01007387 */ /* 0x000fe80000100a00 */
[----:B--2---:R0:W-:Y:S04]  /*248a0*/  STL.64 [R1+0x57a0], R24 ;  /* 0x0057a01801007387 */ /* 0x0041e80000100a00 */
[----:B0-----:R-:W2:Y:S01]  /*248b0*/  LDL.LU R24, [R1+0x590] ;  /* 0x0005900001187983 */ /* 0x001ea20000300800 */
[----:B------:R-:W2:Y:S02]  /*248c0*/  LDL.LU R25, [R1+0x594] ;  /* 0x0005940001197983 */ /* 0x000ea40000300800 */
[----:B------:R-:W2:Y:S02]  /*248d0*/  LDL.LU R26, [R1+0x598] ;  /* 0x00059800011a7983 */ /* 0x000ea40000300800 */
[----:B------:R-:W2:Y:S02]  /*248e0*/  LDL.LU R27, [R1+0x59c] ;  /* 0x00059c00011b7983 */ /* 0x000ea40000300800 */
[----:B------:R-:W-:-:S02]  /*248f0*/  IMAD.MOV.U32 R13, RZ, RZ, R16 ;  /* 0x000000ffff0d7224 */ /* 0x000fc400078e0010 */
[----:B------:R-:W-:Y:S02]  /*24900*/  IMAD.MOV.U32 R29, RZ, RZ, R17 ;  /* 0x000000ffff1d7224 */ /* 0x000fe400078e0011 */
[----:B------:R-:W-:Y:S02]  /*24910*/  IMAD.MOV.U32 R8, RZ, RZ, R19 ;  /* 0x000000ffff087224 */ /* 0x000fe400078e0013 */
[----:B------:R-:W-:Y:S01]  /*24920*/  IMAD.MOV.U32 R9, RZ, RZ, R18 ;  /* 0x000000ffff097224 */ /* 0x000fe200078e0012 */
[----:B------:R-:W4:Y:S01]  /*24930*/  LDL.LU R16, [R1+0x8b0] ;  /* 0x0008b00001107983 */ /* 0x000f220000300800 */
[----:B------:R-:W-:Y:S02]  /*24940*/  IMAD.MOV.U32 R17, RZ, RZ, R14 ;  /* 0x000000ffff117224 */ /* 0x000fe400078e000e */
[----:B------:R-:W4:Y:S02]  /*24950*/  LDL.LU R14, [R1+0x57b4] ;  /* 0x0057b400010e7983 */ /* 0x000f240000300800 */
[----:B------:R-:W-:-:S02]  /*24960*/  IMAD.MOV.U32 R18, RZ, RZ, R15 ;  /* 0x000000ffff127224 */ /* 0x000fc400078e000f */
[----:B------:R-:W4:Y:S01]  /*24970*/  LDL.LU R15, [R1+0x57b0] ;  /* 0x0057b000010f7983 */ /* 0x000f220000300800 */
[----:B------:R-:W-:Y:S02]  /*24980*/  STL [R1+0x54a4], R13 ;  /* 0x0054a40d01007387 */ /* 0x000fe40000100800 */
[----:B------:R-:W-:Y:S02]  /*24990*/  STL [R1+0x525c], R8 ;  /* 0x00525c0801007387 */ /* 0x000fe40000100800 */
[----:B------:R-:W-:Y:S01]  /*249a0*/  STL [R1+0x5258], R9 ;  /* 0x0052580901007387 */ /* 0x000fe20000100800 */
[----:B---3--:R0:W-:Y:S04]  /*249b0*/  STL.64 [R1+0x56f0], R10 ;  /* 0x0056f00a01007387 */ /* 0x0081e80000100a00 */
[----:B0-----:R-:W3:Y:S01]  /*249c0*/  LDL.64 R10, [R1+0x68] ;  /* 0x00006800010a7983 */ /* 0x001ee20000100a00 */
[----:B------:R0:W-:Y:S02]  /*249d0*/  STL [R1+0x51e0], R29 ;  /* 0x0051e01d01007387 */ /* 0x0001e40000100800 */
[----:B0-----:R-:W-:Y:S01]  /*249e0*/  IMAD.MOV.U32 R29, RZ, RZ, R7 ;  /* 0x000000ffff1d7224 */ /* 0x001fe200078e0007 */
        /* <DEDUP_REMOVED lines=12> */
[----:B------:R-:W-:Y:S01]  /*24ab0*/  STL.64 [R1+0x580], R4 ;  /* 0x0005800401007387 */ /* 0x000fe20000100a00 */
[----:B------:R0:W-:Y:S03]  /*24ac0*/  STL.64 [R1+0x588], R6 ;  /* 0x0005880601007387 */ /* 0x0001e60000100a00 */
[----:B0-----:R-:W2:Y:S02]  /*24ad0*/  LDL.LU.64 R6, [R1+0x5780] ;  /* 0x0057800001067983 */ /* 0x001ea40000300a00 */
[C---:B--2---:R-:W-:Y:S02]  /*24ae0*/  HMMA.16816.F32 R4, R20.reuse, R6, R24 ;  /* 0x000000061404723c */ /* 0x044fe40000001818 */
[----:B------:R-:W2:Y:S11]  /*24af0*/  LDL.LU.64 R26, [R1+0x5778] ;  /* 0x00577800011a7983 */ /* 0x000eb60000300a00 */
[----:B------:R-:W-:Y:S10]  /*24b00*/  @!UPT UIADD3 URZ, URZ, URZ, URZ ;  /* 0x0000003f3f3ff290 */ /* 0x000ff4000fffe03f */
[----:B------:R-:W-:Y:S01]  /*24b10*/  STL.64 [R1+0x570], R4 ;  /* 0x0005700401007387 */ /* 0x000fe20000100a00 */
[----:B------:R0:W-:Y:S03]  /*24b20*/  STL.64 [R1+0x578], R6 ;  /* 0x0005780601007387 */ /* 0x0001e60000100a00 */
[----:B0-----:R-:W3:Y:S01]  /*24b30*/  LDL.LU.64 R6, [R1+0x5770] ;  /* 0x0057700001067983 */ /* 0x001ee20000300a00 */
[----:B------:R-:W3:Y:S02]  /*24b40*/  LDL.LU.64 R4, [R1+0x5768] ;  /* 0x0057680001047983 */ /* 0x000ee40000300a00 */
[----:B----4-:R-:W-:Y:S02]  /*24b50*/  IMAD.MOV.U32 R19, RZ, RZ, R28 ;  /* 0x000000ffff137224 */ /* 0x010fe400078e001c */
[----:B--2---:R-:W-:Y:S02]  /*24b60*/  IMAD.MOV.U32 R2, RZ, RZ, R26 ;  /* 0x000000ffff027224 */ /* 0x004fe400078e001a */
[----:B------:R-:W-:Y:S01]  /*24b70*/  IMAD.MOV.U32 R0, RZ, RZ, R27 ;  /* 0x000000ffff007224 */ /* 0x000fe200078e001b */
[C---:B---3--:R-:W-:Y:S01]  /*24b80*/  HMMA.16816.F32 R4, R20.reuse, R26, R4 ;  /* 0x0000001a1404723c */ /* 0x048fe20000001804 */
[----:B------:R-:W2:Y:S01]  /*24b90*/  LDL.LU.64 R26, [R1+0x5760] ;  /* 0x00576000011a7983 */ /* 0x000ea20000300a00 */
[----:B------:R-:W2:Y:S11]  /*24ba0*/  LDL.LU.64 R24, [R1+0x5758] ;  /* 0x0057580001187983 */ /* 0x000eb60000300a00 */
[----:B------:R-:W-:Y:S10]  /*24bb0*/  @!UPT UIADD3 URZ, URZ, URZ, URZ ;  /* 0x0000003f3f3ff290 */ /* 0x000ff4000fffe03f */
[----:B------:R-:W-:Y:S01]  /*24bc0*/  STL.64 [R1+0x560], R4 ;  /* 0x0005600401007387 */ /* 0x000fe20000100a00 */
[----:B------:R0:W-:Y:S02]  /*24bd0*/  STL [R1+0x568], R6 ;  /* 0x0005680601007387 */ /* 0x0001e40000100800 */
[----:B------:R-:W-:Y:S02]  /*24be0*/  IMAD.MOV.U32 R28, RZ, RZ, R7 ;  /* 0x000000ffff1c7224 */ /* 0x000fe400078e0007 */
[----:B0-----:R-:W2:Y:S01]  /*24bf0*/  LDL.LU.64 R6, [R1+0x5750] ;  /* 0x0057500001067983 */ /* 0x001ea20000300a00 */
[----:B------:R-:W-:Y:S02]  /*24c00*/  STL [R1+0x566c], R0 ;  /* 0x00566c0001007387 */ /* 0x000fe40000100800 */
[----:B------:R-:W-:Y:S02]  /*24c10*/  STL [R1+0x5668], R2 ;  /* 0x0056680201007387 */ /* 0x000fe40000100800 */
[----:B------:R-:W-:Y:S01]  /*24c20*/  STL [R1+0x4e48], R28 ;  /* 0x004e481c01007387 */ /* 0x000fe20000100800 */
[----:B--2---:R-:W-:Y:S01]  /*24c30*/  HMMA.16816.F32 R24, R20, R6, R24 ;  /* 0x000000061418723c */ /* 0x004fe20000001818 */
[----:B------:R-:W-:-:S02]  /*24c40*/  IMAD.MOV.U32 R13, RZ, RZ, R6 ;  /* 0x000000ffff0d7224 */ /* 0x000fc400078e0006 */
[----:B------:R-:W-:Y:S11]  /*24c50*/  IMAD.MOV.U32 R12, RZ, RZ, R7 ;  /* 0x000000ffff0c7224 */ /* 0x000ff600078e0007 */
[----:B------:R-:W-:Y:S09]  /*24c60*/  @!UPT UIADD3 URZ, URZ, URZ, URZ ;  /* 0x0000003f3f3ff290 */ /* 0x000ff2000fffe03f */
[----:B------:R-:W-:Y:S01]  /*24c70*/  STL.64 [R1+0x550], R24 ;  /* 0x0005501801007387 */ /* 0x000fe20000100a00 */
[----:B------:R0:W-:Y:S03]  /*24c80*/  STL.64 [R1+0x558], R26 ;  /* 0x0005581a01007387 */ /* 0x0001e60000100a00 */
[----:B0-----:R-:W2:Y:S01]  /*24c90*/  LDL.LU.64 R26, [R1+0x5748] ;  /* 0x00574800011a7983 */ /* 0x001ea20000300a00 */
[----:B------:R-:W2:Y:S02]  /*24ca0*/  LDL.LU.64 R6, [R1+0x5740] ;  /* 0x0057400001067983 */ /* 0x000ea40000300a00 */
[----:B------:R-:W2:Y:S02]  /*24cb0*/  LDL.LU.64 R4, [R1+0x5738] ;  /* 0x0057380001047983 */ /* 0x000ea40000300a00 */
[----:B------:R-:W-:Y:S01]  /*24cc0*/  STL.64 [R1+0x56d0], R14 ;  /* 0x0056d00e01007387 */ /* 0x000fe20000100a00 */
[----:B------:R0:W-:Y:S04]  /*24cd0*/  STL.64 [R1+0x56c8], R12 ;  /* 0x0056c80c01007387 */ /* 0x0001e80000100a00 */
[----:B0-----:R-:W3:Y:S01]  /*24ce0*/  LDL.LU R12, [R1+0x8c0] ;  /* 0x0008c000010c7983 */ /* 0x001ee20000300800 */
[----:B------:R-:W3:Y:S02]  /*24cf0*/  LDL.LU R13, [R1+0x8c4] ;  /* 0x0008c400010d7983 */ /* 0x000ee40000300800 */
[----:B------:R-:W3:Y:S02]  /*24d00*/  LDL.LU R14, [R1+0x8c8] ;  /* 0x0008c800010e7983 */ /* 0x000ee40000300800 */
[----:B------:R-:W3:Y:S01]  /*24d10*/  LDL.LU R15, [R1+0x8cc] ;  /* 0x0008cc00010f7983 */ /* 0x000ee20000300800 */
[C---:B--2---:R-:W-:Y:S11]  /*24d20*/  HMMA.16816.F32 R4, R20.reuse, R26, R4 ;  /* 0x0000001a1404723c */ /* 0x044ff60000001804 */
[----:B------:R-:W-:Y:S11]  /*24d30*/  @!UPT UIADD3 URZ, URZ, URZ, URZ ;  /* 0x0000003f3f3ff290 */ /* 0x000ff6000fffe03f */
[----:B------:R-:W-:Y:S01]  /*24d40*/  @!UPT UIADD3 URZ, URZ, URZ, URZ ;  /* 0x0000003f3f3ff290 */ /* 0x000fe2000fffe03f */
[----:B------:R-:W-:Y:S01]  /*24d50*/  STL.64 [R1+0x540], R4 ;  /* 0x0005400401007387 */ /* 0x000fe20000100a00 */
[----:B------:R0:W-:Y:S03]  /*24d60*/  STL.64 [R1+0x548], R6 ;  /* 0x0005480601007387 */ /* 0x0001e60000100a00 */
[----:B0-----:R-:W2:Y:S01]  /*24d70*/  LDL.LU.64 R6, [R1+0x5730] ;  /* 0x0057300001067983 */ /* 0x001ea20000300a00 */
[----:B------:R-:W-:Y:S02]  /*24d80*/  IMAD.MOV.U32 R5, RZ, RZ, R26 ;  /* 0x000000ffff057224 */ /* 0x000fe400078e001a */
[----:B------:R-:W-:Y:S02]  /*24d90*/  IMAD.MOV.U32 R4, RZ, RZ, R27 ;  /* 0x000000ffff047224 */ /* 0x000fe400078e001b */
[----:B------:R-:W0:Y:S04]  /*24da0*/  LDSM.16.MT88.4 R24, [R3+0x4100] ;  /* 0x004100000318783b */ /* 0x000e280000004200 */
[----:B--2---:R-:W-:Y:S01]  /*24db0*/  STL.64 [R1+0x56b0], R6 ;  /* 0x0056b00601007387 */ /* 0x004fe20000100a00 */
[----:B------:R-:W-:Y:S02]  /*24dc0*/  STL.64 [R1+0x56a8], R4 ;  /* 0x0056a80401007387 */ /* 0x000fe40000100a00 */
[----:B0-----:R0:W-:Y:S02]  /*24dd0*/  STL.64 [R1+0x5588], R26 ;  /* 0x0055881a01007387 */ /* 0x0011e40000100a00 */
[----:B------:R1:W-:Y:S01]  /*24de0*/  STL.64 [R1+0x5580], R24 ;  /* 0x0055801801007387 */ /* 0x0003e20000100a00 */
[----:B0-----:R-:W2:Y:S04]  /*24df0*/  LDL R26, [R1+0x58] ;  /* 0x00005800011a7983 */ /* 0x001ea80000100800 */
[----:B------:R-:W2:Y:S01]  /*24e00*/  LDL R27, [R1+0x5c] ;  /* 0x00005c00011b7983 */ /* 0x000ea20000100800 */
[----:B---3--:R-:W-:Y:S01]  /*24e10*/  HMMA.16816.F32 R4, R20, R10, R12 ;  /* 0x0000000a1404723c */ /* 0x008fe2000000180c */
[----:B-1----:R-:W-:-:S02]  /*24e20*/  IMAD.MOV.U32 R25, RZ, RZ, R10 ;  /* 0x000000ffff197224 */ /* 0x002fc400078e000a */
[----:B------:R-:W-:Y:S11]  /*24e30*/  IMAD.MOV.U32 R24, RZ, RZ, R11 ;  /* 0x000000ffff187224 */ /* 0x000ff600078e000b */
[----:B------:R-:W-:Y:S10]  /*24e40*/  @!UPT UIADD3 URZ, URZ, URZ, URZ ;  /* 0x0000003f3f3ff290 */ /* 0x000ff4000fffe03f */
[----:B------:R-:W-:Y:S01]  /*24e50*/  IMAD.MOV.U32 R28, RZ, RZ, R7 ;  /* 0x000000ffff1c7224 */ /* 0x000fe200078e0007 */
[----:B------:R0:W-:Y:S01]  /*24e60*/  STL.64 [R1+0x8c0], R4 ;  /* 0x0008c00401007387 */ /* 0x0001e20000100a00 */
[----:B------:R1:W-:Y:S03]  /*24e70*/  STL [R1+0x8c8], R6 ;  /* 0x0008c80601007387 */ /* 0x0003e60000100800 */
[----:B------:R-:W-:Y:S04]  /*24e80*/  STL [R1+0x4e4c], R28 ;  /* 0x004e4c1c01007387 */ /* 0x000fe80000100800 */
[----:B0-----:R-:W3:Y:S01]  /*24e90*/  LDL.LU R4, [R1+0x840] ;  /* 0x0008400001047983 */ /* 0x001ee20000300800 */
[C---:B--2---:R-:W-:Y:S11]  /*24ea0*/  HMMA.16816.F32 R8, R20.reuse, R26, R16 ;  /* 0x0000001a1408723c */ /* 0x044ff60000001810 */
[----:B------:R-:W-:Y:S11]  /*24eb0*/  @!UPT UIADD3 URZ, URZ, URZ, URZ ;  /* 0x0000003f3f3ff290 */ /* 0x000ff6000fffe03f */
[----:B------:R-:W-:Y:S01]  /*24ec0*/  @!UPT UIADD3 URZ, URZ, URZ, URZ ;  /* 0x0000003f3f3ff290 */ /* 0x000fe2000fffe03f */
[----:B------:R-:W-:Y:S01]  /*24ed0*/  STL.64 [R1+0x8b0], R8 ;  /* 0x0008b00801007387 */ /* 0x000fe20000100a00 */
[----:B------:R-:W-:Y:S02]  /*24ee0*/  STL.64 [R1+0x8b8], R10 ;  /* 0x0008b80a01007387 */ /* 0x000fe40000100a00 */
[----:B------:R-:W3:Y:S02]  /*24ef0*/  LDL.LU R5, [R1+0x844] ;  /* 0x0008440001057983 */ /* 0x000ee40000300800 */
[----:B-1----:R-:W2:Y:S01]  /*24f00*/  LDL.LU R6, [R1+0x848] ;  /* 0x0008480001067983 */ /* 0x002ea20000300800 */
[----:B------:R-:W2:Y:S01]  /*24f10*/  LDL.LU R7, [R1+0x84c] ;  /* 0x00084c0001077983 */ /* 0x000ea20000300800 */
[----:B------:R-:W4:Y:S02]  /*24f20*/  LDL R14, [R1+0x8] ;  /* 0x00000800010e7983 */ /* 0x000f240000100800 */
[----:B------:R-:W4:Y:S02]  /*24f30*/  LDL R15, [R1+0xc] ;  /* 0x00000c00010f7983 */ /* 0x000f240000100800 */
[----:B----4-:R-:W-:Y:S01]  /*24f40*/  STL.64 [R1+0x56e8], R14 ;  /* 0x0056e80e01007387 */ /* 0x010fe20000100a00 */
[----:B--2---:R-:W-:Y:S02]  /*24f50*/  STL.64 [R1+0x56c0], R6 ;  /* 0x0056c00601007387 */ /* 0x004fe40000100a00 */
[----:B---3--:R0:W-:Y:S02]  /*24f60*/  STL.64 [R1+0x56b8], R4 ;  /* 0x0056b80401007387 */ /* 0x0081e40000100a00 */
[----:B0-----:R-:W2:Y:S01]  /*24f70*/  LDL.LU R4, [R1+0x850] ;  /* 0x0008500001047983 */ /* 0x001ea20000300800 */
[----:B------:R-:W2:Y:S02]  /*24f80*/  LDL.LU R5, [R1+0x854] ;  /* 0x0008540001057983 */ /* 0x000ea40000300800 */
[----:B------:R-:W3:Y:S02]  /*24f90*/  LDL.LU R6, [R1+0x858] ;  /* 0x0008580001067983 */ /* 0x000ee40000300800 */
[----:B------:R-:W3:Y:S01]  /*24fa0*/  LDL.LU R7, [R1+0x85c] ;  /* 0x00085c0001077983 */ /* 0x000ee20000300800 */
[----:B------:R-:W4:Y:S01]  /*24fb0*/  LDL.LU R16, [R1+0x8a0] ;  /* 0x0008a00001107983 */ /* 0x000f220000300800 */
[----:B------:R-:W4:Y:S02]  /*24fc0*/  LDL.LU R17, [R1+0x8a4] ;  /* 0x0008a40001117983 */ /* 0x000f240000300800 */
[----:B------:R-:W4:Y:S02]  /*24fd0*/  LDL.LU R18, [R1+0x8a8] ;  /* 0x0008a80001127983 */ /* 0x000f240000300800 */
[----:B------:R-:W4:Y:S01]  /*24fe0*/  LDL.LU R19, [R1+0x8ac] ;  /* 0x0008ac0001137983 */ /* 0x000f220000300800 */
[----:B------:R-:W2:Y:S01]  /*24ff0*/  LDL.LU R8, [R1+0x870] ;  /* 0x0008700001087983 */ /* 0x000ea20000300800 */
[----:B------:R-:W2:Y:S02]  /*25000*/  LDL.LU R9, [R1+0x874] ;  /* 0x0008740001097983 */ /* 0x000ea40000300800 */
[----:B------:R-:W2:Y:S02]  /*25010*/  LDL.LU R10, [R1+0x878] ;  /* 0x00087800010a7983 */ /* 0x000ea40000300800 */
[----:B------:R-:W2:Y:S02]  /*25020*/  LDL.LU R11, [R1+0x87c] ;  /* 0x00087c00010b7983 */ /* 0x000ea40000300800 */
[----:B--2---:R0:W-:Y:S01]  /*25030*/  STL.64 [R1+0x5700], R10 ;  /* 0x0057000a01007387 */ /* 0x0041e20000100a00 */
[----:B------:R-:W-:Y:S03]  /*25040*/  STL.64 [R1+0x56f8], R8 ;  /* 0x0056f80801007387 */ /* 0x000fe60000100a00 */
[----:B0-----:R-:W2:Y:S04]  /*25050*/  LDL.64 R10, [R1+0x28] ;  /* 0x00002800010a7983 */ /* 0x001ea80000100a00 */
[----:B--2---:R0:W-:Y:S04]  /*25060*/  STL.64 [R1+0x5710], R10 ;  /* 0x0057100a01007387 */ /* 0x0041e80000100a00 */
[----:B0-----:R-:W2:Y:S04]  /*25070*/  LDL.64 R10, [R1+0x38] ;  /* 0x00003800010a7983 */ /* 0x001ea80000100a00 */
[----:B--2---:R0:W-:Y:S01]  /*25080*/  STL.64 [R1+0x5728], R10 ;  /* 0x0057280a01007387 */ /* 0x0041e20000100a00 */
[----:B------:R-:W2:Y:S03]  /*25090*/  LDL.64 R14, [R1+0x18] ;  /* 0x00001800010e7983 */ /* 0x000ea60000100a00 */
[----:B0-----:R-:W4:Y:S04]  /*250a0*/  LDL.64 R10, [R1+0x48] ;  /* 0x00004800010a7983 */ /* 0x001f280000100a00 */
[----:B--2---:R0:W-:Y:S01]  /*250b0*/  STL.64 [R1+0x5708], R14 ;  /* 0x0057080e01007387 */ /* 0x0041e20000100a00 */
[----:B------:R-:W2:Y:S02]  /*250c0*/  LDL.LU R12, [R1+0x880] ;  /* 0x00088000010c7983 */ /* 0x000ea40000300800 */
[----:B------:R-:W2:Y:S01]  /*250d0*/  LDL.LU R13, [R1+0x884] ;  /* 0x00088400010d7983 */ /* 0x000ea20000300800 */
[----:B0-----:R-:W2:Y:S01]  /*250e0*/  LDL.LU R14, [R1+0x888] ;  /* 0x00088800010e7983 */ /* 0x001ea20000300800 */
[----:B------:R-:W2:Y:S01]  /*250f0*/  LDL.LU R15, [R1+0x88c] ;  /* 0x00088c00010f7983 */ /* 0x000ea20000300800 */
[----:B----4-:R-:W-:Y:S11]  /*25100*/  HMMA.16816.F32 R16, R20, R10, R16 ;  /* 0x0000000a1410723c */ /* 0x010ff60000001810 */
[----:B------:R-:W-:Y:S11]  /*25110*/  @!UPT UIADD3 URZ, URZ, URZ, URZ ;  /* 0x0000003f3f3ff290 */ /* 0x000ff6000fffe03f */
[----:B------:R-:W-:Y:S02]  /*25120*/  @!UPT UIADD3 URZ, URZ, URZ, URZ ;  /* 0x0000003f3f3ff290 */ /* 0x000fe4000fffe03f */
[----:B------:R-:W-:Y:S01]  /*25130*/  IMAD.MOV.U32 R28, RZ, RZ, R19 ;  /* 0x000000ffff1c7224 */ /* 0x000fe200078e0013 */
[----:B--2---:R-:W-:Y:S01]  /*25140*/  STL.64 [R1+0x5720], R14 ;  /* 0x0057200e01007387 */ /* 0x004fe20000100a00 */
[----:B------:R0:W-:Y:S03]  /*25150*/  STL.64 [R1+0x5718], R12 ;  /* 0x0057180c01007387 */ /* 0x0001e60000100a00 */
[----:B0-----:R-:W2:Y:S01]  /*25160*/  LDL.LU R12, [R1+0x890] ;  /* 0x00089000010c7983 */ /* 0x001ea20000300800 */
[----:B------:R-:W2:Y:S02]  /*25170*/  LDL.LU R13, [R1+0x894] ;  /* 0x00089400010d7983 */ /* 0x000ea40000300800 */
[----:B------:R-:W2:Y:S02]  /*25180*/  LDL.LU R14, [R1+0x898] ;  /* 0x00089800010e7983 */ /* 0x000ea40000300800 */
[----:B------:R-:W2:Y:S01]  /*25190*/  LDL.LU R15, [R1+0x89c] ;  /* 0x00089c00010f7983 */ /* 0x000ea20000300800 */
[----:B---3--:R-:W-:Y:S01]  /*251a0*/  STL.64 [R1+0x56e0], R6 ;  /* 0x0056e00601007387 */ /* 0x008fe20000100a00 */
[----:B------:R0:W-:Y:S03]  /*251b0*/  STL.64 [R1+0x56d8], R4 ;  /* 0x0056d80401007387 */ /* 0x0001e60000100a00 */
[----:B0-----:R-:W3:Y:S01]  /*251c0*/  LDL.LU R4, [R1+0x860] ;  /* 0x0008600001047983 */ /* 0x001ee20000300800 */
[----:B------:R-:W3:Y:S02]  /*251d0*/  LDL.LU R5, [R1+0x864] ;  /* 0x0008640001057983 */ /* 0x000ee40000300800 */
[----:B------:R-:W3:Y:S02]  /*251e0*/  LDL.LU R6, [R1+0x868] ;  /* 0x0008680001067983 */ /* 0x000ee40000300800 */
[----:B------:R-:W3:Y:S01]  /*251f0*/  LDL.LU R7, [R1+0x86c] ;  /* 0x00086c0001077983 */ /* 0x000ee20000300800 */
[----:B------:R0:W-:Y:S02]  /*25200*/  STL.64 [R1+0x5610], R26 ;  /* 0x0056101a01007387 */ /* 0x0001e40000100a00 */
[----:B0-----:R-:W-:-:S02]  /*25210*/  IMAD.MOV.U32 R27, RZ, RZ, R10 ;  /* 0x000000ffff1b7224 */ /* 0x001fc400078e000a */
[----:B------:R-:W-:Y:S02]  /*25220*/  IMAD.MOV.U32 R26, RZ, RZ, R11 ;  /* 0x000000ffff1a7224 */ /* 0x000fe400078e000b */
[----:B------:R-:W2:Y:S01]  /*25230*/  LDL.LU.64 R10, [R1+0x5728] ;  /* 0x00572800010a7983 */ /* 0x000ea20000300a00 */
[----:B------:R0:W-:Y:S02]  /*25240*/  STL.64 [R1+0x8a0], R16 ;  /* 0x0008a01001007387 */ /* 0x0001e40000100a00 */
[----:B------:R1:W-:Y:S01]  /*25250*/  STL [R1+0x8a8], R18 ;  /* 0x0008a81201007387 */ /* 0x0003e20000100800 */
[----:B0-----:R-:W4:Y:S01]  /*25260*/  LDL.LU R16, [R1+0x530] ;  /* 0x0005300001107983 */ /* 0x001f220000300800 */
[----:B------:R-:W4:Y:S02]  /*25270*/  LDL.LU R17, [R1+0x534] ;  /* 0x0005340001117983 */ /* 0x000f240000300800 */
[----:B-1----:R-:W4:Y:S02]  /*25280*/  LDL.LU R18, [R1+0x538] ;  /* 0x0005380001127983 */ /* 0x002f240000300800 */
[----:B------:R-:W4:Y:S01]  /*25290*/  LDL.LU R19, [R1+0x53c] ;  /* 0x00053c0001137983 */ /* 0x000f220000300800 */
[----:B------:R-:W-:Y:S01]  /*252a0*/  STL.64 [R1+0x5678], R26 ;  /* 0x0056781a01007387 */ /* 0x000fe20000100a00 */
[----:B------:R0:W-:Y:S03]  /*252b0*/  STL.64 [R1+0x5670], R24 ;  /* 0x0056701801007387 */ /* 0x0001e60000100a00 */
[----:B0-----:R-:W3:Y:S01]  /*252c0*/  LDL.LU R24, [R1+0x510] ;  /* 0x0005100001187983 */ /* 0x001ee20000300800 */
[----:B------:R-:W3:Y:S02]  /*252d0*/  LDL.LU R25, [R1+0x514] ;  /* 0x0005140001197983 */ /* 0x000ee40000300800 */
[----:B------:R-:W3:Y:S02]  /*252e0*/  LDL.LU R26, [R1+0x518] ;  /* 0x00051800011a7983 */ /* 0x000ee40000300800 */
[----:B------:R-:W3:Y:S01]  /*252f0*/  LDL.LU R27, [R1+0x51c] ;  /* 0x00051c00011b7983 */ /* 0x000ee20000300800 */
[C---:B--2---:R-:W-:Y:S01]  /*25300*/  HMMA.16816.F32 R12, R20.reuse, R10, R12 ;  /* 0x0000000a140c723c */ /* 0x044fe2000000180c */
[----:B---3--:R0:W-:Y:S01]  /*25310*/  STL.64 [R1+0x5688], R26 ;  /* 0x0056881a01007387 */ /* 0x0081e20000100a00 */
[----:B------:R-:W-:Y:S03]  /*25320*/  STL.64 [R1+0x5680], R24 ;  /* 0x0056801801007387 */ /* 0x000fe60000100a00 */
[----:B0-----:R-:W2:Y:S01]  /*25330*/  LDL R26, [R1+0xc8] ;  /* 0x0000c800011a7983 */ /* 0x001ea20000100800 */
[----:B------:R0:W-:Y:S11]  /*25340*/  STL [R1+0x4fd4], R28 ;  /* 0x004fd41c01007387 */ /* 0x0001f60000100800 */
[----:B------:R-:W-:Y:S06]  /*25350*/  @!UPT UIADD3 URZ, URZ, URZ, URZ ;  /* 0x0000003f3f3ff290 */ /* 0x000fec000fffe03f */
[----:B------:R-:W-:Y:S02]  /*25360*/  STL.64 [R1+0x890], R12 ;  /* 0x0008900c01007387 */ /* 0x000fe40000100a00 */
[----:B------:R1:W-:Y:S02]  /*25370*/  STL.64 [R1+0x898], R14 ;  /* 0x0008980e01007387 */ /* 0x0003e40000100a00 */
[----:B------:R-:W-:Y:S02]  /*25380*/  IMAD.MOV.U32 R27, RZ, RZ, R29 ;  /* 0x000000ffff1b7224 */ /* 0x000fe400078e001d */
[----:B------:R-:W-:Y:S02]  /*25390*/  IMAD.MOV.U32 R29, RZ, RZ, R10 ;  /* 0x000000ffff1d7224 */ /* 0x000fe400078e000a */
[----:B0-----:R-:W-:Y:S01]  /*253a0*/  IMAD.MOV.U32 R28, RZ, RZ, R11 ;  /* 0x000000ffff1c7224 */ /* 0x001fe200078e000b */
[----:B-1----:R-:W3:Y:S01]  /*253b0*/  LDL.LU.64 R14, [R1+0x5720] ;  /* 0x00572000010e7983 */ /* 0x002ee20000300a00 */
[----:B------:R-:W3:Y:S02]  /*253c0*/  LDL.LU.64 R12, [R1+0x5718] ;  /* 0x00571800010c7983 */ /* 0x000ee40000300a00 */
        /* <DEDUP_REMOVED lines=19> */
[C---:B--2---:R-:W-:Y:S01]  /*25500*/  HMMA.16816.F32 R12, R20.reuse, R14, R4 ;  /* 0x0000000e140c723c */ /* 0x044fe20000001804 */
[----:B------:R-:W2:Y:S01]  /*25510*/  LDL.LU.64 R6, [R1+0x56e0] ;  /* 0x0056e00001067983 */ /* 0x000ea20000300a00 */
[----:B------:R-:W2:Y:S11]  /*25520*/  LDL.LU.64 R4, [R1+0x56d8] ;  /* 0x0056d80001047983 */ /* 0x000eb60000300a00 */
[----:B------:R-:W-:Y:S10]  /*25530*/  @!UPT UIADD3 URZ, URZ, URZ, URZ ;  /* 0x0000003f3f3ff290 */ /* 0x000ff4000fffe03f */
[----:B------:R-:W-:Y:S01]  /*25540*/  STL.64 [R1+0x860], R12 ;  /* 0x0008600c01007387 */ /* 0x000fe20000100a00 */
[----:B------:R0:W-:Y:S03]  /*25550*/  STL.64 [R1+0x868], R14 ;  /* 0x0008680e01007387 */ /* 0x0001e60000100a00 */
[----:B0-----:R-:W2:Y:S01]  /*25560*/  LDL.LU.64 R14, [R1+0x56d0] ;  /* 0x0056d000010e7983 */ /* 0x001ea20000300a00 */
[----:B------:R-:W3:Y:S01]  /*25570*/  LDL.LU.64 R12, [R1+0x56c8] ;  /* 0x0056c800010c7983 */ /* 0x000ee20000300a00 */
[C---:B--2---:R-:W-:Y:S11]  /*25580*/  HMMA.16816.F32 R4, R20.reuse, R14, R4 ;  /* 0x0000000e1404723c */ /* 0x044ff60000001804 */
[----:B------:R-:W-:Y:S11]  /*25590*/  @!UPT UIADD3 URZ, URZ, URZ, URZ ;  /* 0x0000003f3f3ff290 */ /* 0x000ff6000fffe03f */
[----:B------:R-:W-:Y:S01]  /*255a0*/  @!UPT UIADD3 URZ, URZ, URZ, URZ ;  /* 0x0000003f3f3ff290 */ /* 0x000fe2000fffe03f */
[----:B------:R-:W-:Y:S01]  /*255b0*/  STL.64 [R1+0x850], R4 ;  /* 0x0008500401007387 */ /* 0x000fe20000100a00 */
[----:B------:R0:W-:Y:S03]  /*255c0*/  STL.64 [R1+0x858], R6 ;  /* 0x0008580601007387 */ /* 0x0001e60000100a00 */
[----:B0-----:R-:W3:Y:S01]  /*255d0*/  LDL.LU.64 R6, [R1+0x56c0] ;  /* 0x0056c00001067983 */ /* 0x001ee20000300a00 */
[----:B------:R-:W3:Y:S02]  /*255e0*/  LDL.LU.64 R4, [R1+0x56b8] ;  /* 0x0056b80001047983 */ /* 0x000ee40000300a00 */
[----:B------:R-:W-:Y:S01]  /*255f0*/  STL.64 [R1+0x55a0], R14 ;  /* 0x0055a00e01007387 */ /* 0x000fe20000100a00 */
[C---:B---3--:R-:W-:Y:S11]  /*25600*/  HMMA.16816.F32 R4, R20.reuse, R10, R4 ;  /* 0x0000000a1404723c */ /* 0x048ff60000001804 */
[----:B------:R-:W-:Y:S11]  /*25610*/  @!UPT UIADD3 URZ, URZ, URZ, URZ ;  /* 0x0000003f3f3ff290 */ /* 0x000ff6000fffe03f */
[----:B------:R-:W-:Y:S01]  /*25620*/  @!UPT UIADD3 URZ, URZ, URZ, URZ ;  /* 0x0000003f3f3ff290 */ /* 0x000fe2000fffe03f */
[----:B------:R-:W-:Y:S01]  /*25630*/  STL.64 [R1+0x840], R4 ;  /* 0x0008400401007387 */ /* 0x000fe20000100a00 */
[----:B------:R0:W-:Y:S03]  /*25640*/  STL.64 [R1+0x848], R6 ;  /* 0x0008480601007387 */ /* 0x0001e60000100a00 */
[----:B0-----:R-:W4:Y:S01]  /*25650*/  LDL.LU.64 R6, [R1+0x56b0] ;  /* 0x0056b00001067983 */ /* 0x001f220000300a00 */
[----:B------:R-:W2:Y:S02]  /*25660*/  LDL.LU.64 R4, [R1+0x56a8] ;  /* 0x0056a80001047983 */ /* 0x000ea40000300a00 */
[----:B------:R-:W-:Y:S02]  /*25670*/  STL.64 [R1+0x5598], R10 ;  /* 0x0055980a01007387 */ /* 0x000fe40000100a00 */
[----:B------:R0:W-:Y:S02]  /*25680*/  STL.64 [R1+0x5690], R8 ;  /* 0x0056900801007387 */ /* 0x0001e40000100a00 */
[----:B0-----:R-:W3:Y:S01]  /*25690*/  LDL.LU R8, [R1+0x520] ;  /* 0x0005200001087983 */ /* 0x001ee20000300800 */
[----:B------:R-:W3:Y:S02]  /*256a0*/  LDL.LU R9, [R1+0x524] ;  /* 0x0005240001097983 */ /* 0x000ee40000300800 */
[----:B------:R-:W3:Y:S02]  /*256b0*/  LDL.LU R10, [R1+0x528] ;  /* 0x00052800010a7983 */ /* 0x000ee40000300800 */
[----:B------:R-:W3:Y:S01]  /*256c0*/  LDL.LU R11, [R1+0x52c] ;  /* 0x00052c00010b7983 */ /* 0x000ee20000300800 */
[----:B----4-:R-:W-:Y:S01]  /*256d0*/  HMMA.16816.F32 R20, R20, R6, R16 ;  /* 0x000000061414723c */ /* 0x010fe20000001810 */
[----:B------:R-:W3:Y:S01]  /*256e0*/  LDL.LU.64 R18, [R1+0x56a0] ;  /* 0x0056a00001127983 */ /* 0x000ee20000300a00 */
[----:B------:R-:W3:Y:S11]  /*256f0*/  LDL.LU.64 R16, [R1+0x5698] ;  /* 0x0056980001107983 */ /* 0x000ef60000300a00 */
[----:B------:R-:W-:Y:S10]  /*25700*/  @!UPT UIADD3 URZ, URZ, URZ, URZ ;  /* 0x0000003f3f3ff290 */ /* 0x000ff4000fffe03f */
[----:B------:R-:W-:Y:S01]  /*25710*/  STL.64 [R1+0x530], R20 ;  /* 0x0005301401007387 */ /* 0x000fe20000100a00 */
[----:B------:R0:W-:Y:S02]  /*25720*/  STL.64 [R1+0x538], R22 ;  /* 0x0005381601007387 */ /* 0x0001e40000100a00 */
[----:B------:R-:W4:Y:S01]  /*25730*/  LDL.64 R14, [R1+0x8] ;  /* 0x00000800010e7983 */ /* 0x000f220000100a00 */
[----:B0-----:R-:W2:Y:S04]  /*25740*/  LDL R22, [R1+0xb8] ;  /* 0x0000b80001167983 */ /* 0x001ea80000100800 */
[----:B------:R-:W2:Y:S01]  /*25750*/  LDL R23, [R1+0xbc] ;  /* 0x0000bc0001177983 */ /* 0x000ea20000100800 */
[C---:B---3--:R-:W-:Y:S03]  /*25760*/  HMMA.16816.F32 R24, R16.reuse, R26, R8 ;  /* 0x0000001a1018723c */ /* 0x048fe60000001808 */
[----:B----4-:R-:W-:Y:S01]  /*25770*/  STL.64 [R1+0x55a8], R14 ;  /* 0x0055a80e01007387 */ /* 0x010fe20000100a00 */
[----:B------:R-:W-:Y:S02]  /*25780*/  STL.64 [R1+0x5590], R6 ;  /* 0x0055900601007387 */ /* 0x000fe40000100a00 */
[----:B------:R-:W3:Y:S11]  /*25790*/  LDL.LU.64 R8, [R1+0x5690] ;  /* 0x0056900001087983 */ /* 0x000ef60000300a00 */
[----:B------:R-:W-:Y:S06]  /*257a0*/  @!UPT UIADD3 URZ, URZ, URZ, URZ ;  /* 0x0000003f3f3ff290 */ /* 0x000fec000fffe03f */
[----:B------:R-:W-:Y:S01]  /*257b0*/  STL.64 [R1+0x520], R24 ;  /* 0x0005201801007387 */ /* 0x000fe20000100a00 */
[----:B------:R0:W-:Y:S04]  /*257c0*/  STL.64 [R1+0x528], R26 ;  /* 0x0005281a01007387 */ /* 0x0001e80000100a00 */
[----:B0-----:R-:W2:Y:S01]  /*257d0*/  LDL.LU.64 R26, [R1+0x5688] ;  /* 0x00568800011a7983 */ /* 0x001ea20000300a00 */
[----:B------:R-:W2:Y:S02]  /*257e0*/  LDL.LU.64 R24, [R1+0x5680] ;  /* 0x0056800001187983 */ /* 0x000ea40000300a00 */
[----:B--2---:R-:W-:Y:S01]  /*257f0*/  HMMA.16816.F32 R20, R16, R22, R24 ;  /* 0x000000161014723c */ /* 0x004fe20000001818 */
[----:B---3--:R-:W-:Y:S02]  /*25800*/  IMAD.MOV.U32 R14, RZ, RZ, R9 ;  /* 0x000000ffff0e7224 */ /* 0x008fe400078e0009 */
[----:B------:R-:W-:Y:S01]  /*25810*/  IMAD.MOV.U32 R15, RZ, RZ, R8 ;  /* 0x000000ffff0f7224 */ /* 0x000fe200078e0008 */
[----:B------:R-:W2:Y:S01]  /*25820*/  LDL.LU.64 R26, [R1+0x5678] ;  /* 0x00567800011a7983 */ /* 0x000ea20000300a00 */
[----:B------:R-:W3:Y:S11]  /*25830*/  LDL.LU.64 R24, [R1+0x5670] ;  /* 0x0056700001187983 */ /* 0x000ef60000300a00 */
[----:B------:R-:W-:Y:S07]  /*25840*/  @!UPT UIADD3 URZ, URZ, URZ, URZ ;  /* 0x0000003f3f3ff290 */ /* 0x000fee000fffe03f */
[----:B------:R-:W-:Y:S01]  /*25850*/  STL.64 [R1+0x510], R20 ;  /* 0x0005101401007387 */ /* 0x000fe20000100a00 */
[----:B------:R-:W-:Y:S02]  /*25860*/  STL.64 [R1+0x518], R22 ;  /* 0x0005181601007387 */ /* 0x000fe40000100a00 */
[----:B------:R0:W-:Y:S02]  /*25870*/  STL.64 [R1+0x55c0], R14 ;  /* 0x0055c00e01007387 */ /* 0x0001e40000100a00 */
[----:B------:R-:W4:Y:S01]  /*25880*/  LDL.LU R8, [R1+0x7c0] ;  /* 0x0007c00001087983 */ /* 0x000f220000300800 */
[----:B------:R-:W4:Y:S01]  /*25890*/  LDL.LU R9, [R1+0x7c4] ;  /* 0x0007c40001097983 */ /* 0x000f220000300800 */
[----:B------:R-:W2:Y:S02]  /*258a0*/  LDL.LU R10, [R1+0x7c8] ;  /* 0x0007c800010a7983 */ /* 0x000ea40000300800 */
[----:B------:R-:W2:Y:S02]  /*258b0*/  LDL.LU R11, [R1+0x7cc] ;  /* 0x0007cc00010b7983 */ /* 0x000ea40000300800 */
[----:B0-----:R-:W-:-:S02]  /*258c0*/  IMAD.MOV.U32 R14, RZ, RZ, R0 ;  /* 0x000000ffff0e7224 */ /* 0x001fc400078e0000 */
[----:B------:R-:W-:Y:S01]  /*258d0*/  IMAD.MOV.U32 R15, RZ, RZ, R2 ;  /* 0x000000ffff0f7224 */ /* 0x000fe200078e0002 */
[----:B------:R-:W4:Y:S01]  /*258e0*/  LDL.LU R0, [R1+0x566c] ;  /* 0x00566c0001007983 */ /* 0x000f220000300800 */
[----:B------:R-:W4:Y:S03]  /*258f0*/  LDL.LU R2, [R1+0x5668] ;  /* 0x0056680001027983 */ /* 0x000f260000300800 */
[----:B------:R0:W-:Y:S01]  /*25900*/  STL.64 [R1+0x55d8], R14 ;  /* 0x0055d80e01007387 */ /* 0x0001e20000100a00 */
[----:B------:R-:W-:Y:S02]  /*25910*/  IMAD.MOV.U32 R22, RZ, RZ, R5 ;  /* 0x000000ffff167224 */ /* 0x000fe400078e0005 */
[----:B------:R-:W-:Y:S02]  /*25920*/  IMAD.MOV.U32 R23, RZ, RZ, R4 ;  /* 0x000000ffff177224 */ /* 0x000fe400078e0004 */
[----:B0-----:R-:W-:-:S02]  /*25930*/  IMAD.MOV.U32 R14, RZ, RZ, R29 ;  /* 0x000000ffff0e7224 */ /* 0x001fc400078e001d */
[----:B------:R-:W-:Y:S02]  /*25940*/  IMAD.MOV.U32 R15, RZ, RZ, R28 ;  /* 0x000000ffff0f7224 */ /* 0x000fe400078e001c */
[----:B---3--:R-:W-:Y:S02]  /*25950*/  IMAD.MOV.U32 R6, RZ, RZ, R25 ;  /* 0x000000ffff067224 */ /* 0x008fe400078e0019 */
[----:B------:R-:W-:Y:S01]  /*25960*/  IMAD.MOV.U32 R7, RZ, RZ, R24 ;  /* 0x000000ffff077224 */ /* 0x000fe200078e0018 */
[----:B--2---:R-:W-:Y:S01]  /*25970*/  STL.64 [R1+0x55b8], R10 ;  /* 0x0055b80a01007387 */ /* 0x004fe20000100a00 */
[----:B----4-:R0:W-:Y:S03]  /*25980*/  STL.64 [R1+0x55b0], R8 ;  /* 0x0055b00801007387 */ /* 0x0101e60000100a00 */
[----:B0-----:R-:W2:Y:S01]  /*25990*/  LDL.LU R8, [R1+0x7e0] ;  /* 0x0007e00001087983 */ /* 0x001ea20000300800 */
[----:B------:R-:W2:Y:S02]  /*259a0*/  LDL.LU R9, [R1+0x7e4] ;  /* 0x0007e40001097983 */ /* 0x000ea40000300800 */
[----:B------:R-:W3:Y:S02]  /*259b0*/  LDL.LU R10, [R1+0x7e8] ;  /* 0x0007e800010a7983 */ /* 0x000ee40000300800 */
[----:B------:R-:W3:Y:S01]  /*259c0*/  LDL.LU R11, [R1+0x7ec] ;  /* 0x0007ec00010b7983 */ /* 0x000ee20000300800 */
[----:B------:R-:W-:Y:S01]  /*259d0*/  STL.64 [R1+0x55f0], R14 ;  /* 0x0055f00e01007387 */ /* 0x000fe20000100a00 */
[----:B------:R0:W-:Y:S02]  /*259e0*/  STL.64 [R1+0x5618], R6 ;  /* 0x0056180601007387 */ /* 0x0001e40000100a00 */
[----:B------:R1:W-:Y:S02]  /*259f0*/  STL.64 [R1+0x5620], R22 ;  /* 0x0056201601007387 */ /* 0x0003e40000100a00 */
[----:B------:R-:W4:Y:S01]  /*25a00*/  LDL.LU R4, [R1+0x4d0] ;  /* 0x0004d00001047983 */ /* 0x000f220000300800 */
[----:B------:R-:W4:Y:S04]  /*25a10*/  LDL.LU R5, [R1+0x4d4] ;  /* 0x0004d40001057983 */ /* 0x000f280000300800 */
[----:B0-----:R-:W2:Y:S01]  /*25a20*/  LDL.LU R6, [R1+0x4d8] ;  /* 0x0004d80001067983 */ /* 0x001ea20000300800 */
[----:B------:R-:W2:Y:S02]  /*25a30*/  LDL.LU R7, [R1+0x4dc] ;  /* 0x0004dc0001077983 */ /* 0x000ea40000300800 */
[----:B-1----:R-:W-:-:S02]  /*25a40*/  IMAD.MOV.U32 R22, RZ, RZ, R13 ;  /* 0x000000ffff167224 */ /* 0x002fc400078e000d */
[----:B------:R-:W-:Y:S01]  /*25a50*/  IMAD.MOV.U32 R23, RZ, RZ, R12 ;  /* 0x000000ffff177224 */ /* 0x000fe200078e000c */
[----:B--2---:R-:W-:Y:S01]  /*25a60*/  STL.64 [R1+0x5630], R6 ;  /* 0x0056300601007387 */ /* 0x004fe20000100a00 */
[----:B----4-:R0:W-:Y:S03]  /*25a70*/  STL.64 [R1+0x5628], R4 ;  /* 0x0056280401007387 */ /* 0x0101e60000100a00 */
[----:B------:R1:W-:Y:S01]  /*25a80*/  STL.64 [R1+0x5638], R22 ;  /* 0x0056381601007387 */ /* 0x0003e20000100a00 */
[----:B0-----:R-:W2:Y:S01]  /*25a90*/  LDL.LU R4, [R1+0x4e0] ;  /* 0x0004e00001047983 */ /* 0x001ea20000300800 */
[----:B------:R-:W2:Y:S02]  /*25aa0*/  LDL.LU R5, [R1+0x4e4] ;  /* 0x0004e40001057983 */ /* 0x000ea40000300800 */
[----:B------:R-:W4:Y:S02]  /*25ab0*/  LDL.LU R6, [R1+0x4e8] ;  /* 0x0004e80001067983 */ /* 0x000f240000300800 */
[----:B------:R-:W4:Y:S02]  /*25ac0*/  LDL.LU R7, [R1+0x4ec] ;  /* 0x0004ec0001077983 */ /* 0x000f240000300800 */
[----:B-1----:R-:W-:-:S02]  /*25ad0*/  IMAD.MOV.U32 R22, RZ, RZ, R2 ;  /* 0x000000ffff167224 */ /* 0x002fc400078e0002 */
[----:B------:R-:W-:Y:S01]  /*25ae0*/  IMAD.MOV.U32 R23, RZ, RZ, R0 ;  /* 0x000000ffff177224 */ /* 0x000fe200078e0000 */
[----:B----4-:R-:W-:Y:S01]  /*25af0*/  STL.64 [R1+0x5648], R6 ;  /* 0x0056480601007387 */ /* 0x010fe20000100a00 */
[----:B--2---:R-:W-:Y:S03]  /*25b00*/  STL.64 [R1+0x5640], R4 ;  /* 0x0056400401007387 */ /* 0x004fe60000100a00 */
[----:B------:R0:W-:Y:S02]  /*25b10*/  STL.64 [R1+0x5650], R22 ;  /* 0x0056501601007387 */ /* 0x0001e40000100a00 */
[----:B0-----:R-:W2:Y:S01]  /*25b20*/  LDL.64 R22, [R1+0xa8] ;  /* 0x0000a80001167983 */ /* 0x001ea20000100a00 */
[----:B------:R-:W4:Y:S02]  /*25b30*/  LDL.LU R4, [R1+0x4f0] ;  /* 0x0004f00001047983 */ /* 0x000f240000300800 */
[----:B------:R-:W4:Y:S02]  /*25b40*/  LDL.LU R5, [R1+0x4f4] ;  /* 0x0004f40001057983 */ /* 0x000f240000300800 */
[----:B------:R-:W2:Y:S01]  /*25b50*/  LDL.LU R6, [R1+0x4f8] ;  /* 0x0004f80001067983 */ /* 0x000ea20000300800 */
[----:B------:R-:W2:Y:S01]  /*25b60*/  LDL.LU R7, [R1+0x4fc] ;  /* 0x0004fc0001077983 */ /* 0x000ea20000300800 */
[----:B------:R-:W-:-:S02]  /*25b70*/  IMAD.MOV.U32 R14, RZ, RZ, R27 ;  /* 0x000000ffff0e7224 */ /* 0x000fc400078e001b */
[----:B------:R-:W-:Y:S01]  /*25b80*/  IMAD.MOV.U32 R15, RZ, RZ, R26 ;  /* 0x000000ffff0f7224 */ /* 0x000fe200078e001a */
[----:B--2---:R-:W-:Y:S01]  /*25b90*/  STL.64 [R1+0x5660], R6 ;  /* 0x0056600601007387 */ /* 0x004fe20000100a00 */
[----:B----4-:R0:W-:Y:S03]  /*25ba0*/  STL.64 [R1+0x5658], R4 ;  /* 0x0056580401007387 */ /* 0x0101e60000100a00 */
[----:B0-----:R-:W2:Y:S01]  /*25bb0*/  LDL.LU R4, [R1+0x500] ;  /* 0x0005000001047983 */ /* 0x001ea20000300800 */
[----:B------:R-:W2:Y:S02]  /*25bc0*/  LDL.LU R5, [R1+0x504] ;  /* 0x0005040001057983 */ /* 0x000ea40000300800 */
[----:B------:R-:W2:Y:S02]  /*25bd0*/  LDL.LU R6, [R1+0x508] ;  /* 0x0005080001067983 */ /* 0x000ea40000300800 */
[----:B------:R-:W2:Y:S01]  /*25be0*/  LDL.LU R7, [R1+0x50c] ;  /* 0x00050c0001077983 */ /* 0x000ea20000300800 */
[----:B------:R-:W4:Y:S01]  /*25bf0*/  LDL.LU R24, [R1+0x830] ;  /* 0x0008300001187983 */ /* 0x000f220000300800 */
[----:B------:R-:W4:Y:S02]  /*25c00*/  LDL.LU R25, [R1+0x834] ;  /* 0x0008340001197983 */ /* 0x000f240000300800 */
[----:B------:R-:W4:Y:S02]  /*25c10*/  LDL.LU R26, [R1+0x838] ;  /* 0x00083800011a7983 */ /* 0x000f240000300800 */
[----:B------:R-:W4:Y:S01]  /*25c20*/  LDL.LU R27, [R1+0x83c] ;  /* 0x00083c00011b7983 */ /* 0x000f220000300800 */
[----:B------:R-:W-:Y:S01]  /*25c30*/  STL.64 [R1+0x5608], R14 ;  /* 0x0056080e01007387 */ /* 0x000fe20000100a00 */
[----:B---3--:R-:W-:Y:S02]  /*25c40*/  STL.64 [R1+0x55d0], R10 ;  /* 0x0055d00a01007387 */ /* 0x008fe40000100a00 */
[----:B------:R0:W-:Y:S02]  /*25c50*/  STL.64 [R1+0x55c8], R8 ;  /* 0x0055c80801007387 */ /* 0x0001e40000100a00 */
[----:B0-----:R-:W3:Y:S01]  /*25c60*/  LDL.LU R8, [R1+0x7f0] ;  /* 0x0007f00001087983 */ /* 0x001ee20000300800 */
[----:B------:R-:W3:Y:S02]  /*25c70*/  LDL.LU R9, [R1+0x7f4] ;  /* 0x0007f40001097983 */ /* 0x000ee40000300800 */
[----:B------:R-:W2:Y:S02]  /*25c80*/  LDL.LU R10, [R1+0x7f8] ;  /* 0x0007f800010a7983 */ /* 0x000ea40000300800 */
[----:B------:R-:W2:Y:S01]  /*25c90*/  LDL.LU R11, [R1+0x7fc] ;  /* 0x0007fc00010b7983 */ /* 0x000ea20000300800 */
[----:B------:R-:W3:Y:S01]  /*25ca0*/  LDL.LU R12, [R1+0x820] ;  /* 0x00082000010c7983 */ /* 0x000ee20000300800 */
[----:B------:R-:W4:Y:S02]  /*25cb0*/  LDL.LU R13, [R1+0x824] ;  /* 0x00082400010d7983 */ /* 0x000f240000300800 */
[----:B------:R-:W4:Y:S02]  /*25cc0*/  LDL.LU R14, [R1+0x828] ;  /* 0x00082800010e7983 */ /* 0x000f240000300800 */
[----:B------:R-:W4:Y:S01]  /*25cd0*/  LDL.LU R15, [R1+0x82c] ;  /* 0x00082c00010f7983 */ /* 0x000f220000300800 */
[----:B--2---:R-:W-:Y:S01]  /*25ce0*/  STL.64 [R1+0x55e8], R10 ;  /* 0x0055e80a01007387 */ /* 0x004fe20000100a00 */
[----:B---3--:R0:W-:Y:S03]  /*25cf0*/  STL.64 [R1+0x55e0], R8 ;  /* 0x0055e00801007387 */ /* 0x0081e60000100a00 */
[----:B0-----:R-:W2:Y:S01]  /*25d00*/  LDL.LU R8, [R1+0x800] ;  /* 0x0008000001087983 */ /* 0x001ea20000300800 */
[----:B------:R-:W2:Y:S02]  /*25d10*/  LDL.LU R9, [R1+0x804] ;  /* 0x0008040001097983 */ /* 0x000ea40000300800 */
[----:B------:R-:W3:Y:S02]  /*25d20*/  LDL.LU R10, [R1+0x808] ;  /* 0x00080800010a7983 */ /* 0x000ee40000300800 */
[----:B------:R-:W3:Y:S01]  /*25d30*/  LDL.LU R11, [R1+0x80c] ;  /* 0x00080c00010b7983 */ /* 0x000ee20000300800 */
[----:B------:R-:W-:Y:S01]  /*25d40*/  HMMA.16816.F32 R4, R16, R22, R4 ;  /* 0x000000161004723c */ /* 0x000fe20000001804 */
[----:B------:R-:W-:-:S02]  /*25d50*/  IMAD.MOV.U32 R2, RZ, RZ, R22 ;  /* 0x000000ffff027224 */ /* 0x000fc400078e0016 */
[----:B------:R-:W-:Y:S01]  /*25d60*/  IMAD.MOV.U32 R0, RZ, RZ, R23 ;  /* 0x000000ffff007224 */ /* 0x000fe200078e0017 */
[----:B---3--:R-:W-:Y:S01]  /*25d70*/  STL.64 [R1+0x5600], R10 ;  /* 0x0056000a01007387 */ /* 0x008fe20000100a00 */
[----:B--2---:R0:W-:Y:S03]  /*25d80*/  STL.64 [R1+0x55f8], R8 ;  /* 0x0055f80801007387 */ /* 0x0041e60000100a00 */
[----:B0-----:R-:W2:Y:S01]  /*25d90*/  LDL.LU R8, [R1+0x810] ;  /* 0x0008100001087983 */ /* 0x001ea20000300800 */
[----:B------:R-:W2:Y:S02]  /*25da0*/  LDL.LU R9, [R1+0x814] ;  /* 0x0008140001097983 */ /* 0x000ea40000300800 */
[----:B------:R-:W2:Y:S02]  /*25db0*/  LDL.LU R10, [R1+0x818] ;  /* 0x00081800010a7983 */ /* 0x000ea40000300800 */
[----:B------:R-:W2:Y:S10]  /*25dc0*/  LDL.LU R11, [R1+0x81c] ;  /* 0x00081c00010b7983 */ /* 0x000eb40000300800 */
        /* <DEDUP_REMOVED lines=9> */
[----:B------:R-:W-:Y:S01]  /*25e60*/  STL.64 [R1+0x4f0], R20 ;  /* 0x0004f01401007387 */ /* 0x000fe20000100a00 */
[----:B------:R0:W-:Y:S03]  /*25e70*/  STL.64 [R1+0x4f8], R22 ;  /* 0x0004f81601007387 */ /* 0x0001e60000100a00 */
[----:B0-----:R-:W3:Y:S02]  /*25e80*/  LDL.LU.64 R22, [R1+0x5638] ;  /* 0x0056380001167983 */ /* 0x001ee40000300a00 */
[C---:B---3--:R-:W-:Y:S02]  /*25e90*/  HMMA.16816.F32 R20, R16.reuse, R22, R4 ;  /* 0x000000161014723c */ /* 0x048fe40000001804 */
[----:B------:R-:W3:Y:S01]  /*25ea0*/  LDL.LU.64 R6, [R1+0x5630] ;  /* 0x0056300001067983 */ /* 0x000ee20000300a00 */
[----:B------:R-:W3:Y:S11]  /*25eb0*/  LDL.LU.64 R4, [R1+0x5628] ;  /* 0x0056280001047983 */ /* 0x000ef60000300a00 */
[----:B------:R-:W-:Y:S09]  /*25ec0*/  @!UPT UIADD3 URZ, URZ, URZ, URZ ;  /* 0x0000003f3f3ff290 */ /* 0x000ff2000fffe03f */
[----:B------:R-:W-:Y:S01]  /*25ed0*/  STL.64 [R1+0x4e0], R20 ;  /* 0x0004e01401007387 */ /* 0x000fe20000100a00 */
[----:B------:R0:W-:Y:S03]  /*25ee0*/  STL.64 [R1+0x4e8], R22 ;  /* 0x0004e81601007387 */ /* 0x0001e60000100a00 */
[----:B0-----:R-:W3:Y:S02]  /*25ef0*/  LDL.LU.64 R22, [R1+0x5620] ;  /* 0x0056200001167983 */ /* 0x001ee40000300a00 */
[C---:B---3--:R-:W-:Y:S02]  /*25f00*/  HMMA.16816.F32 R20, R16.reuse, R22, R4 ;  /* 0x000000161014723c */ /* 0x048fe40000001804 */
[----:B------:R-:W4:Y:S11]  /*25f10*/  LDL.LU.64 R6, [R1+0x5618] ;  /* 0x0056180001067983 */ /* 0x000f360000300a00 */
[----:B------:R-:W-:Y:S10]  /*25f20*/  @!UPT UIADD3 URZ, URZ, URZ, URZ ;  /* 0x0000003f3f3ff290 */ /* 0x000ff4000fffe03f */
[----:B------:R-:W-:Y:S01]  /*25f30*/  STL.64 [R1+0x4d0], R20 ;  /* 0x0004d01401007387 */ /* 0x000fe20000100a00 */
[----:B------:R-:W-:Y:S02]  /*25f40*/  STL.64 [R1+0x4d8], R22 ;  /* 0x0004d81601007387 */ /* 0x000fe40000100a00 */
[----:B------:R-:W0:Y:S02]  /*25f50*/  LDSM.16.MT88.4 R20, [R3+0x4180] ;  /* 0x004180000314783b */ /* 0x000e240000004200 */
[----:B0-----:R-:W-:Y:S02]  /*25f60*/  STL.64 [R1+0x5470], R22 ;  /* 0x0054701601007387 */ /* 0x001fe40000100a00 */
[----:B------:R0:W-:Y:S02]  /*25f70*/  STL.64 [R1+0x5468], R20 ;  /* 0x0054681401007387 */ /* 0x0001e40000100a00 */
[----:B0-----:R-:W3:Y:S01]  /*25f80*/  LDL.LU R20, [R1+0x7d0] ;  /* 0x0007d00001147983 */ /* 0x001ee20000300800 */
[----:B------:R-:W3:Y:S02]  /*25f90*/  LDL.LU R21, [R1+0x7d4] ;  /* 0x0007d40001157983 */ /* 0x000ee40000300800 */
[----:B------:R-:W3:Y:S02]  /*25fa0*/  LDL.LU R22, [R1+0x7d8] ;  /* 0x0007d80001167983 */ /* 0x000ee40000300800 */
[----:B------:R-:W3:Y:S01]  /*25fb0*/  LDL.LU R23, [R1+0x7dc] ;  /* 0x0007dc0001177983 */ /* 0x000ee20000300800 */
[C---:B----4-:R-:W-:Y:S01]  /*25fc0*/  HMMA.16816.F32 R4, R16.reuse, R6, R24 ;  /* 0x000000061004723c */ /* 0x050fe20000001818 */
[----:B------:R-:W4:Y:S11]  /*25fd0*/  LDL.LU.64 R26, [R1+0x5610] ;  /* 0x00561000011a7983 */ /* 0x000f360000300a00 */
[----:B------:R-:W-:Y:S11]  /*25fe0*/  @!UPT UIADD3 URZ, URZ, URZ, URZ ;  /* 0x0000003f3f3ff290 */ /* 0x000ff6000fffe03f */
[----:B------:R0:W-:Y:S01]  /*25ff0*/  STL.64 [R1+0x830], R4 ;  /* 0x0008300401007387 */ /* 0x0001e20000100a00 */
[----:B------:R1:W-:Y:S03]  /*26000*/  STL.64 [R1+0x838], R6 ;  /* 0x0008380601007387 */ /* 0x0003e60000100a00 */
[----:B0-----:R-:W2:Y:S01]  /*26010*/  LDL.LU R4, [R1+0x7b0] ;  /* 0x0007b00001047983 */ /* 0x001ea20000300800 */
[----:B------:R-:W2:Y:S02]  /*26020*/  LDL.LU R5, [R1+0x7b4] ;  /* 0x0007b40001057983 */ /* 0x000ea40000300800 */
[----:B-1----:R-:W2:Y:S02]  /*26030*/  LDL.LU R6, [R1+0x7b8] ;  /* 0x0007b80001067983 */ /* 0x002ea40000300800 */
[----:B------:R-:W2:Y:S01]  /*26040*/  LDL.LU R7, [R1+0x7bc] ;  /* 0x0007bc0001077983 */ /* 0x000ea20000300800 */
[C---:B----4-:R-:W-:Y:S01]  /*26050*/  HMMA.16816.F32 R24, R16.reuse, R26, R12 ;  /* 0x0000001a1018723c */ /* 0x050fe2000000180c */
[----:B------:R-:W2:Y:S11]  /*26060*/  LDL.LU.64 R14, [R1+0x5608] ;  /* 0x00560800010e7983 */ /* 0x000eb60000300a00 */
[----:B------:R-:W-:Y:S11]  /*26070*/  @!UPT UIADD3 URZ, URZ, URZ, URZ ;  /* 0x0000003f3f3ff290 */ /* 0x000ff6000fffe03f */
[----:B------:R0:W-:Y:S01]  /*26080*/  STL.64 [R1+0x820], R24 ;  /* 0x0008201801007387 */ /* 0x0001e20000100a00 */
[----:B------:R1:W-:Y:S03]  /*26090*/  STL.64 [R1+0x828], R26 ;  /* 0x0008281a01007387 */ /* 0x0003e60000100a00 */
[----:B0-----:R-:W4:Y:S01]  /*260a0*/  LDL.LU R24, [R1+0x4c0] ;  /* 0x0004c00001187983 */ /* 0x001f220000300800 */
[----:B------:R-:W4:Y:S02]  /*260b0*/  LDL.LU R25, [R1+0x4c4] ;  /* 0x0004c40001197983 */ /* 0x000f240000300800 */
[----:B-1----:R-:W4:Y:S02]  /*260c0*/  LDL.LU R26, [R1+0x4c8] ;  /* 0x0004c800011a7983 */ /* 0x002f240000300800 */
[----:B------:R-:W4:Y:S01]  /*260d0*/  LDL.LU R27, [R1+0x4cc] ;  /* 0x0004cc00011b7983 */ /* 0x000f220000300800 */
        /* <DEDUP_REMOVED lines=27> */
[----:B0-----:R-:W3:Y:S02]  /*26290*/  LDL.LU.64 R14, [R1+0x55a8] ;  /* 0x0055a800010e7983 */ /* 0x001ee40000300a00 */
[C---:B---3--:R-:W-:Y:S11]  /*262a0*/  HMMA.16816.F32 R20, R16.reuse, R14, R20 ;  /* 0x0000000e1014723c */ /* 0x048ff60000001814 */
[----:B------:R-:W-:Y:S11]  /*262b0*/  @!UPT UIADD3 URZ, URZ, URZ, URZ ;  /* 0x0000003f3f3ff290 */ /* 0x000ff6000fffe03f */
[----:B------:R-:W-:Y:S01]  /*262c0*/  @!UPT UIADD3 URZ, URZ, URZ, URZ ;  /* 0x0000003f3f3ff290 */ /* 0x000fe2000fffe03f */
[----:B------:R-:W-:Y:S01]  /*262d0*/  STL.64 [R1+0x7d0], R20 ;  /* 0x0007d01401007387 */ /* 0x000fe20000100a00 */
[----:B------:R0:W-:Y:S02]  /*262e0*/  STL.64 [R1+0x7d8], R22 ;  /* 0x0007d81601007387 */ /* 0x0001e40000100a00 */
[----:B0-----:R-:W-:Y:S02]  /*262f0*/  IMAD.MOV.U32 R23, RZ, RZ, R14 ;  /* 0x000000ffff177224 */ /* 0x001fe400078e000e */
[----:B------:R-:W-:Y:S02]  /*26300*/  IMAD.MOV.U32 R22, RZ, RZ, R15 ;  /* 0x000000ffff167224 */ /* 0x000fe400078e000f */
[----:B------:R-:W2:Y:S03]  /*26310*/  LDL.LU.64 R14, [R1+0x55a0] ;  /* 0x0055a000010e7983 */ /* 0x000ea60000300a00 */
[----:B------:R0:W-:Y:S02]  /*26320*/  STL.64 [R1+0x5548], R22 ;  /* 0x0055481601007387 */ /* 0x0001e40000100a00 */
[----:B0-----:R-:W3:Y:S04]  /*26330*/  LDL.64 R22, [R1+0x98] ;  /* 0x0000980001167983 */ /* 0x001ee80000100a00 */
[----:B---3--:R0:W-:Y:S04]  /*26340*/  STL.64 [R1+0x5560], R22 ;  /* 0x0055601601007387 */ /* 0x0081e80000100a00 */
[----:B0-----:R-:W3:Y:S01]  /*26350*/  LDL.64 R22, [R1+0xb8] ;  /* 0x0000b80001167983 */ /* 0x001ee20000100a00 */
[C---:B--2---:R-:W-:Y:S03]  /*26360*/  HMMA.16816.F32 R8, R16.reuse, R14, R8 ;  /* 0x0000000e1008723c */ /* 0x044fe60000001808 */
[----:B---3--:R0:W-:Y:S04]  /*26370*/  STL.64 [R1+0x5568], R22 ;  /* 0x0055681601007387 */ /* 0x0081e80000100a00 */
[----:B0-----:R-:W2:Y:S11]  /*26380*/  LDL.64 R22, [R1+0xc8] ;  /* 0x0000c80001167983 */ /* 0x001eb60000100a00 */
[----:B------:R-:W-:Y:S05]  /*26390*/  @!UPT UIADD3 URZ, URZ, URZ, URZ ;  /* 0x0000003f3f3ff290 */ /* 0x000fea000fffe03f */
[----:B------:R-:W-:Y:S02]  /*263a0*/  STL.64 [R1+0x7c0], R8 ;  /* 0x0007c00801007387 */ /* 0x000fe40000100a00 */
[----:B------:R0:W-:Y:S02]  /*263b0*/  STL.64 [R1+0x7c8], R10 ;  /* 0x0007c80a01007387 */ /* 0x0001e40000100a00 */
[----:B0-----:R-:W3:Y:S01]  /*263c0*/  LDL.LU.64 R10, [R1+0x5598] ;  /* 0x00559800010a7983 */ /* 0x001ee20000300a00 */
[----:B------:R0:W-:Y:S02]  /*263d0*/  STL.64 [R1+0x54c8], R14 ;  /* 0x0054c80e01007387 */ /* 0x0001e40000100a00 */
[----:B------:R-:W2:Y:S02]  /*263e0*/  LDL.LU R12, [R1+0x480] ;  /* 0x00048000010c7983 */ /* 0x000ea40000300800 */
[----:B------:R-:W2:Y:S01]  /*263f0*/  LDL.LU R13, [R1+0x484] ;  /* 0x00048400010d7983 */ /* 0x000ea20000300800 */
[----:B0-----:R-:W2:Y:S01]  /*26400*/  LDL.LU R14, [R1+0x488] ;  /* 0x00048800010e7983 */ /* 0x001ea20000300800 */
[----:B------:R-:W2:Y:S01]  /*26410*/  LDL.LU R15, [R1+0x48c] ;  /* 0x00048c00010f7983 */ /* 0x000ea20000300800 */
[C---:B---3--:R-:W-:Y:S02]  /*26420*/  HMMA.16816.F32 R4, R16.reuse, R10, R4 ;  /* 0x0000000a1004723c */ /* 0x048fe40000001804 */
[----:B--2---:R-:W-:Y:S01]  /*26430*/  STL.64 [R1+0x5578], R14 ;  /* 0x0055780e01007387 */ /* 0x004fe20000100a00 */
[----:B------:R0:W-:Y:S03]  /*26440*/  STL.64 [R1+0x5570], R12 ;  /* 0x0055700c01007387 */ /* 0x0001e60000100a00 */
[----:B0-----:R-:W2:Y:S01]  /*26450*/  LDL.LU R12, [R1+0x4b0] ;  /* 0x0004b000010c7983 */ /* 0x001ea20000300800 */
[----:B------:R-:W2:Y:S02]  /*26460*/  LDL.LU R13, [R1+0x4b4] ;  /* 0x0004b400010d7983 */ /* 0x000ea40000300800 */
[----:B------:R-:W2:Y:S02]  /*26470*/  LDL.LU R14, [R1+0x4b8] ;  /* 0x0004b800010e7983 */ /* 0x000ea40000300800 */
[----:B------:R-:W2:Y:S11]  /*26480*/  LDL.LU R15, [R1+0x4bc] ;  /* 0x0004bc00010f7983 */ /* 0x000eb60000300800 */
[----:B------:R-:W-:Y:S01]  /*26490*/  @!UPT UIADD3 URZ, URZ, URZ, URZ ;  /* 0x0000003f3f3ff290 */ /* 0x000fe2000fffe03f */
[----:B------:R-:W-:Y:S01]  /*264a0*/  STL.64 [R1+0x7b0], R4 ;  /* 0x0007b00401007387 */ /* 0x000fe20000100a00 */
[----:B------:R0:W-:Y:S03]  /*264b0*/  STL.64 [R1+0x7b8], R6 ;  /* 0x0007b80601007387 */ /* 0x0001e60000100a00 */
[----:B0-----:R-:W4:Y:S01]  /*264c0*/  LDL.LU.64 R6, [R1+0x5590] ;  /* 0x0055900001067983 */ /* 0x001f220000300a00 */
[----:B------:R0:W-:Y:S02]  /*264d0*/  STL [R1+0x5484], R10 ;  /* 0x0054840a01007387 */ /* 0x0001e40000100800 */
[----:B------:R1:W-:Y:S01]  /*264e0*/  STL [R1+0x5480], R11 ;  /* 0x0054800b01007387 */ /* 0x0003e20000100800 */
[----:B----4-:R-:W-:Y:S01]  /*264f0*/  HMMA.16816.F32 R16, R16, R6, R24 ;  /* 0x000000061010723c */ /* 0x010fe20000001818 */
[----:B------:R-:W2:Y:S01]  /*26500*/  LDL.LU.64 R26, [R1+0x5588] ;  /* 0x00558800011a7983 */ /* 0x000ea20000300a00 */
[----:B------:R-:W2:Y:S02]  /*26510*/  LDL.LU.64 R24, [R1+0x5580] ;  /* 0x0055800001187983 */ /* 0x000ea40000300a00 */
[----:B0-----:R-:W-:-:S02]  /*26520*/  IMAD.MOV.U32 R10, RZ, RZ, R2 ;  /* 0x000000ffff0a7224 */ /* 0x001fc400078e0002 */
[----:B-1----:R-:W-:Y:S02]  /*26530*/  IMAD.MOV.U32 R11, RZ, RZ, R0 ;  /* 0x000000ffff0b7224 */ /* 0x002fe400078e0000 */
[----:B------:R-:W-:Y:S02]  /*26540*/  IMAD.MOV.U32 R2, RZ, RZ, R22 ;  /* 0x000000ffff027224 */ /* 0x000fe400078e0016 */
[----:B------:R-:W-:Y:S11]  /*26550*/  IMAD.MOV.U32 R0, RZ, RZ, R23 ;  /* 0x000000ffff007224 */ /* 0x000ff600078e0017 */
[----:B------:R-:W-:Y:S02]  /*26560*/  @!UPT UIADD3 URZ, URZ, URZ, URZ ;  /* 0x0000003f3f3ff290 */ /* 0x000fe4000fffe03f */
[----:B------:R0:W-:Y:S01]  /*26570*/  STL.64 [R1+0x4c0], R16 ;  /* 0x0004c01001007387 */ /* 0x0001e20000100a00 */
[----:B------:R1:W-:Y:S03]  /*26580*/  STL.64 [R1+0x4c8], R18 ;  /* 0x0004c81201007387 */ /* 0x0003e60000100a00 */
[----:B0-----:R-:W3:Y:S01]  /*26590*/  LDL.LU R16, [R1+0x490] ;  /* 0x0004900001107983 */ /* 0x001ee20000300800 */
[----:B------:R-:W3:Y:S02]  /*265a0*/  LDL.LU R17, [R1+0x494] ;  /* 0x0004940001117983 */ /* 0x000ee40000300800 */
[----:B-1----:R-:W3:Y:S02]  /*265b0*/  LDL.LU R18, [R1+0x498] ;  /* 0x0004980001127983 */ /* 0x002ee40000300800 */
[----:B------:R-:W3:Y:S01]  /*265c0*/  LDL.LU R19, [R1+0x49c] ;  /* 0x00049c0001137983 */ /* 0x000ee20000300800 */
[----:B------:R0:W-:Y:S01]  /*265d0*/  STL.64 [R1+0x5478], R6 ;  /* 0x0054780601007387 */ /* 0x0001e20000100a00 */
[----:B------:R-:W4:Y:S02]  /*265e0*/  LDL.LU R4, [R1+0x4a0] ;  /* 0x0004a00001047983 */ /* 0x000f240000300800 */
[----:B------:R-:W4:Y:S01]  /*265f0*/  LDL.LU R5, [R1+0x4a4] ;  /* 0x0004a40001057983 */ /* 0x000f220000300800 */
[----:B0-----:R-:W4:Y:S01]  /*26600*/  LDL.LU R6, [R1+0x4a8] ;  /* 0x0004a80001067983 */ /* 0x001f220000300800 */
[----:B------:R-:W4:Y:S01]  /*26610*/  LDL.LU R7, [R1+0x4ac] ;  /* 0x0004ac0001077983 */ /* 0x000f220000300800 */
[C---:B--2---:R-:W-:Y:S11]  /*26620*/  HMMA.16816.F32 R12, R24.reuse, R22, R12 ;  /* 0x00000016180c723c */ /* 0x044ff6000000180c */
[----:B------:R-:W-:Y:S11]  /*26630*/  @!UPT UIADD3 URZ, URZ, URZ, URZ ;  /* 0x0000003f3f3ff290 */ /* 0x000ff6000fffe03f */
[----:B------:R-:W-:Y:S01]  /*26640*/  @!UPT UIADD3 URZ, URZ, URZ, URZ ;  /* 0x0000003f3f3ff290 */ /* 0x000fe2000fffe03f */
[----:B------:R-:W-:Y:S01]  /*26650*/  STL.64 [R1+0x4b0], R12 ;  /* 0x0004b00c01007387 */ /* 0x000fe20000100a00 */
[----:B------:R0:W-:Y:S03]  /*26660*/  STL.64 [R1+0x4b8], R14 ;  /* 0x0004b80e01007387 */ /* 0x0001e60000100a00 */
[----:B0-----:R-:W2:Y:S01]  /*26670*/  LDL.LU.64 R14, [R1+0x5578] ;  /* 0x00557800010e7983 */ /* 0x001ea20000300a00 */
[----:B------:R-:W2:Y:S02]  /*26680*/  LDL.LU.64 R12, [R1+0x5570] ;  /* 0x00557000010c7983 */ /* 0x000ea40000300a00 */
[----:B------:R-:W4:Y:S02]  /*26690*/  LDL.LU.64 R22, [R1+0x5568] ;  /* 0x0055680001167983 */ /* 0x000f240000300a00 */
[----:B------:R-:W-:Y:S01]  /*266a0*/  STL [R1+0x548c], R0 ;  /* 0x00548c0001007387 */ /* 0x000fe20000100800 */
[----:B------:R-:W-:Y:S01]  /*266b0*/  STL [R1+0x5488], R2 ;  /* 0x0054880201007387 */ /* 0x000fe20000100800 */
[C---:B----4-:R-:W-:Y:S11]  /*266c0*/  HMMA.16816.F32 R4, R24.reuse, R22, R4 ;  /* 0x000000161804723c */ /* 0x050ff60000001804 */
[----:B------:R-:W-:Y:S11]  /*266d0*/  @!UPT UIADD3 URZ, URZ, URZ, URZ ;  /* 0x0000003f3f3ff290 */ /* 0x000ff6000fffe03f */
[----:B------:R-:W-:Y:S01]  /*266e0*/  @!UPT UIADD3 URZ, URZ, URZ, URZ ;  /* 0x0000003f3f3ff290 */ /* 0x000fe2000fffe03f */
[----:B------:R0:W-:Y:S01]  /*266f0*/  STL.64 [R1+0x4a0], R4 ;  /* 0x0004a00401007387 */ /* 0x0001e20000100a00 */
[----:B------:R1:W-:Y:S02]  /*26700*/  STL.64 [R1+0x4a8], R6 ;  /* 0x0004a80601007387 */ /* 0x0003e40000100a00 */
[----:B0-----:R-:W-:Y:S02]  /*26710*/  IMAD.MOV.U32 R5, RZ, RZ, R22 ;  /* 0x000000ffff057224 */ /* 0x001fe400078e0016 */
[----:B------:R-:W-:Y:S02]  /*26720*/  IMAD.MOV.U32 R4, RZ, RZ, R23 ;  /* 0x000000ffff047224 */ /* 0x000fe400078e0017 */
[----:B------:R-:W2:Y:S01]  /*26730*/  LDL.LU.64 R22, [R1+0x5560] ;  /* 0x0055600001167983 */ /* 0x000ea20000300a00 */
[C---:B---3--:R-:W-:Y:S11]  /*26740*/  HMMA.16816.F32 R16, R24.reuse, R10, R16 ;  /* 0x0000000a1810723c */ /* 0x048ff60000001810 */
[----:B------:R-:W-:Y:S11]  /*26750*/  @!UPT UIADD3 URZ, URZ, URZ, URZ ;  /* 0x0000003f3f3ff290 */ /* 0x000ff6000fffe03f */
[----:B------:R-:W-:Y:S01]  /*26760*/  @!UPT UIADD3 URZ, URZ, URZ, URZ ;  /* 0x0000003f3f3ff290 */ /* 0x000fe2000fffe03f */
[----:B------:R-:W-:Y:S01]  /*26770*/  STL.64 [R1+0x490], R16 ;  /* 0x0004901001007387 */ /* 0x000fe20000100a00 */
[----:B------:R-:W-:Y:S01]  /*26780*/  STL.64 [R1+0x498], R18 ;  /* 0x0004981201007387 */ /* 0x000fe20000100a00 */
[C---:B--2---:R-:W-:Y:S01]  /*26790*/  HMMA.16816.F32 R8, R24.reuse, R22, R12 ;  /* 0x000000161808723c */ /* 0x044fe2000000180c */
[----:B-1----:R-:W-:Y:S02]  /*267a0*/  IMAD.MOV.U32 R7, RZ, RZ, R22 ;  /* 0x000000ffff077224 */ /* 0x002fe400078e0016 */
[----:B------:R-:W-:Y:S11]  /*267b0*/  IMAD.MOV.U32 R6, RZ, RZ, R23 ;  /* 0x000000ffff067224 */ /* 0x000ff600078e0017 */
[----:B------:R-:W-:Y:S09]  /*267c0*/  @!UPT UIADD3 URZ, URZ, URZ, URZ ;  /* 0x0000003f3f3ff290 */ /* 0x000ff2000fffe03f */
[----:B------:R-:W-:Y:S01]  /*267d0*/  STL.64 [R1+0x480], R8 ;  /* 0x0004800801007387 */ /* 0x000fe20000100a00 */
[----:B------:R-:W-:Y:S02]  /*267e0*/  STL.64 [R1+0x488], R10 ;  /* 0x0004880a01007387 */ /* 0x000fe40000100a00 */
[----:B------:R-:W-:Y:S02]  /*267f0*/  STL.64 [R1+0x5498], R6 ;  /* 0x0054980601007387 */ /* 0x000fe40000100a00 */
[----:B------:R0:W-:Y:S02]  /*26800*/  STL.64 [R1+0x5490], R4 ;  /* 0x0054900401007387 */ /* 0x0001e40000100a00 */
[----:B0-----:R-:W2:Y:S01]  /*26810*/  LDL.LU R4, [R1+0x730] ;  /* 0x0007300001047983 */ /* 0x001ea20000300800 */
[----:B------:R-:W2:Y:S02]  /*26820*/  LDL.LU R5, [R1+0x734] ;  /* 0x0007340001057983 */ /* 0x000ea40000300800 */
[----:B------:R-:W3:Y:S02]  /*26830*/  LDL.LU R6, [R1+0x738] ;  /* 0x0007380001067983 */ /* 0x000ee40000300800 */
[----:B------:R-:W3:Y:S01]  /*26840*/  LDL.LU R7, [R1+0x73c] ;  /* 0x00073c0001077983 */ /* 0x000ee20000300800 */
[----:B------:R-:W4:Y:S01]  /*26850*/  LDL.LU R12, [R1+0x750] ;  /* 0x00075000010c7983 */ /* 0x000f220000300800 */
[----:B------:R-:W4:Y:S02]  /*26860*/  LDL.LU R13, [R1+0x754] ;  /* 0x00075400010d7983 */ /* 0x000f240000300800 */
[----:B------:R-:W2:Y:S02]  /*26870*/  LDL.LU R14, [R1+0x758] ;  /* 0x00075800010e7983 */ /* 0x000ea40000300800 */
[----:B------:R-:W2:Y:S02]  /*26880*/  LDL.LU R15, [R1+0x75c] ;  /* 0x00075c00010f7983 */ /* 0x000ea40000300800 */
[----:B--2---:R0:W-:Y:S01]  /*26890*/  STL.64 [R1+0x54d8], R14 ;  /* 0x0054d80e01007387 */ /* 0x0041e20000100a00 */
[----:B----4-:R-:W-:Y:S03]  /*268a0*/  STL.64 [R1+0x54d0], R12 ;  /* 0x0054d00c01007387 */ /* 0x010fe60000100a00 */
[----:B0-----:R-:W2:Y:S04]  /*268b0*/  LDL.64 R14, [R1+0x28] ;  /* 0x00002800010e7983 */ /* 0x001ea80000100a00 */
[----:B--2---:R0:W-:Y:S04]  /*268c0*/  STL.64 [R1+0x54e8], R14 ;  /* 0x0054e80e01007387 */ /* 0x0041e80000100a00 */
[----:B0-----:R-:W2:Y:S04]  /*268d0*/  LDL.64 R14, [R1+0x38] ;  /* 0x00003800010e7983 */ /* 0x001ea80000100a00 */
[----:B--2---:R-:W-:Y:S01]  /*268e0*/  STL.64 [R1+0x5500], R14 ;  /* 0x0055000e01007387 */ /* 0x004fe20000100a00 */
[----:B---3--:R-:W-:Y:S02]  /*268f0*/  STL.64 [R1+0x54b0], R6 ;  /* 0x0054b00601007387 */ /* 0x008fe40000100a00 */
        /* <DEDUP_REMOVED lines=8> */
[----:B------:R-:W2:Y:S01]  /*26980*/  LDL.LU R23, [R1+0x46c] ;  /* 0x00046c0001177983 */ /* 0x000ea20000300800 */
[----:B------:R-:W3:Y:S01]  /*26990*/  LDL.LU R8, [R1+0x470] ;  /* 0x0004700001087983 */ /* 0x000ee20000300800 */
[----:B------:R-:W3:Y:S02]  /*269a0*/  LDL.LU R9, [R1+0x474] ;  /* 0x0004740001097983 */ /* 0x000ee40000300800 */
[----:B------:R-:W3:Y:S02]  /*269b0*/  LDL.LU R10, [R1+0x478] ;  /* 0x00047800010a7983 */ /* 0x000ee40000300800 */
[----:B------:R-:W3:Y:S01]  /*269c0*/  LDL.LU R11, [R1+0x47c] ;  /* 0x00047c00010b7983 */ /* 0x000ee20000300800 */
[----:B--2---:R0:W-:Y:S01]  /*269d0*/  STL.64 [R1+0x5558], R22 ;  /* 0x0055581601007387 */ /* 0x0041e20000100a00 */
[----:B----4-:R-:W-:Y:S02]  /*269e0*/  STL.64 [R1+0x5550], R20 ;  /* 0x0055501401007387 */ /* 0x010fe40000100a00 */
[----:B------:R-:W2:Y:S02]  /*269f0*/  LDL.64 R14, [R1+0x48] ;  /* 0x00004800010e7983 */ /* 0x000ea40000100a00 */
[----:B------:R-:W4:Y:S01]  /*26a00*/  LDL.64 R18, [R1+0x78] ;  /* 0x0000780001127983 */ /* 0x000f220000100a00 */
[----:B0-----:R-:W3:Y:S04]  /*26a10*/  LDL.64 R22, [R1+0x88] ;  /* 0x0000880001167983 */ /* 0x001ee80000100a00 */
[----:B--2---:R0:W-:Y:S04]  /*26a20*/  STL.64 [R1+0x5518], R14 ;  /* 0x0055180e01007387 */ /* 0x0041e80000100a00 */
[----:B0-----:R-:W2:Y:S04]  /*26a30*/  LDL.64 R14, [R1+0x58] ;  /* 0x00005800010e7983 */ /* 0x001ea80000100a00 */
[----:B--2---:R0:W-:Y:S04]  /*26a40*/  STL.64 [R1+0x5530], R14 ;  /* 0x0055300e01007387 */ /* 0x0041e80000100a00 */
[----:B0-----:R-:W2:Y:S01]  /*26a50*/  LDL.64 R14, [R1+0x68] ;  /* 0x00006800010e7983 */ /* 0x001ea20000100a00 */
[----:B---3--:R0:W-:Y:S02]  /*26a60*/  STL.64 [R1+0x54c0], R6 ;  /* 0x0054c00601007387 */ /* 0x0081e40000100a00 */
[----:B------:R1:W-:Y:S01]  /*26a70*/  STL.64 [R1+0x54b8], R4 ;  /* 0x0054b80401007387 */ /* 0x0003e20000100a00 */
[----:B0-----:R-:W3:Y:S04]  /*26a80*/  LDL.64 R6, [R1+0x18] ;  /* 0x0000180001067983 */ /* 0x001ee80000100a00 */
[----:B---3--:R0:W-:Y:S01]  /*26a90*/  STL.64 [R1+0x54e0], R6 ;  /* 0x0054e00601007387 */ /* 0x0081e20000100a00 */
[----:B-1----:R-:W3:Y:S02]  /*26aa0*/  LDL.LU R4, [R1+0x760] ;  /* 0x0007600001047983 */ /* 0x002ee40000300800 */
[----:B------:R-:W3:Y:S01]  /*26ab0*/  LDL.LU R5, [R1+0x764] ;  /* 0x0007640001057983 */ /* 0x000ee20000300800 */
[----:B0-----:R-:W2:Y:S01]  /*26ac0*/  LDL.LU R6, [R1+0x768] ;  /* 0x0007680001067983 */ /* 0x001ea20000300800 */
[----:B------:R-:W2:Y:S03]  /*26ad0*/  LDL.LU R7, [R1+0x76c] ;  /* 0x00076c0001077983 */ /* 0x000ea60000300800 */
[----:B--2---:R-:W-:Y:S01]  /*26ae0*/  STL.64 [R1+0x54f8], R6 ;  /* 0x0054f80601007387 */ /* 0x004fe20000100a00 */
[----:B---3--:R0:W-:Y:S03]  /*26af0*/  STL.64 [R1+0x54f0], R4 ;  /* 0x0054f00401007387 */ /* 0x0081e60000100a00 */
[----:B0-----:R-:W2:Y:S01]  /*26b00*/  LDL.LU R4, [R1+0x770] ;  /* 0x0007700001047983 */ /* 0x001ea20000300800 */
[----:B------:R-:W2:Y:S02]  /*26b10*/  LDL.LU R5, [R1+0x774] ;  /* 0x0007740001057983 */ /* 0x000ea40000300800 */
[----:B------:R-:W3:Y:S02]  /*26b20*/  LDL.LU R6, [R1+0x778] ;  /* 0x0007780001067983 */ /* 0x000ee40000300800 */
[----:B------:R-:W3:Y:S02]  /*26b30*/  LDL.LU R7, [R1+0x77c] ;  /* 0x00077c0001077983 */ /* 0x000ee40000300800 */
[----:B---3--:R-:W-:Y:S01]  /*26b40*/  STL.64 [R1+0x5510], R6 ;  /* 0x0055100601007387 */ /* 0x008fe20000100a00 */
[----:B--2---:R0:W-:Y:S03]  /*26b50*/  STL.64 [R1+0x5508], R4 ;  /* 0x0055080401007387 */ /* 0x0041e60000100a00 */
[----:B0-----:R-:W2:Y:S01]  /*26b60*/  LDL.LU R4, [R1+0x780] ;  /* 0x0007800001047983 */ /* 0x001ea20000300800 */
[----:B------:R-:W2:Y:S02]  /*26b70*/  LDL.LU R5, [R1+0x784] ;  /* 0x0007840001057983 */ /* 0x000ea40000300800 */
[----:B------:R-:W3:Y:S02]  /*26b80*/  LDL.LU R6, [R1+0x788] ;  /* 0x0007880001067983 */ /* 0x000ee40000300800 */
[----:B------:R-:W3:Y:S01]  /*26b90*/  LDL.LU R7, [R1+0x78c] ;  /* 0x00078c0001077983 */ /* 0x000ee20000300800 */
[----:B------:R-:W-:Y:S01]  /*26ba0*/  HMMA.16816.F32 R8, R24, R22, R8 ;  /* 0x000000161808723c */ /* 0x000fe20000001808 */
[----:B---3--:R-:W-:Y:S01]  /*26bb0*/  STL.64 [R1+0x5528], R6 ;  /* 0x0055280601007387 */ /* 0x008fe20000100a00 */
[----:B--2---:R0:W-:Y:S03]  /*26bc0*/  STL.64 [R1+0x5520], R4 ;  /* 0x0055200401007387 */ /* 0x0041e60000100a00 */
        /* <DEDUP_REMOVED lines=8> */
[----:B------:R-:W2:Y:S02]  /*26c50*/  LDL.LU R6, [R1+0x7a8] ;  /* 0x0007a80001067983 */ /* 0x000ea40000300800 */
[----:B------:R-:W2:Y:S02]  /*26c60*/  LDL.LU R7, [R1+0x7ac] ;  /* 0x0007ac0001077983 */ /* 0x000ea40000300800 */
[----:B------:R0:W-:Y:S01]  /*26c70*/  STL.64 [R1+0x470], R8 ;  /* 0x0004700801007387 */ /* 0x0001e20000100a00 */
[----:B------:R-:W-:Y:S02]  /*26c80*/  STL.64 [R1+0x478], R10 ;  /* 0x0004780a01007387 */ /* 0x000fe40000100a00 */
[----:B0-----:R-:W-:-:S02]  /*26c90*/  IMAD.MOV.U32 R9, RZ, RZ, R22 ;  /* 0x000000ffff097224 */ /* 0x001fc400078e0016 */
[----:B------:R-:W-:Y:S02]  /*26ca0*/  IMAD.MOV.U32 R8, RZ, RZ, R23 ;  /* 0x000000ffff087224 */ /* 0x000fe400078e0017 */
[----:B------:R-:W4:Y:S01]  /*26cb0*/  LDL.LU.64 R22, [R1+0x5558] ;  /* 0x0055580001167983 */ /* 0x000f220000300a00 */
[----:B------:R-:W4:Y:S02]  /*26cc0*/  LDL.LU.64 R20, [R1+0x5550] ;  /* 0x0055500001147983 */ /* 0x000f240000300a00 */
[C---:B----4-:R-:W-:Y:S08]  /*26cd0*/  HMMA.16816.F32 R20, R24.reuse, R18, R20 ;  /* 0x000000121814723c */ /* 0x050ff00000001814 */
[----:B--2---:R-:W-:Y:S11]  /*26ce0*/  HMMA.16816.F32 R4, R24, R14, R4 ;  /* 0x0000000e1804723c */ /* 0x004ff60000001804 */
[----:B------:R-:W-:Y:S04]  /*26cf0*/  @!UPT UIADD3 URZ, URZ, URZ, URZ ;  /* 0x0000003f3f3ff290 */ /* 0x000fe8000fffe03f */
[----:B------:R0:W-:Y:S02]  /*26d00*/  STL.64 [R1+0x460], R20 ;  /* 0x0004601401007387 */ /* 0x0001e40000100a00 */
[----:B0-----:R-:W-:Y:S02]  /*26d10*/  IMAD.MOV.U32 R21, RZ, RZ, R18 ;  /* 0x000000ffff157224 */ /* 0x001fe400078e0012 */
[----:B------:R-:W-:Y:S02]  /*26d20*/  IMAD.MOV.U32 R20, RZ, RZ, R19 ;  /* 0x000000ffff147224 */ /* 0x000fe400078e0013 */
[----:B------:R-:W0:Y:S04]  /*26d30*/  LDSM.16.MT88.4 R16, [R3+0x4200] ;  /* 0x004200000310783b */ /* 0x000e280000004200 */
[----:B------:R1:W-:Y:S04]  /*26d40*/  STL.64 [R1+0x468], R22 ;  /* 0x0004681601007387 */ /* 0x0003e80000100a00 */
[----:B-1----:R-:W2:Y:S04]  /*26d50*/  LDL.LU.64 R22, [R1+0x5548] ;  /* 0x0055480001167983 */ /* 0x002ea80000300a00 */
[----:B0-----:R-:W-:Y:S01]  /*26d60*/  STL.64 [R1+0x5330], R18 ;  /* 0x0053301201007387 */ /* 0x001fe20000100a00 */
[----:B------:R0:W-:Y:S02]  /*26d70*/  STL.64 [R1+0x5328], R16 ;  /* 0x0053281001007387 */ /* 0x0001e40000100a00 */
[----:B------:R-:W-:Y:S02]  /*26d80*/  STL.64 [R1+0x7a0], R4 ;  /* 0x0007a00401007387 */ /* 0x000fe40000100a00 */
[----:B------:R1:W-:Y:S02]  /*26d90*/  STL.64 [R1+0x7a8], R6 ;  /* 0x0007a80601007387 */ /* 0x0003e40000100a00 */
[----:B0-----:R-:W-:-:S02]  /*26da0*/  IMAD.MOV.U32 R17, RZ, RZ, R14 ;  /* 0x000000ffff117224 */ /* 0x001fc400078e000e */
[----:B------:R-:W-:Y:S01]  /*26db0*/  IMAD.MOV.U32 R16, RZ, RZ, R15 ;  /* 0x000000ffff107224 */ /* 0x000fe200078e000f */
[----:B-1----:R-:W3:Y:S01]  /*26dc0*/  LDL.LU.64 R6, [R1+0x5540] ;  /* 0x0055400001067983 */ /* 0x002ee20000300a00 */
[----:B------:R-:W3:Y:S02]  /*26dd0*/  LDL.LU.64 R4, [R1+0x5538] ;  /* 0x0055380001047983 */ /* 0x000ee40000300a00 */
[----:B------:R-:W3:Y:S02]  /*26de0*/  LDL.LU.64 R14, [R1+0x5530] ;  /* 0x00553000010e7983 */ /* 0x000ee40000300a00 */
[----:B--2---:R-:W-:Y:S02]  /*26df0*/  IMAD.MOV.U32 R18, RZ, RZ, R23 ;  /* 0x000000ffff127224 */ /* 0x004fe400078e0017 */
[----:B------:R-:W-:Y:S01]  /*26e00*/  IMAD.MOV.U32 R19, RZ, RZ, R22 ;  /* 0x000000ffff137224 */ /* 0x000fe200078e0016 */
[----:B---3--:R-:W-:Y:S01]  /*26e10*/  HMMA.16816.F32 R4, R24, R14, R4 ;  /* 0x0000000e1804723c */ /* 0x008fe20000001804 */
        /* <DEDUP_REMOVED lines=35> */
[C---:B--2---:R-:W-:Y:S11]  /*27050*/  HMMA.16816.F32 R12, R24.reuse, R6, R12 ;  /* 0x00000006180c723c */ /* 0x044ff6000000180c */
[----:B------:R-:W-:Y:S11]  /*27060*/  @!UPT UIADD3 URZ, URZ, URZ, URZ ;  /* 0x0000003f3f3ff290 */ /* 0x000ff6000fffe03f */
[----:B------:R-:W-:Y:S01]  /*27070*/  @!UPT UIADD3 URZ, URZ, URZ, URZ ;  /* 0x0000003f3f3ff290 */ /* 0x000fe2000fffe03f */
[----:B------:R0:W-:Y:S01]  /*27080*/  STL.64 [R1+0x750], R12 ;  /* 0x0007500c01007387 */ /* 0x0001e20000100a00 */
[----:B------:R1:W-:Y:S02]  /*27090*/  STL.64 [R1+0x758], R14 ;  /* 0x0007580e01007387 */ /* 0x0003e40000100a00 */
[----:B0-----:R-:W-:Y:S01]  /*270a0*/  IMAD.MOV.U32 R13, RZ, RZ, R6 ;  /* 0x000000ffff0d7224 */ /* 0x001fe200078e0006 */
[----:B-1----:R-:W2:Y:S01]  /*270b0*/  LDL.LU.64 R14, [R1+0x54c8] ;  /* 0x0054c800010e7983 */ /* 0x002ea20000300a00 */
[----:B------:R-:W-:Y:S02]  /*270c0*/  IMAD.MOV.U32 R12, RZ, RZ, R7 ;  /* 0x000000ffff0c7224 */ /* 0x000fe400078e0007 */
[----:B------:R-:W3:Y:S02]  /*270d0*/  LDL.LU.64 R6, [R1+0x54c0] ;  /* 0x0054c00001067983 */ /* 0x000ee40000300a00 */
        /* <DEDUP_REMOVED lines=8> */
[----:B------:R0:W-:Y:S02]  /*27160*/  STL.64 [R1+0x5348], R18 ;  /* 0x0053481201007387 */ /* 0x0001e40000100a00 */
[----:B0-----:R-:W-:Y:S02]  /*27170*/  IMAD.MOV.U32 R18, RZ, RZ, R13 ;  /* 0x000000ffff127224 */ /* 0x001fe400078e000d */
[----:B------:R-:W-:Y:S01]  /*27180*/  IMAD.MOV.U32 R19, RZ, RZ, R12 ;  /* 0x000000ffff137224 */ /* 0x000fe200078e000c */
[----:B------:R-:W3:Y:S01]  /*27190*/  LDL.LU R13, [R1+0x54a4] ;  /* 0x0054a400010d7983 */ /* 0x000ee20000300800 */
[----:B------:R-:W3:Y:S03]  /*271a0*/  LDL.LU R12, [R1+0x54a0] ;  /* 0x0054a000010c7983 */ /* 0x000ee60000300800 */
[----:B------:R0:W-:Y:S02]  /*271b0*/  STL.64 [R1+0x5360], R18 ;  /* 0x0053601201007387 */ /* 0x0001e40000100a00 */
[----:B0-----:R-:W-:-:S02]  /*271c0*/  IMAD.MOV.U32 R18, RZ, RZ, R0 ;  /* 0x000000ffff127224 */ /* 0x001fc400078e0000 */
[----:B------:R-:W-:Y:S01]  /*271d0*/  IMAD.MOV.U32 R19, RZ, RZ, R2 ;  /* 0x000000ffff137224 */ /* 0x000fe200078e0002 */
[----:B--2---:R-:W-:Y:S11]  /*271e0*/  HMMA.16816.F32 R4, R24, R14, R4 ;  /* 0x0000000e1804723c */ /* 0x004ff60000001804 */
[----:B------:R-:W-:Y:S11]  /*271f0*/  @!UPT UIADD3 URZ, URZ, URZ, URZ ;  /* 0x0000003f3f3ff290 */ /* 0x000ff6000fffe03f */
[----:B------:R-:W-:Y:S01]  /*27200*/  @!UPT UIADD3 URZ, URZ, URZ, URZ ;  /* 0x0000003f3f3ff290 */ /* 0x000fe2000fffe03f */
[----:B------:R-:W-:Y:S01]  /*27210*/  STL.64 [R1+0x730], R4 ;  /* 0x0007300401007387 */ /* 0x000fe20000100a00 */
[----:B------:R0:W-:Y:S03]  /*27220*/  STL.64 [R1+0x738], R6 ;  /* 0x0007380601007387 */ /* 0x0001e60000100a00 */
[----:B0-----:R-:W2:Y:S01]  /*27230*/  LDL.LU.64 R6, [R1+0x5498] ;  /* 0x0054980001067983 */ /* 0x001ea20000300a00 */
[----:B------:R-:W4:Y:S02]  /*27240*/  LDL.LU.64 R4, [R1+0x5490] ;  /* 0x0054900001047983 */ /* 0x000f240000300a00 */
[----:B------:R-:W2:Y:S02]  /*27250*/  LDL.LU R0, [R1+0x548c] ;  /* 0x00548c0001007983 */ /* 0x000ea40000300800 */
[----:B------:R-:W2:Y:S01]  /*27260*/  LDL.LU R2, [R1+0x5488] ;  /* 0x0054880001027983 */ /* 0x000ea20000300800 */
[----:B------:R0:W-:Y:S02]  /*27270*/  STL.64 [R1+0x5378], R18 ;  /* 0x0053781201007387 */ /* 0x0001e40000100a00 */
[----:B0-----:R-:W-:-:S02]  /*27280*/  IMAD.MOV.U32 R18, RZ, RZ, R10 ;  /* 0x000000ffff127224 */ /* 0x001fc400078e000a */
[----:B------:R-:W-:Y:S01]  /*27290*/  IMAD.MOV.U32 R19, RZ, RZ, R11 ;  /* 0x000000ffff137224 */ /* 0x000fe200078e000b */
[----:B------:R-:W2:Y:S01]  /*272a0*/  LDL.LU R10, [R1+0x5484] ;  /* 0x00548400010a7983 */ /* 0x000ea20000300800 */
[----:B------:R-:W2:Y:S03]  /*272b0*/  LDL.LU R11, [R1+0x5480] ;  /* 0x00548000010b7983 */ /* 0x000ea60000300800 */
[----:B------:R-:W-:Y:S01]  /*272c0*/  STL.64 [R1+0x5390], R18 ;  /* 0x0053901201007387 */ /* 0x000fe20000100a00 */
[----:B------:R-:W-:Y:S02]  /*272d0*/  STL.64 [R1+0x5340], R14 ;  /* 0x0053400e01007387 */ /* 0x000fe40000100a00 */
[----:B---3--:R0:W-:Y:S02]  /*272e0*/  STL.64 [R1+0x5338], R12 ;  /* 0x0053380c01007387 */ /* 0x0081e40000100a00 */
[----:B0-----:R-:W3:Y:S01]  /*272f0*/  LDL.LU R12, [R1+0x380] ;  /* 0x00038000010c7983 */ /* 0x001ee20000300800 */
[----:B------:R-:W3:Y:S02]  /*27300*/  LDL.LU R13, [R1+0x384] ;  /* 0x00038400010d7983 */ /* 0x000ee40000300800 */
[----:B------:R-:W2:Y:S02]  /*27310*/  LDL.LU R14, [R1+0x388] ;  /* 0x00038800010e7983 */ /* 0x000ea40000300800 */
[----:B------:R-:W2:Y:S02]  /*27320*/  LDL.LU R15, [R1+0x38c] ;  /* 0x00038c00010f7983 */ /* 0x000ea40000300800 */
[----:B------:R-:W-:-:S02]  /*27330*/  IMAD.MOV.U32 R18, RZ, RZ, R29 ;  /* 0x000000ffff127224 */ /* 0x000fc400078e001d */
[----:B------:R-:W-:-:S05]  /*27340*/  IMAD.MOV.U32 R19, RZ, RZ, R28 ;  /* 0x000000ffff137224 */ /* 0x000fca00078e001c */
[----:B------:R-:W-:Y:S04]  /*27350*/  STL.64 [R1+0x53a8], R18 ;  /* 0x0053a81201007387 */ /* 0x000fe80000100a00 */
[----:B--2---:R-:W-:Y:S01]  /*27360*/  STL.64 [R1+0x5358], R14 ;  /* 0x0053580e01007387 */ /* 0x004fe20000100a00 */
[----:B---3--:R0:W-:Y:S03]  /*27370*/  STL.64 [R1+0x5350], R12 ;  /* 0x0053500c01007387 */ /* 0x0081e60000100a00 */
[----:B0-----:R-:W2:Y:S01]  /*27380*/  LDL.LU R12, [R1+0x390] ;  /* 0x00039000010c7983 */ /* 0x001ea20000300800 */
[----:B------:R-:W2:Y:S02]  /*27390*/  LDL.LU R13, [R1+0x394] ;  /* 0x00039400010d7983 */ /* 0x000ea40000300800 */
[----:B------:R-:W3:Y:S02]  /*273a0*/  LDL.LU R14, [R1+0x398] ;  /* 0x00039800010e7983 */ /* 0x000ee40000300800 */
[----:B------:R-:W3:Y:S02]  /*273b0*/  LDL.LU R15, [R1+0x39c] ;  /* 0x00039c00010f7983 */ /* 0x000ee40000300800 */
[----:B------:R-:W-:-:S02]  /*273c0*/  IMAD.MOV.U32 R18, RZ, RZ, R23 ;  /* 0x000000ffff127224 */ /* 0x000fc400078e0017 */
[----:B------:R-:W-:-:S05]  /*273d0*/  IMAD.MOV.U32 R19, RZ, RZ, R22 ;  /* 0x000000ffff137224 */ /* 0x000fca00078e0016 */
[----:B------:R-:W-:Y:S04]  /*273e0*/  STL.64 [R1+0x53c0], R18 ;  /* 0x0053c01201007387 */ /* 0x000fe80000100a00 */
[----:B---3--:R-:W-:Y:S01]  /*273f0*/  STL.64 [R1+0x5370], R14 ;  /* 0x0053700e01007387 */ /* 0x008fe20000100a00 */
[----:B--2---:R0:W-:Y:S03]  /*27400*/  STL.64 [R1+0x5368], R12 ;  /* 0x0053680c01007387 */ /* 0x0041e60000100a00 */
        /* <DEDUP_REMOVED lines=24> */
[----:B------:R0:W-:Y:S02]  /*27590*/  STL.64 [R1+0x5408], R18 ;  /* 0x0054081201007387 */ /* 0x0001e40000100a00 */
[----:B0-----:R-:W-:Y:S02]  /*275a0*/  IMAD.MOV.U32 R18, RZ, RZ, R7 ;  /* 0x000000ffff127224 */ /* 0x001fe400078e0007 */
[----:B------:R-:W-:-:S05]  /*275b0*/  IMAD.MOV.U32 R19, RZ, RZ, R6 ;  /* 0x000000ffff137224 */ /* 0x000fca00078e0006 */
[----:B------:R-:W-:Y:S04]  /*275c0*/  STL.64 [R1+0x5420], R18 ;  /* 0x0054201201007387 */ /* 0x000fe80000100a00 */
[----:B---3--:R-:W-:Y:S01]  /*275d0*/  STL.64 [R1+0x53b8], R14 ;  /* 0x0053b80e01007387 */ /* 0x008fe20000100a00 */
[----:B--2---:R0:W-:Y:S03]  /*275e0*/  STL.64 [R1+0x53b0], R12 ;  /* 0x0053b00c01007387 */ /* 0x0041e60000100a00 */
[----:B0-----:R-:W2:Y:S01]  /*275f0*/  LDL.LU R12, [R1+0x3d0] ;  /* 0x0003d000010c7983 */ /* 0x001ea20000300800 */
[----:B------:R-:W2:Y:S02]  /*27600*/  LDL.LU R13, [R1+0x3d4] ;  /* 0x0003d400010d7983 */ /* 0x000ea40000300800 */
[----:B------:R-:W3:Y:S02]  /*27610*/  LDL.LU R14, [R1+0x3d8] ;  /* 0x0003d800010e7983 */ /* 0x000ee40000300800 */
[----:B------:R-:W3:Y:S01]  /*27620*/  LDL.LU R15, [R1+0x3dc] ;  /* 0x0003dc00010f7983 */ /* 0x000ee20000300800 */
[----:B------:R-:W2:Y:S04]  /*27630*/  LDL.64 R18, [R1+0xa8] ;  /* 0x0000a80001127983 */ /* 0x000ea80000100a00 */
[----:B--2---:R-:W-:Y:S01]  /*27640*/  STL.64 [R1+0x5438], R18 ;  /* 0x0054381201007387 */ /* 0x004fe20000100a00 */
[----:B---3--:R-:W-:Y:S02]  /*27650*/  STL.64 [R1+0x53d0], R14 ;  /* 0x0053d00e01007387 */ /* 0x008fe40000100a00 */
[----:B------:R0:W-:Y:S02]  /*27660*/  STL.64 [R1+0x53c8], R12 ;  /* 0x0053c80c01007387 */ /* 0x0001e40000100a00 */
[----:B0-----:R-:W2:Y:S01]  /*27670*/  LDL.LU R12, [R1+0x3e0] ;  /* 0x0003e000010c7983 */ /* 0x001ea20000300800 */
[----:B------:R-:W2:Y:S02]  /*27680*/  LDL.LU R13, [R1+0x3e4] ;  /* 0x0003e400010d7983 */ /* 0x000ea40000300800 */
[----:B------:R-:W3:Y:S02]  /*27690*/  LDL.LU R14, [R1+0x3e8] ;  /* 0x0003e800010e7983 */ /* 0x000ee40000300800 */
[----:B------:R-:W3:Y:S02]  /*276a0*/  LDL.LU R15, [R1+0x3ec] ;  /* 0x0003ec00010f7983 */ /* 0x000ee40000300800 */
[----:B----4-:R-:W-:-:S02]  /*276b0*/  IMAD.MOV.U32 R18, RZ, RZ, R5 ;  /* 0x000000ffff127224 */ /* 0x010fc400078e0005 */
        /* <DEDUP_REMOVED lines=12> */
[----:B------:R-:W4:Y:S01]  /*27780*/  LDL.LU R4, [R1+0x720] ;  /* 0x0007200001047983 */ /* 0x000f220000300800 */
[----:B------:R-:W4:Y:S02]  /*27790*/  LDL.LU R5, [R1+0x724] ;  /* 0x0007240001057983 */ /* 0x000f240000300800 */
[----:B------:R-:W4:Y:S02]  /*277a0*/  LDL.LU R6, [R1+0x728] ;  /* 0x0007280001067983 */ /* 0x000f240000300800 */
[----:B------:R-:W4:Y:S01]  /*277b0*/  LDL.LU R7, [R1+0x72c] ;  /* 0x00072c0001077983 */ /* 0x000f220000300800 */
        /* <DEDUP_REMOVED lines=18> */
[----:B----4-:R-:W-:Y:S01]  /*278e0*/  HMMA.16816.F32 R4, R24, R10, R4 ;  /* 0x0000000a1804723c */ /* 0x010fe20000001804 */
        /* <DEDUP_REMOVED lines=12> */
[----:B------:R-:W-:Y:S01]  /*279b0*/  STL.64 [R1+0x720], R4 ;  /* 0x0007200401007387 */ /* 0x000fe20000100a00 */
[----:B------:R0:W-:Y:S03]  /*279c0*/  STL.64 [R1+0x728], R6 ;  /* 0x0007280601007387 */ /* 0x0001e60000100a00 */
[----:B0-----:R-:W3:Y:S01]  /*279d0*/  LDL.LU.64 R6, [R1+0x5478] ;  /* 0x0054780001067983 */ /* 0x001ee20000300a00 */
[----:B------:R-:W-:-:S02]  /*279e0*/  IMAD.MOV.U32 R18, RZ, RZ, R2 ;  /* 0x000000ffff127224 */ /* 0x000fc400078e0002 */
[----:B------:R-:W-:Y:S01]  /*279f0*/  IMAD.MOV.U32 R19, RZ, RZ, R0 ;  /* 0x000000ffff137224 */ /* 0x000fe200078e0000 */
[----:B---3--:R-:W-:Y:S01]  /*27a00*/  HMMA.16816.F32 R24, R24, R6, R20 ;  /* 0x000000061818723c */ /* 0x008fe20000001814 */
[----:B------:R-:W2:Y:S01]  /*27a10*/  LDL.LU.64 R22, [R1+0x5470] ;  /* 0x0054700001167983 */ /* 0x000ea20000300a00 */
[----:B------:R-:W2:Y:S11]  /*27a20*/  LDL.LU.64 R20, [R1+0x5468] ;  /* 0x0054680001147983 */ /* 0x000eb60000300a00 */
[----:B------:R-:W-:Y:S10]  /*27a30*/  @!UPT UIADD3 URZ, URZ, URZ, URZ ;  /* 0x0000003f3f3ff290 */ /* 0x000ff4000fffe03f */
[----:B------:R0:W-:Y:S01]  /*27a40*/  STL.64 [R1+0x450], R24 ;  /* 0x0004501801007387 */ /* 0x0001e20000100a00 */
[----:B------:R1:W-:Y:S03]  /*27a50*/  STL.64 [R1+0x458], R26 ;  /* 0x0004581a01007387 */ /* 0x0003e60000100a00 */
[----:B0-----:R-:W3:Y:S01]  /*27a60*/  LDL.LU R24, [R1+0x370] ;  /* 0x0003700001187983 */ /* 0x001ee20000300800 */
[----:B------:R-:W3:Y:S02]  /*27a70*/  LDL.LU R25, [R1+0x374] ;  /* 0x0003740001197983 */ /* 0x000ee40000300800 */
[----:B-1----:R-:W3:Y:S02]  /*27a80*/  LDL.LU R26, [R1+0x378] ;  /* 0x00037800011a7983 */ /* 0x002ee40000300800 */
[----:B------:R-:W3:Y:S01]  /*27a90*/  LDL.LU R27, [R1+0x37c] ;  /* 0x00037c00011b7983 */ /* 0x000ee20000300800 */
        /* <DEDUP_REMOVED lines=87> */
[----:B------:R-:W3:Y:S01]  /*28010*/  LDL.LU.64 R14, [R1+0x5340] ;  /* 0x00534000010e7983 */ /* 0x000ee20000300a00 */
[----:B------:R-:W2:Y:S11]  /*28020*/  LDL.LU.64 R12, [R1+0x5338] ;  /* 0x00533800010c7983 */ /* 0x000eb60000300a00 */
[----:B------:R-:W-:Y:S09]  /*28030*/  @!UPT UIADD3 URZ, URZ, URZ, URZ ;  /* 0x0000003f3f3ff290 */ /* 0x000ff2000fffe03f */
[----:B------:R-:W-:Y:S01]  /*28040*/  STL.64 [R1+0x380], R16 ;  /* 0x0003801001007387 */ /* 0x000fe20000100a00 */
[----:B------:R0:W-:Y:S03]  /*28050*/  STL.64 [R1+0x388], R18 ;  /* 0x0003881201007387 */ /* 0x0001e60000100a00 */
[----:B0-----:R-:W4:Y:S01]  /*28060*/  LDL.LU.64 R18, [R1+0x5330] ;  /* 0x0053300001127983 */ /* 0x001f220000300a00 */
[----:B------:R-:W4:Y:S01]  /*28070*/  LDL.LU.64 R16, [R1+0x5328] ;  /* 0x0053280001107983 */ /* 0x000f220000300a00 */
[C---:B---3--:R-:W-:Y:S02]  /*28080*/  HMMA.16816.F32 R24, R20.reuse, R14, R24 ;  /* 0x0000000e1418723c */ /* 0x048fe40000001818 */
[----:B------:R-:W-:Y:S01]  /*28090*/  STL.64 [R1+0x5278], R14 ;  /* 0x0052780e01007387 */ /* 0x000fe20000100a00 */
[----:B--2---:R0:W-:Y:S11]  /*280a0*/  STL.64 [R1+0x5270], R12 ;  /* 0x0052700c01007387 */ /* 0x0041f60000100a00 */
[----:B------:R-:W-:Y:S09]  /*280b0*/  @!UPT UIADD3 URZ, URZ, URZ, URZ ;  /* 0x0000003f3f3ff290 */ /* 0x000ff2000fffe03f */
[----:B------:R-:W-:Y:S01]  /*280c0*/  STL.64 [R1+0x370], R24 ;  /* 0x0003701801007387 */ /* 0x000fe20000100a00 */
[----:B------:R-:W-:Y:S02]  /*280d0*/  STL.64 [R1+0x378], R26 ;  /* 0x0003781a01007387 */ /* 0x000fe40000100a00 */
[----:B------:R-:W1:Y:S04]  /*280e0*/  LDSM.16.MT88.4 R24, [R3+0x4280] ;  /* 0x004280000318783b */ /* 0x000e680000004200 */
[----:B0-----:R-:W2:Y:S01]  /*280f0*/  LDL.LU R12, [R1+0x360] ;  /* 0x00036000010c7983 */ /* 0x001ea20000300800 */
[----:B------:R-:W2:Y:S01]  /*28100*/  LDL.LU R13, [R1+0x364] ;  /* 0x00036400010d7983 */ /* 0x000ea20000300800 */
[----:B------:R-:W2:Y:S02]  /*28110*/  LDL.LU R14, [R1+0x368] ;  /* 0x00036800010e7983 */ /* 0x000ea40000300800 */
[----:B------:R-:W2:Y:S01]  /*28120*/  LDL.LU R15, [R1+0x36c] ;  /* 0x00036c00010f7983 */ /* 0x000ea20000300800 */
[----:B-1----:R-:W-:Y:S01]  /*28130*/  STL.64 [R1+0x5240], R26 ;  /* 0x0052401a01007387 */ /* 0x002fe20000100a00 */
[----:B------:R0:W-:Y:S03]  /*28140*/  STL.64 [R1+0x5238], R24 ;  /* 0x0052381801007387 */ /* 0x0001e60000100a00 */
[----:B0-----:R-:W3:Y:S01]  /*28150*/  LDL.LU R24, [R1+0x710] ;  /* 0x0007100001187983 */ /* 0x001ee20000300800 */
[----:B------:R-:W3:Y:S02]  /*28160*/  LDL.LU R25, [R1+0x714] ;  /* 0x0007140001197983 */ /* 0x000ee40000300800 */
[----:B------:R-:W3:Y:S02]  /*28170*/  LDL.LU R26, [R1+0x718] ;  /* 0x00071800011a7983 */ /* 0x000ee40000300800 */
[----:B------:R-:W3:Y:S01]  /*28180*/  LDL.LU R27, [R1+0x71c] ;  /* 0x00071c00011b7983 */ /* 0x000ee20000300800 */
[----:B------:R0:W-:Y:S01]  /*28190*/  STL.64 [R1+0x52f0], R10 ;  /* 0x0052f00a01007387 */ /* 0x0001e20000100a00 */
[C---:B--2---:R-:W-:Y:S08]  /*281a0*/  HMMA.16816.F32 R12, R20.reuse, R6, R12 ;  /* 0x00000006140c723c */ /* 0x044ff0000000180c */
[----:B---3--:R-:W-:Y:S11]  /*281b0*/  HMMA.16816.F32 R24, R20, R10, R24 ;  /* 0x0000000a1418723c */ /* 0x008ff60000001818 */
[----:B------:R-:W-:Y:S11]  /*281c0*/  @!UPT UIADD3 URZ, URZ, URZ, URZ ;  /* 0x0000003f3f3ff290 */ /* 0x000ff6000fffe03f */
[----:B------:R-:W-:Y:S01]  /*281d0*/  @!UPT UIADD3 URZ, URZ, URZ, URZ ;  /* 0x0000003f3f3ff290 */ /* 0x000fe2000fffe03f */
[----:B------:R-:W-:Y:S01]  /*281e0*/  STL.64 [R1+0x710], R24 ;  /* 0x0007101801007387 */ /* 0x000fe20000100a00 */
[----:B------:R-:W-:Y:S02]  /*281f0*/  STL.64 [R1+0x718], R26 ;  /* 0x0007181a01007387 */ /* 0x000fe40000100a00 */
[----:B------:R-:W2:Y:S02]  /*28200*/  LDL.LU R8, [R1+0x320] ;  /* 0x0003200001087983 */ /* 0x000ea40000300800 */
[----:B------:R1:W-:Y:S01]  /*28210*/  STL.64 [R1+0x360], R12 ;  /* 0x0003600c01007387 */ /* 0x0003e20000100a00 */
[----:B------:R3:W-:Y:S01]  /*28220*/  STL.64 [R1+0x368], R14 ;  /* 0x0003680e01007387 */ /* 0x0007e20000100a00 */
[----:B------:R-:W2:Y:S02]  /*28230*/  LDL.LU R9, [R1+0x324] ;  /* 0x0003240001097983 */ /* 0x000ea40000300800 */
[----:B0-----:R-:W2:Y:S02]  /*28240*/  LDL.LU R10, [R1+0x328] ;  /* 0x00032800010a7983 */ /* 0x001ea40000300800 */
[----:B------:R-:W2:Y:S02]  /*28250*/  LDL.LU R11, [R1+0x32c] ;  /* 0x00032c00010b7983 */ /* 0x000ea40000300800 */
[----:B--2---:R0:W-:Y:S01]  /*28260*/  STL.64 [R1+0x5300], R10 ;  /* 0x0053000a01007387 */ /* 0x0041e20000100a00 */
[----:B------:R-:W-:Y:S02]  /*28270*/  STL.64 [R1+0x52f8], R8 ;  /* 0x0052f80801007387 */ /* 0x000fe40000100a00 */
[----:B-1----:R-:W4:Y:S02]  /*28280*/  LDL.LU R12, [R1+0x350] ;  /* 0x00035000010c7983 */ /* 0x002f240000300800 */
[----:B------:R-:W4:Y:S01]  /*28290*/  LDL.LU R13, [R1+0x354] ;  /* 0x00035400010d7983 */ /* 0x000f220000300800 */
[----:B---3--:R-:W4:Y:S01]  /*282a0*/  LDL.LU R14, [R1+0x358] ;  /* 0x00035800010e7983 */ /* 0x008f220000300800 */
[----:B------:R-:W4:Y:S02]  /*282b0*/  LDL.LU R15, [R1+0x35c] ;  /* 0x00035c00010f7983 */ /* 0x000f240000300800 */
[----:B------:R-:W2:Y:S02]  /*282c0*/  LDL.LU R24, [R1+0x340] ;  /* 0x0003400001187983 */ /* 0x000ea40000300800 */
[----:B------:R-:W2:Y:S01]  /*282d0*/  LDL.LU R25, [R1+0x344] ;  /* 0x0003440001197983 */ /* 0x000ea20000300800 */
[----:B------:R-:W3:Y:S01]  /*282e0*/  LDL.LU R26, [R1+0x348] ;  /* 0x00034800011a7983 */ /* 0x000ee20000300800 */
[----:B------:R-:W3:Y:S02]  /*282f0*/  LDL.LU R27, [R1+0x34c] ;  /* 0x00034c00011b7983 */ /* 0x000ee40000300800 */
[----:B0-----:R-:W-:-:S02]  /*28300*/  IMAD.MOV.U32 R10, RZ, RZ, R2 ;  /* 0x000000ffff0a7224 */ /* 0x001fc400078e0002 */
[----:B------:R-:W-:Y:S01]  /*28310*/  IMAD.MOV.U32 R11, RZ, RZ, R0 ;  /* 0x000000ffff0b7224 */ /* 0x000fe200078e0000 */
[----:B---3--:R0:W-:Y:S01]  /*28320*/  STL.64 [R1+0x5320], R26 ;  /* 0x0053201a01007387 */ /* 0x0081e20000100a00 */
[----:B--2---:R-:W-:Y:S03]  /*28330*/  STL.64 [R1+0x5318], R24 ;  /* 0x0053181801007387 */ /* 0x004fe60000100a00 */
[----:B0-----:R-:W4:Y:S01]  /*28340*/  LDL.64 R26, [R1+0xc8] ;  /* 0x0000c800011a7983 */ /* 0x001f220000100a00 */
[----:B------:R0:W-:Y:S03]  /*28350*/  STL.64 [R1+0x5310], R10 ;  /* 0x0053100a01007387 */ /* 0x0001e60000100a00 */
[----:B0-----:R-:W2:Y:S01]  /*28360*/  LDL.64 R10, [R1+0xb8] ;  /* 0x0000b800010a7983 */ /* 0x001ea20000100a00 */
[----:B------:R0:W-:Y:S02]  /*28370*/  STL.64 [R1+0x52c8], R6 ;  /* 0x0052c80601007387 */ /* 0x0001e40000100a00 */
[----:B------:R-:W3:Y:S02]  /*28380*/  LDL.LU R4, [R1+0x300] ;  /* 0x0003000001047983 */ /* 0x000ee40000300800 */
[----:B------:R-:W3:Y:S01]  /*28390*/  LDL.LU R5, [R1+0x304] ;  /* 0x0003040001057983 */ /* 0x000ee20000300800 */
[----:B0-----:R-:W2:Y:S01]  /*283a0*/  LDL.LU R6, [R1+0x308] ;  /* 0x0003080001067983 */ /* 0x001ea20000300800 */
[----:B------:R-:W2:Y:S03]  /*283b0*/  LDL.LU R7, [R1+0x30c] ;  /* 0x00030c0001077983 */ /* 0x000ea60000300800 */
[----:B--2---:R0:W-:Y:S01]  /*283c0*/  STL.64 [R1+0x52d8], R6 ;  /* 0x0052d80601007387 */ /* 0x0041e20000100a00 */
[----:B---3--:R-:W-:Y:S03]  /*283d0*/  STL.64 [R1+0x52d0], R4 ;  /* 0x0052d00401007387 */ /* 0x008fe60000100a00 */
[----:B0-----:R-:W2:Y:S04]  /*283e0*/  LDL.64 R6, [R1+0x88] ;  /* 0x0000880001067983 */ /* 0x001ea80000100a00 */
[----:B--2---:R0:W-:Y:S04]  /*283f0*/  STL.64 [R1+0x52e8], R6 ;  /* 0x0052e80601007387 */ /* 0x0041e80000100a00 */
[----:B0-----:R-:W2:Y:S04]  /*28400*/  LDL.64 R6, [R1+0x98] ;  /* 0x0000980001067983 */ /* 0x001ea80000100a00 */
[----:B--2---:R0:W-:Y:S01]  /*28410*/  STL.64 [R1+0x5308], R6 ;  /* 0x0053080601007387 */ /* 0x0041e20000100a00 */
[----:B------:R-:W2:Y:S02]  /*28420*/  LDL.LU R4, [R1+0x330] ;  /* 0x0003300001047983 */ /* 0x000ea40000300800 */
[----:B------:R-:W2:Y:S01]  /*28430*/  LDL.LU R5, [R1+0x334] ;  /* 0x0003340001057983 */ /* 0x000ea20000300800 */
[----:B0-----:R-:W2:Y:S01]  /*28440*/  LDL.LU R6, [R1+0x338] ;  /* 0x0003380001067983 */ /* 0x001ea20000300800 */
[----:B------:R-:W2:Y:S02]  /*28450*/  LDL.LU R7, [R1+0x33c] ;  /* 0x00033c0001077983 */ /* 0x000ea40000300800 */
[----:B------:R-:W3:Y:S01]  /*28460*/  LDL.64 R22, [R1+0x68] ;  /* 0x0000680001167983 */ /* 0x000ee20000100a00 */
[----:B----4-:R-:W-:Y:S01]  /*28470*/  HMMA.16816.F32 R12, R16, R26, R12 ;  /* 0x0000001a100c723c */ /* 0x010fe2000000180c */
[----:B---3--:R0:W-:Y:S04]  /*28480*/  STL.64 [R1+0x52c0], R22 ;  /* 0x0052c01601007387 */ /* 0x0081e80000100a00 */
[----:B0-----:R-:W3:Y:S04]  /*28490*/  LDL.64 R22, [R1+0x78] ;  /* 0x0000780001167983 */ /* 0x001ee80000100a00 */
[----:B---3--:R0:W-:Y:S01]  /*284a0*/  STL.64 [R1+0x52e0], R22 ;  /* 0x0052e01601007387 */ /* 0x0081e20000100a00 */
[----:B------:R-:W3:Y:S02]  /*284b0*/  LDL.LU R20, [R1+0x310] ;  /* 0x0003100001147983 */ /* 0x000ee40000300800 */
[----:B------:R-:W3:Y:S01]  /*284c0*/  LDL.LU R21, [R1+0x314] ;  /* 0x0003140001157983 */ /* 0x000ee20000300800 */
[----:B0-----:R-:W3:Y:S01]  /*284d0*/  LDL.LU R22, [R1+0x318] ;  /* 0x0003180001167983 */ /* 0x001ee20000300800 */
[----:B------:R-:W3:Y:S09]  /*284e0*/  LDL.LU R23, [R1+0x31c] ;  /* 0x00031c0001177983 */ /* 0x000ef20000300800 */
[----:B------:R0:W-:Y:S02]  /*284f0*/  STL.64 [R1+0x350], R12 ;  /* 0x0003500c01007387 */ /* 0x0001e40000100a00 */
[----:B------:R-:W-:Y:S02]  /*28500*/  STL.64 [R1+0x358], R14 ;  /* 0x0003580e01007387 */ /* 0x000fe40000100a00 */
[----:B0-----:R-:W-:-:S02]  /*28510*/  IMAD.MOV.U32 R13, RZ, RZ, R26 ;  /* 0x000000ffff0d7224 */ /* 0x001fc400078e001a */
[----:B------:R-:W-:Y:S02]  /*28520*/  IMAD.MOV.U32 R12, RZ, RZ, R27 ;  /* 0x000000ffff0c7224 */ /* 0x000fe400078e001b */
[----:B------:R-:W4:Y:S01]  /*28530*/  LDL.LU.64 R26, [R1+0x5320] ;  /* 0x00532000011a7983 */ /* 0x000f220000300a00 */
[----:B------:R-:W4:Y:S02]  /*28540*/  LDL.LU.64 R24, [R1+0x5318] ;  /* 0x0053180001187983 */ /* 0x000f240000300a00 */
[----:B------:R0:W-:Y:S02]  /*28550*/  STL.64 [R1+0x52b8], R12 ;  /* 0x0052b80c01007387 */ /* 0x0001e40000100a00 */
[----:B0-----:R-:W2:Y:S01]  /*28560*/  LDL.LU R12, [R1+0x2f0] ;  /* 0x0002f000010c7983 */ /* 0x001ea20000300800 */
[----:B------:R-:W2:Y:S02]  /*28570*/  LDL.LU R13, [R1+0x2f4] ;  /* 0x0002f400010d7983 */ /* 0x000ea40000300800 */
[----:B------:R-:W2:Y:S02]  /*28580*/  LDL.LU R14, [R1+0x2f8] ;  /* 0x0002f800010e7983 */ /* 0x000ea40000300800 */
[----:B------:R-:W2:Y:S01]  /*28590*/  LDL.LU R15, [R1+0x2fc] ;  /* 0x0002fc00010f7983 */ /* 0x000ea20000300800 */
[C---:B----4-:R-:W-:Y:S11]  /*285a0*/  HMMA.16816.F32 R24, R16.reuse, R10, R24 ;  /* 0x0000000a1018723c */ /* 0x050ff60000001818 */
[----:B------:R-:W-:Y:S11]  /*285b0*/  @!UPT UIADD3 URZ, URZ, URZ, URZ ;  /* 0x0000003f3f3ff290 */ /* 0x000ff6000fffe03f */
[----:B------:R-:W-:Y:S01]  /*285c0*/  @!UPT UIADD3 URZ, URZ, URZ, URZ ;  /* 0x0000003f3f3ff290 */ /* 0x000fe2000fffe03f */
[----:B------:R0:W-:Y:S01]  /*285d0*/  STL.64 [R1+0x340], R24 ;  /* 0x0003401801007387 */ /* 0x0001e20000100a00 */
[----:B------:R1:W-:Y:S02]  /*285e0*/  STL.64 [R1+0x348], R26 ;  /* 0x0003481a01007387 */ /* 0x0003e40000100a00 */
[----:B0-----:R-:W-:Y:S02]  /*285f0*/  IMAD.MOV.U32 R25, RZ, RZ, R10 ;  /* 0x000000ffff197224 */ /* 0x001fe400078e000a */
[----:B------:R-:W-:Y:S02]  /*28600*/  IMAD.MOV.U32 R24, RZ, RZ, R11 ;  /* 0x000000ffff187224 */ /* 0x000fe400078e000b */
[----:B------:R-:W2:Y:S03]  /*28610*/  LDL.LU.64 R10, [R1+0x5310] ;  /* 0x00531000010a7983 */ /* 0x000ea60000300a00 */
[----:B------:R-:W-:Y:S02]  /*28620*/  STL.64 [R1+0x52b0], R24 ;  /* 0x0052b01801007387 */ /* 0x000fe40000100a00 */
[----:B-1----:R-:W4:Y:S01]  /*28630*/  LDL.64 R26, [R1+0x58] ;  /* 0x00005800011a7983 */ /* 0x002f220000100a00 */
[C---:B--2---:R-:W-:Y:S01]  /*28640*/  HMMA.16816.F32 R8, R16.reuse, R10, R4 ;  /* 0x0000000a1008723c */ /* 0x044fe20000001804 */
[----:B------:R-:W2:Y:S11]  /*28650*/  LDL.LU.64 R6, [R1+0x5308] ;  /* 0x0053080001067983 */ /* 0x000eb60000300a00 */
[----:B------:R-:W-:Y:S11]  /*28660*/  @!UPT UIADD3 URZ, URZ, URZ, URZ ;  /* 0x0000003f3f3ff290 */ /* 0x000ff6000fffe03f */
[----:B------:R-:W-:Y:S01]  /*28670*/  STL.64 [R1+0x330], R8 ;  /* 0x0003300801007387 */ /* 0x000fe20000100a00 */
[----:B------:R0:W-:Y:S03]  /*28680*/  STL.64 [R1+0x338], R10 ;  /* 0x0003380a01007387 */ /* 0x0001e60000100a00 */
[----:B0-----:R-:W2:Y:S01]  /*28690*/  LDL.LU.64 R10, [R1+0x5300] ;  /* 0x00530000010a7983 */ /* 0x001ea20000300a00 */
        /* <DEDUP_REMOVED lines=10> */
[----:B---3--:R-:W-:Y:S01]  /*28740*/  HMMA.16816.F32 R20, R16, R6, R20 ;  /* 0x000000061014723c */ /* 0x008fe20000001814 */
[----:B--2---:R0:W-:Y:S01]  /*28750*/  STL.64 [R1+0x5268], R10 ;  /* 0x0052680a01007387 */ /* 0x0041e20000100a00 */
[----:B------:R-:W-:Y:S02]  /*28760*/  STL.64 [R1+0x5260], R8 ;  /* 0x0052600801007387 */ /* 0x000fe40000100a00 */
[----:B------:R-:W-:-:S02]  /*28770*/  IMAD.MOV.U32 R2, RZ, RZ, R6 ;  /* 0x000000ffff027224 */ /* 0x000fc400078e0006 */
[----:B------:R-:W-:Y:S01]  /*28780*/  IMAD.MOV.U32 R0, RZ, RZ, R7 ;  /* 0x000000ffff007224 */ /* 0x000fe200078e0007 */
[----:B0-----:R-:W2:Y:S11]  /*28790*/  LDL.64 R10, [R1+0x48] ;  /* 0x00004800010a7983 */ /* 0x001eb60000100a00 */
[----:B------:R-:W-:Y:S05]  /*287a0*/  @!UPT UIADD3 URZ, URZ, URZ, URZ ;  /* 0x0000003f3f3ff290 */ /* 0x000fea000fffe03f */
[----:B------:R-:W-:Y:S01]  /*287b0*/  STL.64 [R1+0x310], R20 ;  /* 0x0003101401007387 */ /* 0x000fe20000100a00 */
[----:B------:R0:W-:Y:S03]  /*287c0*/  STL.64 [R1+0x318], R22 ;  /* 0x0003181601007387 */ /* 0x0001e60000100a00 */
[----:B0-----:R-:W3:Y:S01]  /*287d0*/  LDL.LU.64 R22, [R1+0x52e0] ;  /* 0x0052e00001167983 */ /* 0x001ee20000300a00 */
[----:B------:R-:W3:Y:S02]  /*287e0*/  LDL.LU.64 R6, [R1+0x52d8] ;  /* 0x0052d80001067983 */ /* 0x000ee40000300a00 */
[----:B------:R-:W3:Y:S02]  /*287f0*/  LDL.LU.64 R4, [R1+0x52d0] ;  /* 0x0052d00001047983 */ /* 0x000ee40000300a00 */
[----:B------:R-:W-:Y:S01]  /*28800*/  STL [R1+0x51e8], R0 ;  /* 0x0051e80001007387 */ /* 0x000fe20000100800 */
[----:B------:R-:W-:Y:S01]  /*28810*/  STL [R1+0x51e4], R2 ;  /* 0x0051e40201007387 */ /* 0x000fe20000100800 */
        /* <DEDUP_REMOVED lines=8> */
[----:B------:R-:W2:Y:S03]  /*288a0*/  LDL.LU.64 R22, [R1+0x52c0] ;  /* 0x0052c00001167983 */ /* 0x000ea60000300a00 */
[----:B------:R0:W-:Y:S01]  /*288b0*/  STL [R1+0x51f0], R4 ;  /* 0x0051f00401007387 */ /* 0x0001e20000100800 */
[----:B------:R1:W-:Y:S01]  /*288c0*/  STL [R1+0x51ec], R5 ;  /* 0x0051ec0501007387 */ /* 0x0003e20000100800 */
[----:B--2---:R-:W-:Y:S01]  /*288d0*/  HMMA.16816.F32 R12, R16, R22, R12 ;  /* 0x00000016100c723c */ /* 0x004fe2000000180c */
[----:B------:R-:W-:-:S02]  /*288e0*/  IMAD.MOV.U32 R29, RZ, RZ, R22 ;  /* 0x000000ffff1d7224 */ /* 0x000fc400078e0016 */
[----:B------:R-:W-:Y:S02]  /*288f0*/  IMAD.MOV.U32 R28, RZ, RZ, R23 ;  /* 0x000000ffff1c7224 */ /* 0x000fe400078e0017 */
[----:B------:R-:W2:Y:S04]  /*28900*/  LDSM.16.MT88.4 R20, [R3+0x4300] ;  /* 0x004300000314783b */ /* 0x000ea80000004200 */
[----:B---3--:R3:W-:Y:S01]  /*28910*/  STL.64 [R1+0x52a8], R6 ;  /* 0x0052a80601007387 */ /* 0x0087e20000100a00 */
[----:B0-----:R-:W4:Y:S02]  /*28920*/  LDL.LU R4, [R1+0x6f0] ;  /* 0x0006f00001047983 */ /* 0x001f240000300800 */
[----:B-1----:R-:W4:Y:S01]  /*28930*/  LDL.LU R5, [R1+0x6f4] ;  /* 0x0006f40001057983 */ /* 0x002f220000300800 */
[----:B---3--:R-:W4:Y:S01]  /*28940*/  LDL.LU R6, [R1+0x6f8] ;  /* 0x0006f80001067983 */ /* 0x008f220000300800 */
[----:B------:R-:W4:Y:S09]  /*28950*/  LDL.LU R7, [R1+0x6fc] ;  /* 0x0006fc0001077983 */ /* 0x000f320000300800 */
[----:B------:R0:W-:Y:S01]  /*28960*/  STL.64 [R1+0x2f0], R12 ;  /* 0x0002f00c01007387 */ /* 0x0001e20000100a00 */
[----:B------:R-:W-:Y:S03]  /*28970*/  STL.64 [R1+0x2f8], R14 ;  /* 0x0002f80e01007387 */ /* 0x000fe60000100a00 */
[----:B0-----:R-:W3:Y:S04]  /*28980*/  LDL.LU.64 R12, [R1+0x52b8] ;  /* 0x0052b800010c7983 */ /* 0x001ee80000300a00 */
[----:B--2---:R-:W-:Y:S01]  /*28990*/  STL.64 [R1+0x50f0], R22 ;  /* 0x0050f01601007387 */ /* 0x004fe20000100a00 */
[----:B------:R0:W-:Y:S03]  /*289a0*/  STL.64 [R1+0x50e8], R20 ;  /* 0x0050e81401007387 */ /* 0x0001e60000100a00 */
[----:B0-----:R-:W2:Y:S01]  /*289b0*/  LDL.LU R20, [R1+0x700] ;  /* 0x0007000001147983 */ /* 0x001ea20000300800 */
[----:B------:R-:W2:Y:S02]  /*289c0*/  LDL.LU R21, [R1+0x704] ;  /* 0x0007040001157983 */ /* 0x000ea40000300800 */
[----:B------:R-:W2:Y:S02]  /*289d0*/  LDL.LU R22, [R1+0x708] ;  /* 0x0007080001167983 */ /* 0x000ea40000300800 */
[----:B------:R-:W2:Y:S01]  /*289e0*/  LDL.LU R23, [R1+0x70c] ;  /* 0x00070c0001177983 */ /* 0x000ea20000300800 */
[C---:B----4-:R-:W-:Y:S08]  /*289f0*/  HMMA.16816.F32 R4, R16.reuse, R10, R4 ;  /* 0x0000000a1004723c */ /* 0x050ff00000001804 */
[----:B--2---:R-:W-:Y:S11]  /*28a00*/  HMMA.16816.F32 R20, R16, R26, R20 ;  /* 0x0000001a1014723c */ /* 0x004ff60000001814 */
[----:B------:R-:W-:Y:S11]  /*28a10*/  @!UPT UIADD3 URZ, URZ, URZ, URZ ;  /* 0x0000003f3f3ff290 */ /* 0x000ff6000fffe03f */
[----:B------:R-:W-:Y:S01]  /*28a20*/  @!UPT UIADD3 URZ, URZ, URZ, URZ ;  /* 0x0000003f3f3ff290 */ /* 0x000fe2000fffe03f */
[----:B------:R0:W-:Y:S01]  /*28a30*/  STL.64 [R1+0x700], R20 ;  /* 0x0007001401007387 */ /* 0x0001e20000100a00 */
[----:B------:R1:W-:Y:S02]  /*28a40*/  STL.64 [R1+0x708], R22 ;  /* 0x0007081601007387 */ /* 0x0003e40000100a00 */
[----:B------:R-:W2:Y:S02]  /*28a50*/  LDL.LU R24, [R1+0x6e0] ;  /* 0x0006e00001187983 */ /* 0x000ea40000300800 */
[----:B------:R-:W2:Y:S02]  /*28a60*/  LDL.LU R25, [R1+0x6e4] ;  /* 0x0006e40001197983 */ /* 0x000ea40000300800 */
[----:B0-----:R-:W-:Y:S02]  /*28a70*/  IMAD.MOV.U32 R21, RZ, RZ, R26 ;  /* 0x000000ffff157224 */ /* 0x001fe400078e001a */
[----:B------:R-:W-:Y:S01]  /*28a80*/  IMAD.MOV.U32 R20, RZ, RZ, R27 ;  /* 0x000000ffff147224 */ /* 0x000fe200078e001b */
[----:B------:R-:W2:Y:S01]  /*28a90*/  LDL.LU R26, [R1+0x6e8] ;  /* 0x0006e800011a7983 */ /* 0x000ea20000300800 */
[----:B------:R-:W2:Y:S02]  /*28aa0*/  LDL.LU R27, [R1+0x6ec] ;  /* 0x0006ec00011b7983 */ /* 0x000ea40000300800 */
[----:B------:R-:W-:Y:S02]  /*28ab0*/  STL.64 [R1+0x6f0], R4 ;  /* 0x0006f00401007387 */ /* 0x000fe40000100a00 */
[----:B------:R-:W-:Y:S01]  /*28ac0*/  STL.64 [R1+0x6f8], R6 ;  /* 0x0006f80601007387 */ /* 0x000fe20000100a00 */
[----:B------:R-:W4:Y:S01]  /*28ad0*/  LDL.LU R8, [R1+0x6a0] ;  /* 0x0006a00001087983 */ /* 0x000f220000300800 */
[----:B-1----:R-:W-:-:S02]  /*28ae0*/  IMAD.MOV.U32 R23, RZ, RZ, R10 ;  /* 0x000000ffff177224 */ /* 0x002fc400078e000a */
[----:B------:R-:W4:Y:S02]  /*28af0*/  LDL.LU R9, [R1+0x6a4] ;  /* 0x0006a40001097983 */ /* 0x000f240000300800 */
[----:B------:R-:W-:Y:S01]  /*28b00*/  IMAD.MOV.U32 R22, RZ, RZ, R11 ;  /* 0x000000ffff167224 */ /* 0x000fe200078e000b */
[----:B------:R-:W2:Y:S01]  /*28b10*/  LDL.LU R10, [R1+0x6a8] ;  /* 0x0006a800010a7983 */ /* 0x000ea20000300800 */
[----:B------:R-:W2:Y:S03]  /*28b20*/  LDL.LU R11, [R1+0x6ac] ;  /* 0x0006ac00010b7983 */ /* 0x000ea60000300800 */
[----:B--2---:R-:W-:Y:S01]  /*28b30*/  STL.64 [R1+0x5288], R10 ;  /* 0x0052880a01007387 */ /* 0x004fe20000100a00 */
[----:B----4-:R-:W-:Y:S02]  /*28b40*/  STL.64 [R1+0x5280], R8 ;  /* 0x0052800801007387 */ /* 0x010fe40000100a00 */
[----:B------:R-:W2:Y:S02]  /*28b50*/  LDL R14, [R1+0x8] ;  /* 0x00000800010e7983 */ /* 0x000ea40000100800 */
[----:B------:R-:W2:Y:S02]  /*28b60*/  LDL R15, [R1+0xc] ;  /* 0x00000c00010f7983 */ /* 0x000ea40000100800 */
[----:B--2---:R0:W-:Y:S04]  /*28b70*/  STL.64 [R1+0x5290], R14 ;  /* 0x0052900e01007387 */ /* 0x0041e80000100a00 */
[----:B0-----:R-:W2:Y:S01]  /*28b80*/  LDL.64 R14, [R1+0x18] ;  /* 0x00001800010e7983 */ /* 0x001ea20000100a00 */
[----:B------:R-:W4:Y:S02]  /*28b90*/  LDL.LU R8, [R1+0x6b0] ;  /* 0x0006b00001087983 */ /* 0x000f240000300800 */
[----:B------:R-:W4:Y:S02]  /*28ba0*/  LDL.LU R9, [R1+0x6b4] ;  /* 0x0006b40001097983 */ /* 0x000f240000300800 */
[----:B------:R-:W2:Y:S01]  /*28bb0*/  LDL.LU R10, [R1+0x6b8] ;  /* 0x0006b800010a7983 */ /* 0x000ea20000300800 */
[----:B------:R-:W2:Y:S01]  /*28bc0*/  LDL.LU R11, [R1+0x6bc] ;  /* 0x0006bc00010b7983 */ /* 0x000ea20000300800 */
[----:B------:R-:W3:Y:S02]  /*28bd0*/  LDL.LU R4, [R1+0x6d0] ;  /* 0x0006d00001047983 */ /* 0x000ee40000300800 */
[----:B------:R-:W3:Y:S02]  /*28be0*/  LDL.LU R5, [R1+0x6d4] ;  /* 0x0006d40001057983 */ /* 0x000ee40000300800 */
[----:B------:R-:W3:Y:S01]  /*28bf0*/  LDL.LU R6, [R1+0x6d8] ;  /* 0x0006d80001067983 */ /* 0x000ee20000300800 */
[----:B------:R-:W3:Y:S04]  /*28c00*/  LDL.LU R7, [R1+0x6dc] ;  /* 0x0006dc0001077983 */ /* 0x000ee80000300800 */
[----:B--2---:R-:W-:Y:S01]  /*28c10*/  STL.64 [R1+0x52a0], R10 ;  /* 0x0052a00a01007387 */ /* 0x004fe20000100a00 */
[----:B----4-:R0:W-:Y:S03]  /*28c20*/  STL.64 [R1+0x5298], R8 ;  /* 0x0052980801007387 */ /* 0x0101e60000100a00 */
[----:B0-----:R-:W2:Y:S01]  /*28c30*/  LDL.LU R8, [R1+0x6c0] ;  /* 0x0006c00001087983 */ /* 0x001ea20000300800 */
[----:B------:R-:W2:Y:S02]  /*28c40*/  LDL.LU R9, [R1+0x6c4] ;  /* 0x0006c40001097983 */ /* 0x000ea40000300800 */
[----:B------:R-:W2:Y:S02]  /*28c50*/  LDL.LU R10, [R1+0x6c8] ;  /* 0x0006c800010a7983 */ /* 0x000ea40000300800 */
[----:B------:R-:W2:Y:S01]  /*28c60*/  LDL.LU R11, [R1+0x6cc] ;  /* 0x0006cc00010b7983 */ /* 0x000ea20000300800 */
[----:B------:R0:W-:Y:S01]  /*28c70*/  STL.64 [R1+0x5200], R22 ;  /* 0x0052001601007387 */ /* 0x0001e20000100a00 */
[----:B------:R-:W-:Y:S03]  /*28c80*/  STL.64 [R1+0x51f8], R20 ;  /* 0x0051f81401007387 */ /* 0x000fe60000100a00 */
[----:B0-----:R-:W4:Y:S02]  /*28c90*/  LDL.64 R22, [R1+0x38] ;  /* 0x0000380001167983 */ /* 0x001f240000100a00 */
[----:B----4-:R-:W-:Y:S01]  /*28ca0*/  HMMA.16816.F32 R24, R16, R22, R24 ;  /* 0x000000161018723c */ /* 0x010fe20000001818 */
[----:B------:R-:W-:-:S02]  /*28cb0*/  IMAD.MOV.U32 R0, RZ, RZ, R22 ;  /* 0x000000ffff007224 */ /* 0x000fc400078e0016 */
[----:B------:R-:W-:Y:S11]  /*28cc0*/  IMAD.MOV.U32 R2, RZ, RZ, R23 ;  /* 0x000000ffff027224 */ /* 0x000ff600078e0017 */
[----:B------:R-:W-:Y:S09]  /*28cd0*/  @!UPT UIADD3 URZ, URZ, URZ, URZ ;  /* 0x0000003f3f3ff290 */ /* 0x000ff2000fffe03f */
[----:B------:R0:W-:Y:S01]  /*28ce0*/  STL.64 [R1+0x6e0], R24 ;  /* 0x0006e01801007387 */ /* 0x0001e20000100a00 */
[----:B------:R-:W-:Y:S03]  /*28cf0*/  STL.64 [R1+0x6e8], R26 ;  /* 0x0006e81a01007387 */ /* 0x000fe60000100a00 */
[----:B0-----:R-:W4:Y:S01]  /*28d00*/  LDL.LU.64 R24, [R1+0x52b0] ;  /* 0x0052b00001187983 */ /* 0x001f220000300a00 */
[----:B------:R-:W2:Y:S02]  /*28d10*/  LDL.LU R20, [R1+0x660] ;  /* 0x0006600001147983 */ /* 0x000ea40000300800 */
[----:B------:R-:W2:Y:S02]  /*28d20*/  LDL.LU R21, [R1+0x664] ;  /* 0x0006640001157983 */ /* 0x000ea40000300800 */
[----:B------:R-:W2:Y:S01]  /*28d30*/  LDL.LU R22, [R1+0x668] ;  /* 0x0006680001167983 */ /* 0x000ea20000300800 */
[----:B------:R-:W2:Y:S04]  /*28d40*/  LDL.LU R23, [R1+0x66c] ;  /* 0x00066c0001177983 */ /* 0x000ea80000300800 */
[----:B--2---:R4:W-:Y:S01]  /*28d50*/  STL.64 [R1+0x5210], R22 ;  /* 0x0052101601007387 */ /* 0x0049e20000100a00 */
[----:B------:R-:W-:Y:S02]  /*28d60*/  STL.64 [R1+0x5208], R20 ;  /* 0x0052081401007387 */ /* 0x000fe40000100a00 */
[----:B----4-:R-:W-:-:S02]  /*28d70*/  IMAD.MOV.U32 R23, RZ, RZ, R24 ;  /* 0x000000ffff177224 */ /* 0x010fc400078e0018 */
[----:B------:R-:W-:Y:S01]  /*28d80*/  IMAD.MOV.U32 R22, RZ, RZ, R25 ;  /* 0x000000ffff167224 */ /* 0x000fe200078e0019 */
[----:B------:R-:W2:Y:S01]  /*28d90*/  LDL.LU R24, [R1+0x2e0] ;  /* 0x0002e00001187983 */ /* 0x000ea20000300800 */
[----:B------:R-:W2:Y:S02]  /*28da0*/  LDL.LU R25, [R1+0x2e4] ;  /* 0x0002e40001197983 */ /* 0x000ea40000300800 */
[----:B------:R-:W4:Y:S02]  /*28db0*/  LDL.LU R26, [R1+0x2e8] ;  /* 0x0002e800011a7983 */ /* 0x000f240000300800 */
[----:B------:R-:W4:Y:S02]  /*28dc0*/  LDL.LU R27, [R1+0x2ec] ;  /* 0x0002ec00011b7983 */ /* 0x000f240000300800 */
[----:B----4-:R-:W-:Y:S01]  /*28dd0*/  STL.64 [R1+0x5250], R26 ;  /* 0x0052501a01007387 */ /* 0x010fe20000100a00 */
[----:B--2---:R0:W-:Y:S03]  /*28de0*/  STL.64 [R1+0x5248], R24 ;  /* 0x0052481801007387 */ /* 0x0041e60000100a00 */
[----:B0-----:R-:W2:Y:S01]  /*28df0*/  LDL.LU R24, [R1+0x690] ;  /* 0x0006900001187983 */ /* 0x001ea20000300800 */
[----:B------:R-:W2:Y:S02]  /*28e00*/  LDL.LU R25, [R1+0x694] ;  /* 0x0006940001197983 */ /* 0x000ea40000300800 */
[----:B------:R-:W2:Y:S02]  /*28e10*/  LDL.LU R26, [R1+0x698] ;  /* 0x00069800011a7983 */ /* 0x000ea40000300800 */
[----:B------:R-:W2:Y:S01]  /*28e20*/  LDL.LU R27, [R1+0x69c] ;  /* 0x00069c00011b7983 */ /* 0x000ea20000300800 */
[----:B------:R0:W-:Y:S04]  /*28e30*/  STL.64 [R1+0x5220], R22 ;  /* 0x0052201601007387 */ /* 0x0001e80000100a00 */
[----:B0-----:R-:W3:Y:S01]  /*28e40*/  LDL.64 R22, [R1+0x28] ;  /* 0x0000280001167983 */ /* 0x001ee20000100a00 */
[----:B------:R-:W-:Y:S01]  /*28e50*/  HMMA.16816.F32 R8, R16, R14, R8 ;  /* 0x0000000e1008723c */ /* 0x000fe20000001808 */
[----:B------:R-:W-:-:S02]  /*28e60*/  IMAD.MOV.U32 R21, RZ, RZ, R14 ;  /* 0x000000ffff157224 */ /* 0x000fc400078e000e */
[----:B------:R-:W-:-:S05]  /*28e70*/  IMAD.MOV.U32 R20, RZ, RZ, R15 ;  /* 0x000000ffff147224 */ /* 0x000fca00078e000f */
[----:B---3--:R-:W-:Y:S11]  /*28e80*/  HMMA.16816.F32 R4, R16, R22, R4 ;  /* 0x000000161004723c */ /* 0x008ff60000001804 */
[----:B------:R-:W-:Y:S11]  /*28e90*/  @!UPT UIADD3 URZ, URZ, URZ, URZ ;  /* 0x0000003f3f3ff290 */ /* 0x000ff6000fffe03f */
[----:B------:R-:W-:Y:S01]  /*28ea0*/  @!UPT UIADD3 URZ, URZ, URZ, URZ ;  /* 0x0000003f3f3ff290 */ /* 0x000fe2000fffe03f */
[----:B------:R-:W-:Y:S01]  /*28eb0*/  STL.64 [R1+0x6d0], R4 ;  /* 0x0006d00401007387 */ /* 0x000fe20000100a00 */
[----:B------:R0:W-:Y:S03]  /*28ec0*/  STL.64 [R1+0x6d8], R6 ;  /* 0x0006d80601007387 */ /* 0x0001e60000100a00 */
[----:B0-----:R-:W3:Y:S01]  /*28ed0*/  LDL.LU.64 R6, [R1+0x52a8] ;  /* 0x0052a80001067983 */ /* 0x001ee20000300a00 */
[----:B------:R-:W-:Y:S02]  /*28ee0*/  STL.64 [R1+0x6c0], R8 ;  /* 0x0006c00801007387 */ /* 0x000fe40000100a00 */
[----:B------:R0:W-:Y:S02]  /*28ef0*/  STL.64 [R1+0x6c8], R10 ;  /* 0x0006c80a01007387 */ /* 0x0001e40000100a00 */
[----:B0-----:R-:W4:Y:S01]  /*28f00*/  LDL.LU.64 R10, [R1+0x52a0] ;  /* 0x0052a000010a7983 */ /* 0x001f220000300a00 */
[----:B------:R-:W4:Y:S02]  /*28f10*/  LDL.LU.64 R8, [R1+0x5298] ;  /* 0x0052980001087983 */ /* 0x000f240000300a00 */
[----:B------:R-:W4:Y:S02]  /*28f20*/  LDL.LU.64 R14, [R1+0x5290] ;  /* 0x00529000010e7983 */ /* 0x000f240000300a00 */
[----:B------:R-:W-:-:S02]  /*28f30*/  IMAD.MOV.U32 R4, RZ, RZ, R22 ;  /* 0x000000ffff047224 */ /* 0x000fc400078e0016 */
[----:B------:R-:W-:Y:S02]  /*28f40*/  IMAD.MOV.U32 R5, RZ, RZ, R23 ;  /* 0x000000ffff057224 */ /* 0x000fe400078e0017 */
[----:B------:R-:W-:Y:S02]  /*28f50*/  IMAD.MOV.U32 R22, RZ, RZ, R13 ;  /* 0x000000ffff167224 */ /* 0x000fe400078e000d */
[----:B------:R-:W-:Y:S02]  /*28f60*/  IMAD.MOV.U32 R23, RZ, RZ, R12 ;  /* 0x000000ffff177224 */ /* 0x000fe400078e000c */
[C---:B----4-:R-:W-:Y:S01]  /*28f70*/  HMMA.16816.F32 R12, R16.reuse, R14, R8 ;  /* 0x0000000e100c723c */ /* 0x050fe20000001808 */
[----:B------:R-:W4:Y:S01]  /*28f80*/  LDL.LU.64 R10, [R1+0x5288] ;  /* 0x00528800010a7983 */ /* 0x000f220000300a00 */
[----:B------:R-:W4:Y:S11]  /*28f90*/  LDL.LU.64 R8, [R1+0x5280] ;  /* 0x0052800001087983 */ /* 0x000f360000300a00 */
[----:B------:R-:W-:Y:S10]  /*28fa0*/  @!UPT UIADD3 URZ, URZ, URZ, URZ ;  /* 0x0000003f3f3ff290 */ /* 0x000ff4000fffe03f */
[----:B------:R-:W-:Y:S01]  /*28fb0*/  STL.64 [R1+0x6b0], R12 ;  /* 0x0006b00c01007387 */ /* 0x000fe20000100a00 */
[----:B------:R0:W-:Y:S03]  /*28fc0*/  STL.64 [R1+0x6b8], R14 ;  /* 0x0006b80e01007387 */ /* 0x0001e60000100a00 */
[----:B0-----:R-:W4:Y:S01]  /*28fd0*/  LDL.LU.64 R14, [R1+0x5278] ;  /* 0x00527800010e7983 */ /* 0x001f220000300a00 */
[----:B------:R-:W2:Y:S01]  /*28fe0*/  LDL.LU.64 R12, [R1+0x5270] ;  /* 0x00527000010c7983 */ /* 0x000ea20000300a00 */
[----:B----4-:R-:W-:Y:S11]  /*28ff0*/  HMMA.16816.F32 R8, R16, R14, R8 ;  /* 0x0000000e1008723c */ /* 0x010ff60000001808 */
[----:B------:R-:W-:Y:S11]  /*29000*/  @!UPT UIADD3 URZ, URZ, URZ, URZ ;  /* 0x0000003f3f3ff290 */ /* 0x000ff6000fffe03f */
[----:B------:R-:W-:Y:S01]  /*29010*/  @!UPT UIADD3 URZ, URZ, URZ, URZ ;  /* 0x0000003f3f3ff290 */ /* 0x000fe2000fffe03f */
[----:B------:R-:W-:Y:S01]  /*29020*/  STL.64 [R1+0x6a0], R8 ;  /* 0x0006a00801007387 */ /* 0x000fe20000100a00 */
[----:B------:R0:W-:Y:S03]  /*29030*/  STL.64 [R1+0x6a8], R10 ;  /* 0x0006a80a01007387 */ /* 0x0001e60000100a00 */
[----:B0-----:R-:W4:Y:S01]  /*29040*/  LDL.LU.64 R10, [R1+0x5268] ;  /* 0x00526800010a7983 */ /* 0x001f220000300a00 */
[----:B------:R-:W3:Y:S02]  /*29050*/  LDL.LU.64 R8, [R1+0x5260] ;  /* 0x0052600001087983 */ /* 0x000ee40000300a00 */
[----:B------:R3:W-:Y:S02]  /*29060*/  STL.64 [R1+0x5118], R14 ;  /* 0x0051180e01007387 */ /* 0x0007e40000100a00 */
[----:B--2---:R0:W-:Y:S02]  /*29070*/  STL.64 [R1+0x5110], R12 ;  /* 0x0051100c01007387 */ /* 0x0041e40000100a00 */
[----:B---3--:R-:W-:-:S02]  /*29080*/  IMAD.MOV.U32 R14, RZ, RZ, R8 ;  /* 0x000000ffff0e7224 */ /* 0x008fc400078e0008 */
[----:B------:R-:W-:Y:S01]  /*29090*/  IMAD.MOV.U32 R15, RZ, RZ, R9 ;  /* 0x000000ffff0f7224 */ /* 0x000fe200078e0009 */
[----:B------:R-:W2:Y:S01]  /*290a0*/  LDL.LU R8, [R1+0x525c] ;  /* 0x00525c0001087983 */ /* 0x000ea20000300800 */
[----:B------:R-:W2:Y:S03]  /*290b0*/  LDL.LU R9, [R1+0x5258] ;  /* 0x0052580001097983 */ /* 0x000ea60000300800 */
[----:B------:R1:W-:Y:S01]  /*290c0*/  STL.64 [R1+0x5218], R14 ;  /* 0x0052180e01007387 */ /* 0x0003e20000100a00 */
[----:B0-----:R-:W3:Y:S02]  /*290d0*/  LDL.LU R12, [R1+0x670] ;  /* 0x00067000010c7983 */ /* 0x001ee40000300800 */
[----:B------:R-:W3:Y:S01]  /*290e0*/  LDL.LU R13, [R1+0x674] ;  /* 0x00067400010d7983 */ /* 0x000ee20000300800 */
[----:B-1----:R-:W2:Y:S01]  /*290f0*/  LDL.LU R14, [R1+0x678] ;  /* 0x00067800010e7983 */ /* 0x002ea20000300800 */
[----:B------:R-:W2:Y:S01]  /*29100*/  LDL.LU R15, [R1+0x67c] ;  /* 0x00067c00010f7983 */ /* 0x000ea20000300800 */
[C---:B----4-:R-:W-:Y:S02]  /*29110*/  HMMA.16816.F32 R24, R16.reuse, R10, R24 ;  /* 0x0000000a1018723c */ /* 0x050fe40000001818 */
[----:B--2---:R-:W-:Y:S01]  /*29120*/  STL.64 [R1+0x5230], R14 ;  /* 0x0052300e01007387 */ /* 0x004fe20000100a00 */
[----:B---3--:R0:W-:Y:S03]  /*29130*/  STL.64 [R1+0x5228], R12 ;  /* 0x0052280c01007387 */ /* 0x0081e60000100a00 */
[----:B0-----:R-:W2:Y:S01]  /*29140*/  LDL.LU R12, [R1+0x680] ;  /* 0x00068000010c7983 */ /* 0x001ea20000300800 */
[----:B------:R-:W2:Y:S02]  /*29150*/  LDL.LU R13, [R1+0x684] ;  /* 0x00068400010d7983 */ /* 0x000ea40000300800 */
[----:B------:R-:W2:Y:S02]  /*29160*/  LDL.LU R14, [R1+0x688] ;  /* 0x00068800010e7983 */ /* 0x000ea40000300800 */
[----:B------:R-:W2:Y:S11]  /*29170*/  LDL.LU R15, [R1+0x68c] ;  /* 0x00068c00010f7983 */ /* 0x000eb60000300800 */
[----:B------:R-:W-:Y:S01]  /*29180*/  @!UPT UIADD3 URZ, URZ, URZ, URZ ;  /* 0x0000003f3f3ff290 */ /* 0x000fe2000fffe03f */
[----:B------:R-:W-:Y:S01]  /*29190*/  STL.64 [R1+0x690], R24 ;  /* 0x0006901801007387 */ /* 0x000fe20000100a00 */
[----:B------:R0:W-:Y:S03]  /*291a0*/  STL.64 [R1+0x698], R26 ;  /* 0x0006981a01007387 */ /* 0x0001e60000100a00 */
[----:B0-----:R-:W3:Y:S01]  /*291b0*/  LDL.LU.64 R26, [R1+0x5250] ;  /* 0x00525000011a7983 */ /* 0x001ee20000300a00 */
[----:B------:R-:W3:Y:S02]  /*291c0*/  LDL.LU.64 R24, [R1+0x5248] ;  /* 0x0052480001187983 */ /* 0x000ee40000300a00 */
[----:B------:R-:W-:Y:S02]  /*291d0*/  STL.64 [R1+0x5108], R10 ;  /* 0x0051080a01007387 */ /* 0x000fe40000100a00 */
[----:B------:R0:W-:Y:S02]  /*291e0*/  STL.64 [R1+0x5100], R8 ;  /* 0x0051000801007387 */ /* 0x0001e40000100a00 */
[----:B0-----:R-:W4:Y:S01]  /*291f0*/  LDL.LU R8, [R1+0x650] ;  /* 0x0006500001087983 */ /* 0x001f220000300800 */
[----:B------:R-:W4:Y:S02]  /*29200*/  LDL.LU R9, [R1+0x654] ;  /* 0x0006540001097983 */ /* 0x000f240000300800 */
[----:B------:R-:W4:Y:S02]  /*29210*/  LDL.LU R10, [R1+0x658] ;  /* 0x00065800010a7983 */ /* 0x000f240000300800 */
[----:B------:R-:W4:Y:S01]  /*29220*/  LDL.LU R11, [R1+0x65c] ;  /* 0x00065c00010b7983 */ /* 0x000f220000300800 */
[----:B---3--:R-:W-:Y:S01]  /*29230*/  HMMA.16816.F32 R16, R16, R6, R24 ;  /* 0x000000061010723c */ /* 0x008fe20000001818 */
[----:B------:R-:W2:Y:S01]  /*29240*/  LDL.LU.64 R26, [R1+0x5240] ;  /* 0x00524000011a7983 */ /* 0x000ea20000300a00 */
[----:B------:R-:W2:Y:S02]  /*29250*/  LDL.LU.64 R24, [R1+0x5238] ;  /* 0x0052380001187983 */ /* 0x000ea40000300a00 */
[----:B------:R-:W-:Y:S11]  /*29260*/  STL.64 [R1+0x50f8], R6 ;  /* 0x0050f80601007387 */ /* 0x000ff60000100a00 */
[----:B------:R-:W-:Y:S08]  /*29270*/  @!UPT UIADD3 URZ, URZ, URZ, URZ ;  /* 0x0000003f3f3ff290 */ /* 0x000ff0000fffe03f */
[----:B------:R-:W-:Y:S01]  /*29280*/  STL.64 [R1+0x2e0], R16 ;  /* 0x0002e01001007387 */ /* 0x000fe20000100a00 */
[----:B------:R-:W-:Y:S02]  /*29290*/  STL.64 [R1+0x2e8], R18 ;  /* 0x0002e81201007387 */ /* 0x000fe40000100a00 */
[----:B------:R-:W0:Y:S04]  /*292a0*/  LDSM.16.MT88.4 R16, [R3+0x4380] ;  /* 0x004380000310783b */ /* 0x000e280000004200 */
[----:B------:R-:W-:Y:S01]  /*292b0*/  STL [R1+0x4fd8], R3 ;  /* 0x004fd80301007387 */ /* 0x000fe20000100800 */
[----:B0-----:R0:W-:Y:S02]  /*292c0*/  STL.64 [R1+0x4fa0], R18 ;  /* 0x004fa01201007387 */ /* 0x0011e40000100a00 */
[----:B0-----:R-:W-:-:S02]  /*292d0*/  IMAD.MOV.U32 R18, RZ, RZ, R21 ;  /* 0x000000ffff127224 */ /* 0x001fc400078e0015 */
[----:B------:R-:W-:Y:S01]  /*292e0*/  IMAD.MOV.U32 R19, RZ, RZ, R20 ;  /* 0x000000ffff137224 */ /* 0x000fe200078e0014 */
[----:B------:R-:W-:Y:S04]  /*292f0*/  STL.64 [R1+0x4f98], R16 ;  /* 0x004f981001007387 */ /* 0x000fe80000100a00 */
[----:B------:R0:W-:Y:S04]  /*29300*/  STL.64 [R1+0x5138], R18 ;  /* 0x0051381201007387 */ /* 0x0001e80000100a00 */
[----:B0-----:R-:W3:Y:S04]  /*29310*/  LDL R18, [R1+0xa8] ;  /* 0x0000a80001127983 */ /* 0x001ee80000100800 */
[----:B------:R-:W3:Y:S01]  /*29320*/  LDL R19, [R1+0xac] ;  /* 0x0000ac0001137983 */ /* 0x000ee20000100800 */
[C---:B--2---:R-:W-:Y:S03]  /*29330*/  HMMA.16816.F32 R20, R24.reuse, R22, R12 ;  /* 0x000000161814723c */ /* 0x044fe6000000180c */
[----:B------:R-:W2:Y:S01]  /*29340*/  LDL.LU.64 R14, [R1+0x5230] ;  /* 0x00523000010e7983 */ /* 0x000ea20000300a00 */
[----:B------:R-:W2:Y:S11]  /*29350*/  LDL.LU.64 R12, [R1+0x5228] ;  /* 0x00522800010c7983 */ /* 0x000eb60000300a00 */
[----:B------:R-:W-:Y:S08]  /*29360*/  @!UPT UIADD3 URZ, URZ, URZ, URZ ;  /* 0x0000003f3f3ff290 */ /* 0x000ff0000fffe03f */
[----:B------:R-:W-:Y:S01]  /*29370*/  STL.64 [R1+0x680], R20 ;  /* 0x0006801401007387 */ /* 0x000fe20000100a00 */
[----:B------:R0:W-:Y:S03]  /*29380*/  STL.64 [R1+0x688], R22 ;  /* 0x0006881601007387 */ /* 0x0001e60000100a00 */
[----:B0-----:R-:W2:Y:S02]  /*29390*/  LDL.LU.64 R22, [R1+0x5220] ;  /* 0x0052200001167983 */ /* 0x001ea40000300a00 */
[C---:B--2---:R-:W-:Y:S02]  /*293a0*/  HMMA.16816.F32 R20, R24.reuse, R22, R12 ;  /* 0x000000161814723c */ /* 0x044fe4000000180c */
[----:B------:R-:W4:Y:S11]  /*293b0*/  LDL.LU.64 R14, [R1+0x5218] ;  /* 0x00521800010e7983 */ /* 0x000f360000300a00 */
[----:B------:R-:W-:Y:S10]  /*293c0*/  @!UPT UIADD3 URZ, URZ, URZ, URZ ;  /* 0x0000003f3f3ff290 */ /* 0x000ff4000fffe03f */
[----:B------:R-:W-:Y:S01]  /*293d0*/  STL.64 [R1+0x670], R20 ;  /* 0x0006701401007387 */ /* 0x000fe20000100a00 */
[----:B------:R0:W-:Y:S03]  /*293e0*/  STL.64 [R1+0x678], R22 ;  /* 0x0006781601007387 */ /* 0x0001e60000100a00 */
[----:B0-----:R-:W3:Y:S01]  /*293f0*/  LDL.LU.64 R22, [R1+0x5210] ;  /* 0x0052100001167983 */ /* 0x001ee20000300a00 */
[----:B------:R-:W3:Y:S01]  /*29400*/  LDL.LU.64 R20, [R1+0x5208] ;  /* 0x0052080001147983 */ /* 0x000ee20000300a00 */
[C---:B----4-:R-:W-:Y:S08]  /*29410*/  HMMA.16816.F32 R8, R24.reuse, R14, R8 ;  /* 0x0000000e1808723c */ /* 0x050ff00000001808 */
[----:B---3--:R-:W-:Y:S01]  /*29420*/  HMMA.16816.F32 R16, R24, R18, R20 ;  /* 0x000000121810723c */ /* 0x008fe20000001814 */
[----:B------:R-:W2:Y:S01]  /*29430*/  LDL.LU.64 R22, [R1+0x5200] ;  /* 0x0052000001167983 */ /* 0x000ea20000300a00 */
[----:B------:R-:W3:Y:S11]  /*29440*/  LDL.LU.64 R20, [R1+0x51f8] ;  /* 0x0051f80001147983 */ /* 0x000ef60000300a00 */
[----:B------:R-:W-:Y:S10]  /*29450*/  @!UPT UIADD3 URZ, URZ, URZ, URZ ;  /* 0x0000003f3f3ff290 */ /* 0x000ff4000fffe03f */
[----:B------:R-:W-:Y:S01]  /*29460*/  STL.64 [R1+0x660], R16 ;  /* 0x0006601001007387 */ /* 0x000fe20000100a00 */
[----:B------:R0:W-:Y:S02]  /*29470*/  STL.64 [R1+0x668], R18 ;  /* 0x0006681201007387 */ /* 0x0001e40000100a00 */
[----:B0-----:R-:W-:Y:S02]  /*29480*/  IMAD.MOV.U32 R18, RZ, RZ, R4 ;  /* 0x000000ffff127224 */ /* 0x001fe400078e0004 */
[----:B------:R-:W-:Y:S01]  /*29490*/  IMAD.MOV.U32 R19, RZ, RZ, R5 ;  /* 0x000000ffff137224 */ /* 0x000fe200078e0005 */
[----:B------:R-:W4:Y:S01]  /*294a0*/  LDL.LU R4, [R1+0x51f0] ;  /* 0x0051f00001047983 */ /* 0x000f220000300800 */
[----:B------:R-:W-:Y:S02]  /*294b0*/  STL.64 [R1+0x650], R8 ;  /* 0x0006500801007387 */ /* 0x000fe40000100a00 */
[----:B------:R-:W-:Y:S02]  /*294c0*/  STL.64 [R1+0x658], R10 ;  /* 0x0006580a01007387 */ /* 0x000fe40000100a00 */
[----:B------:R-:W2:Y:S01]  /*294d0*/  LDL.LU R5, [R1+0x51ec] ;  /* 0x0051ec0001057983 */ /* 0x000ea20000300800 */
[----:B------:R0:W-:Y:S02]  /*294e0*/  STL.64 [R1+0x5150], R18 ;  /* 0x0051501201007387 */ /* 0x0001e40000100a00 */
[----:B0-----:R-:W-:-:S02]  /*294f0*/  IMAD.MOV.U32 R18, RZ, RZ, R0 ;  /* 0x000000ffff127224 */ /* 0x001fc400078e0000 */
[----:B------:R-:W-:Y:S01]  /*29500*/  IMAD.MOV.U32 R19, RZ, RZ, R2 ;  /* 0x000000ffff137224 */ /* 0x000fe200078e0002 */
[----:B------:R-:W2:Y:S01]  /*29510*/  LDL.LU R0, [R1+0x51e8] ;  /* 0x0051e80001007983 */ /* 0x000ea20000300800 */
[----:B------:R-:W2:Y:S03]  /*29520*/  LDL.LU R2, [R1+0x51e4] ;  /* 0x0051e40001027983 */ /* 0x000ea60000300800 */
[----:B------:R-:W-:Y:S01]  /*29530*/  STL.64 [R1+0x5168], R18 ;  /* 0x0051681201007387 */ /* 0x000fe20000100a00 */
[----:B------:R-:W2:Y:S03]  /*29540*/  LDL.LU.64 R14, [R1+0x8] ;  /* 0x00000800010e7983 */ /* 0x000ea60000300a00 */
[----:B--2---:R0:W-:Y:S01]  /*29550*/  STL.64 [R1+0x5130], R14 ;  /* 0x0051300e01007387 */ /* 0x0041e20000100a00 */
[----:B------:R-:W2:Y:S02]  /*29560*/  LDL.LU R12, [R1+0x5d0] ;  /* 0x0005d000010c7983 */ /* 0x000ea40000300800 */
[----:B------:R-:W2:Y:S01]  /*29570*/  LDL.LU R13, [R1+0x5d4] ;  /* 0x0005d400010d7983 */ /* 0x000ea20000300800 */
[----:B0-----:R-:W2:Y:S01]  /*29580*/  LDL.LU R14, [R1+0x5d8] ;  /* 0x0005d800010e7983 */ /* 0x001ea20000300800 */
[----:B------:R-:W2:Y:S02]  /*29590*/  LDL.LU R15, [R1+0x5dc] ;  /* 0x0005dc00010f7983 */ /* 0x000ea40000300800 */
[----:B------:R-:W-:-:S02]  /*295a0*/  IMAD.MOV.U32 R18, RZ, RZ, R23 ;  /* 0x000000ffff127224 */ /* 0x000fc400078e0017 */
[----:B------:R-:W-:-:S05]  /*295b0*/  IMAD.MOV.U32 R19, RZ, RZ, R22 ;  /* 0x000000ffff137224 */ /* 0x000fca00078e0016 */
[----:B------:R-:W-:Y:S04]  /*295c0*/  STL.64 [R1+0x5180], R18 ;  /* 0x0051801201007387 */ /* 0x000fe80000100a00 */
[----:B--2---:R-:W-:Y:S01]  /*295d0*/  STL.64 [R1+0x5148], R14 ;  /* 0x0051480e01007387 */ /* 0x004fe20000100a00 */
[----:B------:R0:W-:Y:S03]  /*295e0*/  STL.64 [R1+0x5140], R12 ;  /* 0x0051400c01007387 */ /* 0x0001e60000100a00 */
[----:B0-----:R-:W2:Y:S01]  /*295f0*/  LDL.LU R12, [R1+0x5e0] ;  /* 0x0005e000010c7983 */ /* 0x001ea20000300800 */
[----:B------:R-:W2:Y:S02]  /*29600*/  LDL.LU R13, [R1+0x5e4] ;  /* 0x0005e400010d7983 */ /* 0x000ea40000300800 */
[----:B------:R-:W2:Y:S02]  /*29610*/  LDL.LU R14, [R1+0x5e8] ;  /* 0x0005e800010e7983 */ /* 0x000ea40000300800 */
[----:B------:R-:W2:Y:S02]  /*29620*/  LDL.LU R15, [R1+0x5ec] ;  /* 0x0005ec00010f7983 */ /* 0x000ea40000300800 */
[----:B---3--:R-:W-:-:S02]  /*29630*/  IMAD.MOV.U32 R18, RZ, RZ, R21 ;  /* 0x000000ffff127224 */ /* 0x008fc400078e0015 */
[----:B------:R-:W-:-:S05]  /*29640*/  IMAD.MOV.U32 R19, RZ, RZ, R20 ;  /* 0x000000ffff137224 */ /* 0x000fca00078e0014 */
[----:B------:R-:W-:Y:S04]  /*29650*/  STL.64 [R1+0x5198], R18 ;  /* 0x0051981201007387 */ /* 0x000fe80000100a00 */
[----:B--2---:R-:W-:Y:S01]  /*29660*/  STL.64 [R1+0x5160], R14 ;  /* 0x0051600e01007387 */ /* 0x004fe20000100a00 */
[----:B------:R0:W-:Y:S03]  /*29670*/  STL.64 [R1+0x5158], R12 ;  /* 0x0051580c01007387 */ /* 0x0001e60000100a00 */
[----:B0-----:R-:W2:Y:S01]  /*29680*/  LDL.LU R12, [R1+0x5f0] ;  /* 0x0005f000010c7983 */ /* 0x001ea20000300800 */
[----:B------:R-:W2:Y:S02]  /*29690*/  LDL.LU R13, [R1+0x5f4] ;  /* 0x0005f400010d7983 */ /* 0x000ea40000300800 */
[----:B------:R-:W3:Y:S02]  /*296a0*/  LDL.LU R14, [R1+0x5f8] ;  /* 0x0005f800010e7983 */ /* 0x000ee40000300800 */
[----:B------:R-:W3:Y:S02]  /*296b0*/  LDL.LU R15, [R1+0x5fc] ;  /* 0x0005fc00010f7983 */ /* 0x000ee40000300800 */
[----:B------:R-:W-:-:S02]  /*296c0*/  IMAD.MOV.U32 R18, RZ, RZ, R29 ;  /* 0x000000ffff127224 */ /* 0x000fc400078e001d */
[----:B------:R-:W-:Y:S01]  /*296d0*/  IMAD.MOV.U32 R19, RZ, RZ, R28 ;  /* 0x000000ffff137224 */ /* 0x000fe200078e001c */
[----:B------:R-:W4:Y:S04]  /*296e0*/  LDL.LU R29, [R1+0x51e0] ;  /* 0x0051e000011d7983 */ /* 0x000f280000300800 */
        /* <DEDUP_REMOVED lines=8> */
[----:B----4-:R-:W-:-:S05]  /*29770*/  IMAD.MOV.U32 R19, RZ, RZ, R4 ;  /* 0x000000ffff137224 */ /* 0x010fca00078e0004 */
[----:B------:R-:W-:Y:S04]  /*29780*/  STL.64 [R1+0x51c8], R18 ;  /* 0x0051c81201007387 */ /* 0x000fe80000100a00 */
        /* <DEDUP_REMOVED lines=18> */
[----:B------:R-:W-:-:S02]  /*298b0*/  IMAD.MOV.U32 R18, RZ, RZ, R2 ;  /* 0x000000ffff127224 */ /* 0x000fc400078e0002 */
[----:B------:R-:W-:Y:S01]  /*298c0*/  IMAD.MOV.U32 R19, RZ, RZ, R0 ;  /* 0x000000ffff137224 */ /* 0x000fe200078e0000 */
[----:B---3--:R-:W-:Y:S01]  /*298d0*/  STL.64 [R1+0x51d8], R14 ;  /* 0x0051d80e01007387 */ /* 0x008fe20000100a00 */
[----:B--2---:R0:W-:Y:S03]  /*298e0*/  STL.64 [R1+0x51d0], R12 ;  /* 0x0051d00c01007387 */ /* 0x0041e60000100a00 */
[----:B0-----:R-:W2:Y:S01]  /*298f0*/  LDL.LU R12, [R1+0x640] ;  /* 0x00064000010c7983 */ /* 0x001ea20000300800 */
[----:B------:R-:W2:Y:S02]  /*29900*/  LDL.LU R13, [R1+0x644] ;  /* 0x00064400010d7983 */ /* 0x000ea40000300800 */
[----:B------:R-:W2:Y:S02]  /*29910*/  LDL.LU R14, [R1+0x648] ;  /* 0x00064800010e7983 */ /* 0x000ea40000300800 */
[----:B------:R-:W2:Y:S01]  /*29920*/  LDL.LU R15, [R1+0x64c] ;  /* 0x00064c00010f7983 */ /* 0x000ea20000300800 */
[----:B------:R-:W3:Y:S01]  /*29930*/  LDL.LU R8, [R1+0x5b0] ;  /* 0x0005b00001087983 */ /* 0x000ee20000300800 */
[----:B------:R-:W3:Y:S02]  /*29940*/  LDL.LU R9, [R1+0x5b4] ;  /* 0x0005b40001097983 */ /* 0x000ee40000300800 */
[----:B------:R-:W4:Y:S02]  /*29950*/  LDL.LU R10, [R1+0x5b8] ;  /* 0x0005b800010a7983 */ /* 0x000f240000300800 */
[----:B------:R-:W4:Y:S01]  /*29960*/  LDL.LU R11, [R1+0x5bc] ;  /* 0x0005bc00010b7983 */ /* 0x000f220000300800 */
[C---:B--2---:R-:W-:Y:S01]  /*29970*/  HMMA.16816.F32 R16, R24.reuse, R18, R12 ;  /* 0x000000121810723c */ /* 0x044fe2000000180c */
[----:B----4-:R-:W-:Y:S01]  /*29980*/  STL.64 [R1+0x5128], R10 ;  /* 0x0051280a01007387 */ /* 0x010fe20000100a00 */
[----:B---3--:R0:W-:Y:S03]  /*29990*/  STL.64 [R1+0x5120], R8 ;  /* 0x0051200801007387 */ /* 0x0081e60000100a00 */
[----:B0-----:R-:W2:Y:S01]  /*299a0*/  LDL.LU R8, [R1+0x5c0] ;  /* 0x0005c00001087983 */ /* 0x001ea20000300800 */
[----:B------:R-:W2:Y:S02]  /*299b0*/  LDL.LU R9, [R1+0x5c4] ;  /* 0x0005c40001097983 */ /* 0x000ea40000300800 */
[----:B------:R-:W2:Y:S02]  /*299c0*/  LDL.LU R10, [R1+0x5c8] ;  /* 0x0005c800010a7983 */ /* 0x000ea40000300800 */
[----:B------:R-:W2:Y:S01]  /*299d0*/  LDL.LU R11, [R1+0x5cc] ;  /* 0x0005cc00010b7983 */ /* 0x000ea20000300800 */
[----:B------:R-:W3:Y:S01]  /*299e0*/  LDL.LU R4, [R1+0x5a0] ;  /* 0x0005a00001047983 */ /* 0x000ee20000300800 */
[----:B------:R-:W3:Y:S02]  /*299f0*/  LDL.LU R5, [R1+0x5a4] ;  /* 0x0005a40001057983 */ /* 0x000ee40000300800 */
[----:B------:R-:W3:Y:S02]  /*29a00*/  LDL.LU R6, [R1+0x5a8] ;  /* 0x0005a80001067983 */ /* 0x000ee40000300800 */
[----:B------:R-:W3:Y:S01]  /*29a10*/  LDL.LU R7, [R1+0x5ac] ;  /* 0x0005ac0001077983 */ /* 0x000ee20000300800 */
[----:B------:R-:W4:Y:S01]  /*29a20*/  LDL.LU R20, [R1+0x2d0] ;  /* 0x0002d00001147983 */ /* 0x000f220000300800 */
[----:B------:R-:W4:Y:S02]  /*29a30*/  LDL.LU R21, [R1+0x2d4] ;  /* 0x0002d40001157983 */ /* 0x000f240000300800 */
[----:B------:R-:W4:Y:S02]  /*29a40*/  LDL.LU R22, [R1+0x2d8] ;  /* 0x0002d80001167983 */ /* 0x000f240000300800 */
[----:B------:R-:W4:Y:S01]  /*29a50*/  LDL.LU R23, [R1+0x2dc] ;  /* 0x0002dc0001177983 */ /* 0x000f220000300800 */
[----:B------:R-:W2:Y:S01]  /*29a60*/  LDL.LU.64 R14, [R1+0x51d8] ;  /* 0x0051d800010e7983 */ /* 0x000ea20000300a00 */
[----:B------:R-:W2:Y:S02]  /*29a70*/  LDL.LU.64 R12, [R1+0x51d0] ;  /* 0x0051d000010c7983 */ /* 0x000ea40000300a00 */
[----:B------:R-:W-:Y:S02]  /*29a80*/  STL.64 [R1+0x640], R16 ;  /* 0x0006401001007387 */ /* 0x000fe40000100a00 */
[----:B------:R0:W-:Y:S02]  /*29a90*/  STL.64 [R1+0x648], R18 ;  /* 0x0006481201007387 */ /* 0x0001e40000100a00 */
        /* <DEDUP_REMOVED lines=44> */
[----:B------:R-:W2:Y:S11]  /*29d60*/  LDL.LU.64 R14, [R1+0x5130] ;  /* 0x00513000010e7983 */ /* 0x000eb60000300a00 */
[----:B------:R-:W-:Y:S10]  /*29d70*/  @!UPT UIADD3 URZ, URZ, URZ, URZ ;  /* 0x0000003f3f3ff290 */ /* 0x000ff4000fffe03f */
[----:B------:R0:W-:Y:S01]  /*29d80*/  STL.64 [R1+0x5d0], R16 ;  /* 0x0005d01001007387 */ /* 0x0001e20000100a00 */
[----:B------:R1:W-:Y:S03]  /*29d90*/  STL.64 [R1+0x5d8], R18 ;  /* 0x0005d81201007387 */ /* 0x0003e60000100a00 */
[----:B0-----:R-:W2:Y:S01]  /*29da0*/  LDL.LU R16, [R1+0x2a0] ;  /* 0x0002a00001107983 */ /* 0x001ea20000300800 */
[----:B------:R-:W2:Y:S02]  /*29db0*/  LDL.LU R17, [R1+0x2a4] ;  /* 0x0002a40001117983 */ /* 0x000ea40000300800 */
[----:B-1----:R-:W2:Y:S02]  /*29dc0*/  LDL.LU R18, [R1+0x2a8] ;  /* 0x0002a80001127983 */ /* 0x002ea40000300800 */
[----:B------:R-:W2:Y:S02]  /*29dd0*/  LDL.LU R19, [R1+0x2ac] ;  /* 0x0002ac0001137983 */ /* 0x000ea40000300800 */
[----:B--2---:R-:W-:Y:S01]  /*29de0*/  STL.64 [R1+0x50d0], R18 ;  /* 0x0050d01201007387 */ /* 0x004fe20000100a00 */
[----:B------:R0:W-:Y:S03]  /*29df0*/  STL.64 [R1+0x50c8], R16 ;  /* 0x0050c81001007387 */ /* 0x0001e60000100a00 */
[----:B0-----:R-:W2:Y:S01]  /*29e00*/  LDL.LU R16, [R1+0x2b0] ;  /* 0x0002b00001107983 */ /* 0x001ea20000300800 */
[----:B------:R-:W2:Y:S02]  /*29e10*/  LDL.LU R17, [R1+0x2b4] ;  /* 0x0002b40001117983 */ /* 0x000ea40000300800 */
[----:B------:R-:W2:Y:S02]  /*29e20*/  LDL.LU R18, [R1+0x2b8] ;  /* 0x0002b80001127983 */ /* 0x000ea40000300800 */
[----:B------:R-:W2:Y:S01]  /*29e30*/  LDL.LU R19, [R1+0x2bc] ;  /* 0x0002bc0001137983 */ /* 0x000ea20000300800 */
[----:B------:R-:W-:Y:S01]  /*29e40*/  HMMA.16816.F32 R8, R24, R14, R8 ;  /* 0x0000000e1808723c */ /* 0x000fe20000001808 */
[----:B------:R-:W-:-:S02]  /*29e50*/  IMAD.MOV.U32 R2, RZ, RZ, R14 ;  /* 0x000000ffff027224 */ /* 0x000fc400078e000e */
[----:B------:R-:W-:Y:S01]  /*29e60*/  IMAD.MOV.U32 R0, RZ, RZ, R15 ;  /* 0x000000ffff007224 */ /* 0x000fe200078e000f */
[----:B--2---:R0:W-:Y:S01]  /*29e70*/  STL.64 [R1+0x50e0], R18 ;  /* 0x0050e01201007387 */ /* 0x0041e20000100a00 */
[----:B------:R-:W-:Y:S03]  /*29e80*/  STL.64 [R1+0x50d8], R16 ;  /* 0x0050d81001007387 */ /* 0x000fe60000100a00 */
[----:B0-----:R-:W2:Y:S11]  /*29e90*/  LDL.LU.64 R18, [R1+0xc8] ;  /* 0x0000c80001127983 */ /* 0x001eb60000300a00 */
[----:B------:R-:W-:Y:S04]  /*29ea0*/  @!UPT UIADD3 URZ, URZ, URZ, URZ ;  /* 0x0000003f3f3ff290 */ /* 0x000fe8000fffe03f */
[----:B------:R-:W-:Y:S02]  /*29eb0*/  STL.64 [R1+0x5c0], R8 ;  /* 0x0005c00801007387 */ /* 0x000fe40000100a00 */
[----:B------:R0:W-:Y:S02]  /*29ec0*/  STL.64 [R1+0x5c8], R10 ;  /* 0x0005c80a01007387 */ /* 0x0001e40000100a00 */
[----:B0-----:R-:W2:Y:S01]  /*29ed0*/  LDL.LU.64 R10, [R1+0x5128] ;  /* 0x00512800010a7983 */ /* 0x001ea20000300a00 */
[----:B------:R-:W2:Y:S02]  /*29ee0*/  LDL.LU.64 R8, [R1+0x5120] ;  /* 0x0051200001087983 */ /* 0x000ea40000300a00 */
[----:B------:R-:W2:Y:S02]  /*29ef0*/  LDL.LU.64 R14, [R1+0x5118] ;  /* 0x00511800010e7983 */ /* 0x000ea40000300a00 */
[----:B------:R-:W3:Y:S01]  /*29f00*/  LDL.LU.64 R12, [R1+0x5110] ;  /* 0x00511000010c7983 */ /* 0x000ee20000300a00 */
[C---:B--2---:R-:W-:Y:S11]  /*29f10*/  HMMA.16816.F32 R8, R24.reuse, R14, R8 ;  /* 0x0000000e1808723c */ /* 0x044ff60000001808 */
[----:B------:R-:W-:Y:S11]  /*29f20*/  @!UPT UIADD3 URZ, URZ, URZ, URZ ;  /* 0x0000003f3f3ff290 */ /* 0x000ff6000fffe03f */
[----:B------:R-:W-:Y:S01]  /*29f30*/  @!UPT UIADD3 URZ, URZ, URZ, URZ ;  /* 0x0000003f3f3ff290 */ /* 0x000fe2000fffe03f */
[----:B------:R-:W-:Y:S01]  /*29f40*/  STL.64 [R1+0x5b0], R8 ;  /* 0x0005b00801007387 */ /* 0x000fe20000100a00 */
[----:B------:R0:W-:Y:S03]  /*29f50*/  STL.64 [R1+0x5b8], R10 ;  /* 0x0005b80a01007387 */ /* 0x0001e60000100a00 */
[----:B0-----:R-:W3:Y:S01]  /*29f60*/  LDL.LU.64 R10, [R1+0x5108] ;  /* 0x00510800010a7983 */ /* 0x001ee20000300a00 */
[----:B------:R-:W2:Y:S02]  /*29f70*/  LDL.LU.64 R8, [R1+0x5100] ;  /* 0x0051000001087983 */ /* 0x000ea40000300a00 */
[----:B------:R-:W-:Y:S01]  /*29f80*/  STL.64 [R1+0x5050], R14 ;  /* 0x0050500e01007387 */ /* 0x000fe20000100a00 */
[C---:B---3--:R-:W-:Y:S11]  /*29f90*/  HMMA.16816.F32 R4, R24.reuse, R10, R4 ;  /* 0x0000000a1804723c */ /* 0x048ff60000001804 */
[----:B------:R-:W-:Y:S11]  /*29fa0*/  @!UPT UIADD3 URZ, URZ, URZ, URZ ;  /* 0x0000003f3f3ff290 */ /* 0x000ff6000fffe03f */
[----:B------:R-:W-:Y:S01]  /*29fb0*/  @!UPT UIADD3 URZ, URZ, URZ, URZ ;  /* 0x0000003f3f3ff290 */ /* 0x000fe2000fffe03f */
[----:B------:R-:W-:Y:S01]  /*29fc0*/  STL.64 [R1+0x5a0], R4 ;  /* 0x0005a00401007387 */ /* 0x000fe20000100a00 */
[----:B------:R0:W-:Y:S03]  /*29fd0*/  STL.64 [R1+0x5a8], R6 ;  /* 0x0005a80601007387 */ /* 0x0001e60000100a00 */
[----:B0-----:R-:W4:Y:S01]  /*29fe0*/  LDL.LU.64 R6, [R1+0x50f8] ;  /* 0x0050f80001067983 */ /* 0x001f220000300a00 */
[----:B------:R-:W-:Y:S02]  /*29ff0*/  STL [R1+0x4ff0], R10 ;  /* 0x004ff00a01007387 */ /* 0x000fe40000100800 */
[----:B------:R0:W-:Y:S02]  /*2a000*/  STL [R1+0x4fdc], R11 ;  /* 0x004fdc0b01007387 */ /* 0x0001e40000100800 */
[----:B0-----:R-:W3:Y:S01]  /*2a010*/  LDL.LU.64 R10, [R1+0x98] ;  /* 0x00009800010a7983 */ /* 0x001ee20000300a00 */
[----:B----4-:R-:W-:Y:S03]  /*2a020*/  HMMA.16816.F32 R24, R24, R6, R20 ;  /* 0x000000061818723c */ /* 0x010fe60000001814 */
[----:B------:R-:W4:Y:S01]  /*2a030*/  LDL.LU.64 R22, [R1+0x50f0] ;  /* 0x0050f00001167983 */ /* 0x000f220000300a00 */
[----:B------:R-:W4:Y:S02]  /*2a040*/  LDL.LU.64 R20, [R1+0x50e8] ;  /* 0x0050e80001147983 */ /* 0x000f240000300a00 */
[----:B------:R0:W-:Y:S02]  /*2a050*/  STL.64 [R1+0x4fa8], R6 ;  /* 0x004fa80601007387 */ /* 0x0001e40000100a00 */
[----:B------:R-:W4:Y:S01]  /*2a060*/  LDL.LU R4, [R1+0x2c0] ;  /* 0x0002c00001047983 */ /* 0x000f220000300800 */
[----:B------:R-:W4:Y:S04]  /*2a070*/  LDL.LU R5, [R1+0x2c4] ;  /* 0x0002c40001057983 */ /* 0x000f280000300800 */
[----:B0-----:R-:W4:Y:S01]  /*2a080*/  LDL.LU R6, [R1+0x2c8] ;  /* 0x0002c80001067983 */ /* 0x001f220000300800 */
[----:B------:R-:W4:Y:S09]  /*2a090*/  LDL.LU R7, [R1+0x2cc] ;  /* 0x0002cc0001077983 */ /* 0x000f320000300800 */
[----:B------:R0:W-:Y:S01]  /*2a0a0*/  STL.64 [R1+0x4798], R26 ;  /* 0x0047981a01007387 */ /* 0x0001e20000100a00 */
[----:B------:R-:W-:Y:S03]  /*2a0b0*/  STL.64 [R1+0x4790], R24 ;  /* 0x0047901801007387 */ /* 0x000fe60000100a00 */
[----:B0-----:R-:W2:Y:S01]  /*2a0c0*/  LDL.LU.64 R26, [R1+0xb8] ;  /* 0x0000b800011a7983 */ /* 0x001ea20000300a00 */
[----:B----4-:R-:W-:Y:S11]  /*2a0d0*/  HMMA.16816.F32 R4, R20, R18, R4 ;  /* 0x000000121404723c */ /* 0x010ff60000001804 */
[----:B------:R-:W-:Y:S11]  /*2a0e0*/  @!UPT UIADD3 URZ, URZ, URZ, URZ ;  /* 0x0000003f3f3ff290 */ /* 0x000ff6000fffe03f */
[----:B------:R-:W-:Y:S01]  /*2a0f0*/  @!UPT UIADD3 URZ, URZ, URZ, URZ ;  /* 0x0000003f3f3ff290 */ /* 0x000fe2000fffe03f */
[----:B------:R0:W-:Y:S01]  /*2a100*/  STL.64 [R1+0x2c0], R4 ;  /* 0x0002c00401007387 */ /* 0x0001e20000100a00 */
[----:B------:R2:W-:Y:S02]  /*2a110*/  STL.64 [R1+0x2c8], R6 ;  /* 0x0002c80601007387 */ /* 0x0005e40000100a00 */
[----:B0-----:R-:W-:Y:S02]  /*2a120*/  IMAD.MOV.U32 R5, RZ, RZ, R18 ;  /* 0x000000ffff057224 */ /* 0x001fe400078e0012 */
[----:B------:R-:W-:Y:S02]  /*2a130*/  IMAD.MOV.U32 R4, RZ, RZ, R19 ;  /* 0x000000ffff047224 */ /* 0x000fe400078e0013 */
[----:B------:R-:W4:Y:S01]  /*2a140*/  LDL.LU.64 R18, [R1+0x50e0] ;  /* 0x0050e00001127983 */ /* 0x000f220000300a00 */
[----:B------:R-:W4:Y:S02]  /*2a150*/  LDL.LU.64 R16, [R1+0x50d8] ;  /* 0x0050d80001107983 */ /* 0x000f240000300a00 */
[----:B--2---:R-:W-:-:S02]  /*2a160*/  IMAD.MOV.U32 R7, RZ, RZ, R26 ;  /* 0x000000ffff077224 */ /* 0x004fc400078e001a */
[----:B------:R-:W-:Y:S02]  /*2a170*/  IMAD.MOV.U32 R6, RZ, RZ, R27 ;  /* 0x000000ffff067224 */ /* 0x000fe400078e001b */
[----:B------:R-:W-:Y:S02]  /*2a180*/  IMAD.MOV.U32 R24, RZ, RZ, R13 ;  /* 0x000000ffff187224 */ /* 0x000fe400078e000d */
[----:B------:R-:W-:Y:S01]  /*2a190*/  IMAD.MOV.U32 R25, RZ, RZ, R29 ;  /* 0x000000ffff197224 */ /* 0x000fe200078e001d */
[----:B----4-:R-:W-:Y:S07]  /*2a1a0*/  HMMA.16816.F32 R16, R20, R26, R16 ;  /* 0x0000001a1410723c */ /* 0x010fee0000001810 */
[----:B------:R-:W-:-:S02]  /*2a1b0*/  IMAD.MOV.U32 R26, RZ, RZ, R9 ;  /* 0x000000ffff1a7224 */ /* 0x000fc400078e0009 */
[----:B------:R-:W-:Y:S11]  /*2a1c0*/  IMAD.MOV.U32 R27, RZ, RZ, R8 ;  /* 0x000000ffff1b7224 */ /* 0x000ff600078e0008 */
[----:B------:R-:W-:Y:S03]  /*2a1d0*/  @!UPT UIADD3 URZ, URZ, URZ, URZ ;  /* 0x0000003f3f3ff290 */ /* 0x000fe6000fffe03f */
[----:B------:R-:W-:Y:S01]  /*2a1e0*/  STL.64 [R1+0x2b0], R16 ;  /* 0x0002b01001007387 */ /* 0x000fe20000100a00 */
[----:B------:R0:W-:Y:S03]  /*2a1f0*/  STL.64 [R1+0x2b8], R18 ;  /* 0x0002b81201007387 */ /* 0x0001e60000100a00 */
[----:B0-----:R-:W2:Y:S01]  /*2a200*/  LDL.LU.64 R18, [R1+0x50d0] ;  /* 0x0050d00001127983 */ /* 0x001ea20000300a00 */
[----:B------:R-:W2:Y:S02]  /*2a210*/  LDL.LU.64 R16, [R1+0x50c8] ;  /* 0x0050c80001107983 */ /* 0x000ea40000300a00 */
[----:B------:R-:W-:Y:S02]  /*2a220*/  STL.64 [R1+0x4fe8], R6 ;  /* 0x004fe80601007387 */ /* 0x000fe40000100a00 */
[----:B------:R0:W-:Y:S02]  /*2a230*/  STL.64 [R1+0x4fe0], R4 ;  /* 0x004fe00401007387 */ /* 0x0001e40000100a00 */
[----:B0-----:R-:W3:Y:S01]  /*2a240*/  LDL.LU R4, [R1+0x290] ;  /* 0x0002900001047983 */ /* 0x001ee20000300800 */
[----:B------:R-:W3:Y:S02]  /*2a250*/  LDL.LU R5, [R1+0x294] ;  /* 0x0002940001057983 */ /* 0x000ee40000300800 */
[----:B------:R-:W3:Y:S02]  /*2a260*/  LDL.LU R6, [R1+0x298] ;  /* 0x0002980001067983 */ /* 0x000ee40000300800 */
[----:B------:R-:W3:Y:S01]  /*2a270*/  LDL.LU R7, [R1+0x29c] ;  /* 0x00029c0001077983 */ /* 0x000ee20000300800 */
[----:B------:R-:W4:Y:S01]  /*2a280*/  LDL.LU R13, [R1+0x50c4] ;  /* 0x0050c400010d7983 */ /* 0x000f220000300800 */
[----:B------:R-:W2:Y:S02]  /*2a290*/  LDL.LU R29, [R1+0x50c0] ;  /* 0x0050c000011d7983 */ /* 0x000ea40000300800 */
[----:B------:R0:W-:Y:S02]  /*2a2a0*/  STL.64 [R1+0x4e58], R26 ;  /* 0x004e581a01007387 */ /* 0x0001e40000100a00 */
[----:B------:R-:W-:Y:S01]  /*2a2b0*/  STL.64 [R1+0x4e50], R24 ;  /* 0x004e501801007387 */ /* 0x000fe20000100a00 */
[----:B0-----:R-:W2:Y:S01]  /*2a2c0*/  LDL.LU.64 R26, [R1+0xa8] ;  /* 0x0000a800011a7983 */ /* 0x001ea20000300a00 */
[C---:B---3--:R-:W-:Y:S08]  /*2a2d0*/  HMMA.16816.F32 R4, R20.reuse, R10, R4 ;  /* 0x0000000a1404723c */ /* 0x048ff00000001804 */
[----:B--2---:R-:W-:Y:S11]  /*2a2e0*/  HMMA.16816.F32 R16, R20, R26, R16 ;  /* 0x0000001a1410723c */ /* 0x004ff60000001810 */
[----:B------:R-:W-:Y:S11]  /*2a2f0*/  @!UPT UIADD3 URZ, URZ, URZ, URZ ;  /* 0x0000003f3f3ff290 */ /* 0x000ff6000fffe03f */
[----:B------:R-:W-:Y:S01]  /*2a300*/  @!UPT UIADD3 URZ, URZ, URZ, URZ ;  /* 0x0000003f3f3ff290 */ /* 0x000fe2000fffe03f */
[----:B------:R0:W-:Y:S01]  /*2a310*/  STL.64 [R1+0x2a0], R16 ;  /* 0x0002a01001007387 */ /* 0x0001e20000100a00 */
[----:B------:R1:W-:Y:S02]  /*2a320*/  STL.64 [R1+0x2a8], R18 ;  /* 0x0002a81201007387 */ /* 0x0003e40000100a00 */
[----:B0-----:R-:W-:Y:S02]  /*2a330*/  IMAD.MOV.U32 R16, RZ, RZ, R27 ;  /* 0x000000ffff107224 */ /* 0x001fe400078e001b */
[----:B------:R-:W-:Y:S02]  /*2a340*/  IMAD.MOV.U32 R17, RZ, RZ, R26 ;  /* 0x000000ffff117224 */ /* 0x000fe400078e001a */
[----:B-1----:R-:W-:Y:S02]  /*2a350*/  IMAD.MOV.U32 R19, RZ, RZ, R10 ;  /* 0x000000ffff137224 */ /* 0x002fe400078e000a */
[----:B------:R-:W-:Y:S01]  /*2a360*/  IMAD.MOV.U32 R18, RZ, RZ, R11 ;  /* 0x000000ffff127224 */ /* 0x000fe200078e000b */
[----:B------:R-:W-:Y:S01]  /*2a370*/  STL [R1+0x4ff8], R16 ;  /* 0x004ff81001007387 */ /* 0x000fe20000100800 */
[----:B------:R-:W-:Y:S02]  /*2a380*/  STL [R1+0x4ff4], R17 ;  /* 0x004ff41101007387 */ /* 0x000fe40000100800 */
[----:B------:R0:W-:Y:S02]  /*2a390*/  STL.64 [R1+0x290], R4 ;  /* 0x0002900401007387 */ /* 0x0001e40000100a00 */
[----:B------:R1:W-:Y:S01]  /*2a3a0*/  STL.64 [R1+0x298], R6 ;  /* 0x0002980601007387 */ /* 0x0003e20000100a00 */
[----:B------:R-:W-:Y:S01]  /*2a3b0*/  STL [R1+0x4ffc], R19 ;  /* 0x004ffc1301007387 */ /* 0x000fe20000100800 */
[----:B------:R-:W-:Y:S02]  /*2a3c0*/  STL [R1+0x5038], R18 ;  /* 0x0050381201007387 */ /* 0x000fe40000100800 */
[----:B------:R-:W2:Y:S01]  /*2a3d0*/  LDL.LU R24, [R1+0xf0] ;  /* 0x0000f00001187983 */ /* 0x000ea20000300800 */
[----:B0-----:R-:W3:Y:S01]  /*2a3e0*/  LDL.LU R4, [R1+0x1f0] ;  /* 0x0001f00001047983 */ /* 0x001ee20000300800 */
[----:B------:R-:W3:Y:S02]  /*2a3f0*/  LDL.LU R5, [R1+0x1f4] ;  /* 0x0001f40001057983 */ /* 0x000ee40000300800 */
[----:B-1----:R-:W2:Y:S02]  /*2a400*/  LDL.LU R6, [R1+0x1f8] ;  /* 0x0001f80001067983 */ /* 0x002ea40000300800 */
[----:B------:R-:W2:Y:S02]  /*2a410*/  LDL.LU R7, [R1+0x1fc] ;  /* 0x0001fc0001077983 */ /* 0x000ea40000300800 */
[----:B------:R-:W-:-:S02]  /*2a420*/  IMAD.MOV.U32 R27, RZ, RZ, R12 ;  /* 0x000000ffff1b7224 */ /* 0x000fc400078e000c */
[----:B----4-:R-:W-:Y:S01]  /*2a430*/  IMAD.MOV.U32 R26, RZ, RZ, R13 ;  /* 0x000000ffff1a7224 */ /* 0x010fe200078e000d */
[----:B--2---:R-:W-:Y:S01]  /*2a440*/  STL.64 [R1+0x5008], R6 ;  /* 0x0050080601007387 */ /* 0x004fe20000100a00 */
[----:B---3--:R0:W-:Y:S03]  /*2a450*/  STL.64 [R1+0x5000], R4 ;  /* 0x0050000401007387 */ /* 0x0081e60000100a00 */
        /* <DEDUP_REMOVED lines=8> */
[----:B------:R-:W2:Y:S01]  /*2a4e0*/  LDL.LU R12, [R1+0x230] ;  /* 0x00023000010c7983 */ /* 0x000ea20000300800 */
[----:B------:R-:W2:Y:S02]  /*2a4f0*/  LDL.LU R13, [R1+0x234] ;  /* 0x00023400010d7983 */ /* 0x000ea40000300800 */
[----:B------:R-:W2:Y:S02]  /*2a500*/  LDL.LU R14, [R1+0x238] ;  /* 0x00023800010e7983 */ /* 0x000ea40000300800 */
[----:B------:R-:W2:Y:S02]  /*2a510*/  LDL.LU R15, [R1+0x23c] ;  /* 0x00023c00010f7983 */ /* 0x000ea40000300800 */
[----:B--2---:R0:W-:Y:S01]  /*2a520*/  STL.64 [R1+0x5060], R14 ;  /* 0x0050600e01007387 */ /* 0x0041e20000100a00 */
[----:B------:R-:W-:Y:S03]  /*2a530*/  STL.64 [R1+0x5058], R12 ;  /* 0x0050580c01007387 */ /* 0x000fe60000100a00 */
[----:B0-----:R-:W2:Y:S04]  /*2a540*/  LDL.LU.64 R14, [R1+0x48] ;  /* 0x00004800010e7983 */ /* 0x001ea80000300a00 */
[----:B--2---:R0:W-:Y:S04]  /*2a550*/  STL.64 [R1+0x5070], R14 ;  /* 0x0050700e01007387 */ /* 0x0041e80000100a00 */
[----:B0-----:R-:W2:Y:S04]  /*2a560*/  LDL.LU.64 R14, [R1+0x58] ;  /* 0x00005800010e7983 */ /* 0x001ea80000300a00 */
[----:B--2---:R0:W-:Y:S04]  /*2a570*/  STL.64 [R1+0x5088], R14 ;  /* 0x0050880e01007387 */ /* 0x0041e80000100a00 */
[----:B0-----:R-:W2:Y:S04]  /*2a580*/  LDL.LU.64 R14, [R1+0x68] ;  /* 0x00006800010e7983 */ /* 0x001ea80000300a00 */
[----:B--2---:R-:W-:Y:S01]  /*2a590*/  STL.64 [R1+0x50a0], R14 ;  /* 0x0050a00e01007387 */ /* 0x004fe20000100a00 */
[----:B------:R0:W-:Y:S02]  /*2a5a0*/  STL.64 [R1+0x5048], R18 ;  /* 0x0050481201007387 */ /* 0x0001e40000100a00 */
[----:B----4-:R1:W-:Y:S01]  /*2a5b0*/  STL.64 [R1+0x5040], R16 ;  /* 0x0050401001007387 */ /* 0x0103e20000100a00 */
[----:B0-----:R-:W2:Y:S04]  /*2a5c0*/  LDL.LU.64 R18, [R1+0x38] ;  /* 0x0000380001127983 */ /* 0x001ea80000300a00 */
[----:B--2---:R0:W-:Y:S01]  /*2a5d0*/  STL.64 [R1+0x5068], R18 ;  /* 0x0050681201007387 */ /* 0x0041e20000100a00 */
[----:B-1----:R-:W2:Y:S02]  /*2a5e0*/  LDL.LU R16, [R1+0x240] ;  /* 0x0002400001107983 */ /* 0x002ea40000300800 */
[----:B------:R-:W2:Y:S01]  /*2a5f0*/  LDL.LU R17, [R1+0x244] ;  /* 0x0002440001117983 */ /* 0x000ea20000300800 */
[----:B0-----:R-:W4:Y:S01]  /*2a600*/  LDL.LU R18, [R1+0x248] ;  /* 0x0002480001127983 */ /* 0x001f220000300800 */
[----:B------:R-:W4:Y:S02]  /*2a610*/  LDL.LU R19, [R1+0x24c] ;  /* 0x00024c0001137983 */ /* 0x000f240000300800 */
[----:B------:R-:W2:Y:S02]  /*2a620*/  LDL.LU R8, [R1+0x270] ;  /* 0x0002700001087983 */ /* 0x000ea40000300800 */
[----:B------:R-:W2:Y:S01]  /*2a630*/  LDL.LU R9, [R1+0x274] ;  /* 0x0002740001097983 */ /* 0x000ea20000300800 */
[----:B------:R-:W2:Y:S01]  /*2a640*/  LDL.LU R10, [R1+0x278] ;  /* 0x00027800010a7983 */ /* 0x000ea20000300800 */
[----:B------:R-:W2:Y:S03]  /*2a650*/  LDL.LU R11, [R1+0x27c] ;  /* 0x00027c00010b7983 */ /* 0x000ea60000300800 */
[----:B--2---:R0:W-:Y:S01]  /*2a660*/  STL.64 [R1+0x50b0], R10 ;  /* 0x0050b00a01007387 */ /* 0x0041e20000100a00 */
[----:B------:R-:W-:Y:S03]  /*2a670*/  STL.64 [R1+0x50a8], R8 ;  /* 0x0050a80801007387 */ /* 0x000fe60000100a00 */
[----:B0-----:R-:W2:Y:S01]  /*2a680*/  LDL.LU.64 R10, [R1+0x88] ;  /* 0x00008800010a7983 */ /* 0x001ea20000300a00 */
[----:B------:R-:W2:Y:S03]  /*2a690*/  LDL.LU.64 R14, [R1+0x78] ;  /* 0x00007800010e7983 */ /* 0x000ea60000300a00 */
[----:B--2---:R0:W-:Y:S01]  /*2a6a0*/  STL.64 [R1+0x50b8], R14 ;  /* 0x0050b80e01007387 */ /* 0x0041e20000100a00 */
[----:B------:R-:W2:Y:S02]  /*2a6b0*/  LDL.LU R12, [R1+0x280] ;  /* 0x00028000010c7983 */ /* 0x000ea40000300800 */
[----:B------:R-:W2:Y:S01]  /*2a6c0*/  LDL.LU R13, [R1+0x284] ;  /* 0x00028400010d7983 */ /* 0x000ea20000300800 */
[----:B0-----:R-:W2:Y:S01]  /*2a6d0*/  LDL.LU R14, [R1+0x288] ;  /* 0x00028800010e7983 */ /* 0x001ea20000300800 */
[----:B------:R-:W2:Y:S02]  /*2a6e0*/  LDL.LU R15, [R1+0x28c] ;  /* 0x00028c00010f7983 */ /* 0x000ea40000300800 */
[----:B----4-:R-:W-:Y:S02]  /*2a6f0*/  STL.64 [R1+0x5080], R18 ;  /* 0x0050801201007387 */ /* 0x010fe40000100a00 */
[----:B------:R0:W-:Y:S02]  /*2a700*/  STL.64 [R1+0x5078], R16 ;  /* 0x0050781001007387 */ /* 0x0001e40000100a00 */
[----:B0-----:R-:W4:Y:S01]  /*2a710*/  LDL.LU R16, [R1+0x250] ;  /* 0x0002500001107983 */ /* 0x001f220000300800 */
[----:B------:R-:W4:Y:S02]  /*2a720*/  LDL.LU R17, [R1+0x254] ;  /* 0x0002540001117983 */ /* 0x000f240000300800 */
[----:B------:R-:W2:Y:S02]  /*2a730*/  LDL.LU R18, [R1+0x258] ;  /* 0x0002580001127983 */ /* 0x000ea40000300800 */
[----:B------:R-:W2:Y:S02]  /*2a740*/  LDL.LU R19, [R1+0x25c] ;  /* 0x00025c0001137983 */ /* 0x000ea40000300800 */
[----:B--2---:R-:W-:Y:S01]  /*2a750*/  STL.64 [R1+0x5098], R18 ;  /* 0x0050981201007387 */ /* 0x004fe20000100a00 */
[----:B----4-:R0:W-:Y:S03]  /*2a760*/  STL.64 [R1+0x5090], R16 ;  /* 0x0050901001007387 */ /* 0x0101e60000100a00 */
[----:B0-----:R-:W2:Y:S01]  /*2a770*/  LDL.LU R16, [R1+0x260] ;  /* 0x0002600001107983 */ /* 0x001ea20000300800 */
[----:B------:R-:W2:Y:S02]  /*2a780*/  LDL.LU R17, [R1+0x264] ;  /* 0x0002640001117983 */ /* 0x000ea40000300800 */
[----:B------:R-:W2:Y:S02]  /*2a790*/  LDL.LU R18, [R1+0x268] ;  /* 0x0002680001127983 */ /* 0x000ea40000300800 */
[----:B------:R-:W2:Y:S01]  /*2a7a0*/  LDL.LU R19, [R1+0x26c] ;  /* 0x00026c0001137983 */ /* 0x000ea20000300800 */
[----:B---3--:R0:W-:Y:S01]  /*2a7b0*/  STL.64 [R1+0x5018], R6 ;  /* 0x0050180601007387 */ /* 0x0081e20000100a00 */
[----:B------:R-:W-:Y:S03]  /*2a7c0*/  STL.64 [R1+0x5010], R4 ;  /* 0x0050100401007387 */ /* 0x000fe60000100a00 */
[----:B0-----:R-:W3:Y:S01]  /*2a7d0*/  LDL.LU.64 R6, [R1+0x18] ;  /* 0x0000180001067983 */ /* 0x001ee20000300a00 */
[----:B------:R-:W-:Y:S01]  /*2a7e0*/  HMMA.16816.F32 R12, R20, R10, R12 ;  /* 0x0000000a140c723c */ /* 0x000fe2000000180c */
[----:B------:R-:W-:-:S02]  /*2a7f0*/  IMAD.MOV.U32 R25, RZ, RZ, R29 ;  /* 0x000000ffff197224 */ /* 0x000fc400078e001d */
[----:B---3--:R0:W-:Y:S04]  /*2a800*/  STL.64 [R1+0x5030], R6 ;  /* 0x0050300601007387 */ /* 0x0081e80000100a00 */
[----:B0-----:R-:W3:Y:S01]  /*2a810*/  LDL.LU.64 R6, [R1+0x28] ;  /* 0x0000280001067983 */ /* 0x001ee20000300a00 */
[----:B------:R-:W-:Y:S02]  /*2a820*/  STL.64 [R1+0x4e68], R26 ;  /* 0x004e681a01007387 */ /* 0x000fe40000100a00 */
[----:B------:R0:W-:Y:S11]  /*2a830*/  STL.64 [R1+0x4e60], R24 ;  /* 0x004e601801007387 */ /* 0x0001f60000100a00 */
[----:B------:R-:W-:Y:S02]  /*2a840*/  @!UPT UIADD3 URZ, URZ, URZ, URZ ;  /* 0x0000003f3f3ff290 */ /* 0x000fe4000fffe03f */
[----:B------:R-:W-:Y:S01]  /*2a850*/  STL.64 [R1+0x280], R12 ;  /* 0x0002800c01007387 */ /* 0x000fe20000100a00 */
[----:B------:R1:W-:Y:S01]  /*2a860*/  STL.64 [R1+0x288], R14 ;  /* 0x0002880e01007387 */ /* 0x0003e20000100a00 */
[----:B0-----:R-:W-:Y:S02]  /*2a870*/  IMAD.MOV.U32 R25, RZ, RZ, R10 ;  /* 0x000000ffff197224 */ /* 0x001fe400078e000a */
[----:B------:R-:W-:Y:S01]  /*2a880*/  IMAD.MOV.U32 R24, RZ, RZ, R11 ;  /* 0x000000ffff187224 */ /* 0x000fe200078e000b */
[----:B-1----:R-:W4:Y:S01]  /*2a890*/  LDL.LU.64 R14, [R1+0x50b8] ;  /* 0x0050b800010e7983 */ /* 0x002f220000300a00 */
[----:B------:R-:W4:Y:S02]  /*2a8a0*/  LDL.LU.64 R10, [R1+0x50b0] ;  /* 0x0050b000010a7983 */ /* 0x000f240000300a00 */
[----:B------:R-:W4:Y:S02]  /*2a8b0*/  LDL.LU.64 R8, [R1+0x50a8] ;  /* 0x0050a80001087983 */ /* 0x000f240000300a00 */
[----:B------:R-:W-:-:S02]  /*2a8c0*/  IMAD.MOV.U32 R26, RZ, RZ, R2 ;  /* 0x000000ffff1a7224 */ /* 0x000fc400078e0002 */
[----:B------:R-:W-:-:S05]  /*2a8d0*/  IMAD.MOV.U32 R27, RZ, RZ, R0 ;  /* 0x000000ffff1b7224 */ /* 0x000fca00078e0000 */
[----:B------:R-:W-:Y:S01]  /*2a8e0*/  STL.64 [R1+0x5028], R26 ;  /* 0x0050281a01007387 */ /* 0x000fe20000100a00 */
[----:B------:R0:W-:Y:S03]  /*2a8f0*/  STL.64 [R1+0x5020], R24 ;  /* 0x0050201801007387 */ /* 0x0001e60000100a00 */
[----:B0-----:R-:W2:Y:S01]  /*2a900*/  LDL.LU R24, [R1+0x210] ;  /* 0x0002100001187983 */ /* 0x001ea20000300800 */
[----:B------:R-:W2:Y:S02]  /*2a910*/  LDL.LU R25, [R1+0x214] ;  /* 0x0002140001197983 */ /* 0x000ea40000300800 */
[----:B------:R-:W2:Y:S02]  /*2a920*/  LDL.LU R26, [R1+0x218] ;  /* 0x00021800011a7983 */ /* 0x000ea40000300800 */
[----:B------:R-:W2:Y:S01]  /*2a930*/  LDL.LU R27, [R1+0x21c] ;  /* 0x00021c00011b7983 */ /* 0x000ea20000300800 */
[C---:B----4-:R-:W-:Y:S01]  /*2a940*/  HMMA.16816.F32 R8, R20.reuse, R14, R8 ;  /* 0x0000000e1408723c */ /* 0x050fe20000001808 */
[----:B------:R-:W-:Y:S11]  /*2a950*/  IMAD.MOV.U32 R29, RZ, RZ, R15 ;  /* 0x000000ffff1d7224 */ /* 0x000ff600078e000f */
[----:B------:R-:W-:Y:S11]  /*2a960*/  @!UPT UIADD3 URZ, URZ, URZ, URZ ;  /* 0x0000003f3f3ff290 */ /* 0x000ff6000fffe03f */
[----:B------:R0:W-:Y:S01]  /*2a970*/  STL.64 [R1+0x270], R8 ;  /* 0x0002700801007387 */ /* 0x0001e20000100a00 */
[----:B------:R-:W-:Y:S02]  /*2a980*/  STL.64 [R1+0x278], R10 ;  /* 0x0002780a01007387 */ /* 0x000fe40000100a00 */
[----:B0-----:R-:W-:Y:S02]  /*2a990*/  IMAD.MOV.U32 R9, RZ, RZ, R14 ;  /* 0x000000ffff097224 */ /* 0x001fe400078e000e */
[----:B------:R-:W2:Y:S02]  /*2a9a0*/  LDL.LU.64 R14, [R1+0x50a0] ;  /* 0x0050a000010e7983 */ /* 0x000ea40000300a00 */
        /* <DEDUP_REMOVED lines=35> */
[----:B------:R-:W4:Y:S02]  /*2abe0*/  LDL.LU.64 R18, [R1+0x5048] ;  /* 0x0050480001127983 */ /* 0x000f240000300a00 */
[----:B------:R-:W4:Y:S02]  /*2abf0*/  LDL.LU.64 R16, [R1+0x5040] ;  /* 0x0050400001107983 */ /* 0x000f240000300a00 */
[----:B---3--:R-:W-:Y:S01]  /*2ac00*/  IMAD.MOV.U32 R10, RZ, RZ, R7 ;  /* 0x000000ffff0a7224 */ /* 0x008fe200078e0007 */
[C---:B----4-:R-:W-:Y:S11]  /*2ac10*/  HMMA.16816.F32 R16, R20.reuse, R6, R16 ;  /* 0x000000061410723c */ /* 0x050ff60000001810 */
[----:B------:R-:W-:Y:S11]  /*2ac20*/  @!UPT UIADD3 URZ, URZ, URZ, URZ ;  /* 0x0000003f3f3ff290 */ /* 0x000ff6000fffe03f */
[----:B------:R-:W-:Y:S01]  /*2ac30*/  @!UPT UIADD3 URZ, URZ, URZ, URZ ;  /* 0x0000003f3f3ff290 */ /* 0x000fe2000fffe03f */
[----:B------:R0:W-:Y:S01]  /*2ac40*/  STL.64 [R1+0x220], R16 ;  /* 0x0002201001007387 */ /* 0x0001e20000100a00 */
[----:B------:R1:W-:Y:S02]  /*2ac50*/  STL.64 [R1+0x228], R18 ;  /* 0x0002281201007387 */ /* 0x0003e40000100a00 */
[----:B0-----:R-:W-:Y:S01]  /*2ac60*/  IMAD.MOV.U32 R17, RZ, RZ, R6 ;  /* 0x000000ffff117224 */ /* 0x001fe200078e0006 */
[----:B-1----:R-:W3:Y:S01]  /*2ac70*/  LDL.LU R18, [R1+0x5038] ;  /* 0x0050380001127983 */ /* 0x002ee20000300800 */
[----:B------:R-:W4:Y:S02]  /*2ac80*/  LDL.LU.64 R6, [R1+0x5030] ;  /* 0x0050300001067983 */ /* 0x000f240000300a00 */
[C---:B----4-:R-:W-:Y:S01]  /*2ac90*/  HMMA.16816.F32 R24, R20.reuse, R6, R24 ;  /* 0x000000061418723c */ /* 0x050fe20000001818 */
[----:B------:R-:W-:Y:S02]  /*2aca0*/  IMAD.MOV.U32 R19, RZ, RZ, R6 ;  /* 0x000000ffff137224 */ /* 0x000fe400078e0006 */
[----:B------:R-:W-:Y:S11]  /*2acb0*/  IMAD.MOV.U32 R16, RZ, RZ, R7 ;  /* 0x000000ffff107224 */ /* 0x000ff600078e0007 */
[----:B------:R-:W-:Y:S09]  /*2acc0*/  @!UPT UIADD3 URZ, URZ, URZ, URZ ;  /* 0x0000003f3f3ff290 */ /* 0x000ff2000fffe03f */
[----:B------:R-:W-:Y:S01]  /*2acd0*/  STL.64 [R1+0x210], R24 ;  /* 0x0002101801007387 */ /* 0x000fe20000100a00 */
[----:B------:R0:W-:Y:S03]  /*2ace0*/  STL.64 [R1+0x218], R26 ;  /* 0x0002181a01007387 */ /* 0x0001e60000100a00 */
[----:B0-----:R-:W4:Y:S01]  /*2acf0*/  LDL.LU.64 R26, [R1+0x5028] ;  /* 0x00502800011a7983 */ /* 0x001f220000300a00 */
[----:B------:R-:W2:Y:S02]  /*2ad00*/  LDL.LU.64 R24, [R1+0x5020] ;  /* 0x0050200001187983 */ /* 0x000ea40000300a00 */
[----:B------:R-:W4:Y:S02]  /*2ad10*/  LDL.LU.64 R6, [R1+0x5018] ;  /* 0x0050180001067983 */ /* 0x000f240000300a00 */
[----:B------:R-:W4:Y:S02]  /*2ad20*/  LDL.LU.64 R4, [R1+0x5010] ;  /* 0x0050100001047983 */ /* 0x000f240000300a00 */
[----:B----4-:R-:W-:Y:S11]  /*2ad30*/  HMMA.16816.F32 R4, R20, R26, R4 ;  /* 0x0000001a1404723c */ /* 0x010ff60000001804 */
        /* <DEDUP_REMOVED lines=9> */
[----:B------:R-:W4:Y:S01]  /*2add0*/  LDL.LU R19, [R1+0x4ffc] ;  /* 0x004ffc0001137983 */ /* 0x000f220000300800 */
[----:B------:R-:W3:Y:S03]  /*2ade0*/  LDL.LU R16, [R1+0x4ff8] ;  /* 0x004ff80001107983 */ /* 0x000ee60000300800 */
[----:B------:R0:W-:Y:S02]  /*2adf0*/  STL.64 [R1+0x4e90], R26 ;  /* 0x004e901a01007387 */ /* 0x0001e40000100a00 */
[----:B0-----:R-:W-:-:S02]  /*2ae00*/  IMAD.MOV.U32 R26, RZ, RZ, R17 ;  /* 0x000000ffff1a7224 */ /* 0x001fc400078e0011 */
[----:B------:R-:W-:Y:S01]  /*2ae10*/  IMAD.MOV.U32 R27, RZ, RZ, R10 ;  /* 0x000000ffff1b7224 */ /* 0x000fe200078e000a */
[----:B------:R-:W3:Y:S01]  /*2ae20*/  LDL.LU R17, [R1+0x4ff4] ;  /* 0x004ff40001117983 */ /* 0x000ee20000300800 */
[----:B------:R-:W3:Y:S03]  /*2ae30*/  LDL.LU R10, [R1+0x4ff0] ;  /* 0x004ff000010a7983 */ /* 0x000ee60000300800 */
[----:B------:R0:W-:Y:S02]  /*2ae40*/  STL.64 [R1+0x4ea8], R26 ;  /* 0x004ea81a01007387 */ /* 0x0001e40000100a00 */
[----:B0-----:R-:W-:Y:S02]  /*2ae50*/  IMAD.MOV.U32 R26, RZ, RZ, R13 ;  /* 0x000000ffff1a7224 */ /* 0x001fe400078e000d */
[----:B------:R-:W-:Y:S01]  /*2ae60*/  IMAD.MOV.U32 R27, RZ, RZ, R12 ;  /* 0x000000ffff1b7224 */ /* 0x000fe200078e000c */
        /* <DEDUP_REMOVED lines=8> */
[----:B------:R0:W-:Y:S01]  /*2aef0*/  STL.64 [R1+0x4e70], R14 ;  /* 0x004e700e01007387 */ /* 0x0001e20000100a00 */
[----:B------:R-:W2:Y:S01]  /*2af00*/  LDL.LU R12, [R1+0x100] ;  /* 0x00010000010c7983 */ /* 0x000ea20000300800 */
[----:B------:R-:W2:Y:S03]  /*2af10*/  LDL.LU R13, [R1+0x104] ;  /* 0x00010400010d7983 */ /* 0x000ea60000300800 */
[----:B0-----:R-:W2:Y:S01]  /*2af20*/  LDL.LU R14, [R1+0x108] ;  /* 0x00010800010e7983 */ /* 0x001ea20000300800 */
[----:B------:R-:W2:Y:S02]  /*2af30*/  LDL.LU R15, [R1+0x10c] ;  /* 0x00010c00010f7983 */ /* 0x000ea40000300800 */
[----:B------:R-:W-:-:S02]  /*2af40*/  IMAD.MOV.U32 R26, RZ, RZ, R11 ;  /* 0x000000ffff1a7224 */ /* 0x000fc400078e000b */
[----:B------:R-:W-:Y:S01]  /*2af50*/  IMAD.MOV.U32 R27, RZ, RZ, R3 ;  /* 0x000000ffff1b7224 */ /* 0x000fe200078e0003 */
[----:B------:R-:W3:Y:S01]  /*2af60*/  LDL.LU R11, [R1+0x4fdc] ;  /* 0x004fdc00010b7983 */ /* 0x000ee20000300800 */
[----:B------:R-:W3:Y:S03]  /*2af70*/  LDL.LU R3, [R1+0x4fd8] ;  /* 0x004fd80001037983 */ /* 0x000ee60000300800 */
[----:B------:R-:W-:Y:S04]  /*2af80*/  STL.64 [R1+0x4ed8], R26 ;  /* 0x004ed81a01007387 */ /* 0x000fe80000100a00 */
[----:B--2---:R-:W-:Y:S01]  /*2af90*/  STL.64 [R1+0x4e88], R14 ;  /* 0x004e880e01007387 */ /* 0x004fe20000100a00 */
[----:B------:R0:W-:Y:S03]  /*2afa0*/  STL.64 [R1+0x4e80], R12 ;  /* 0x004e800c01007387 */ /* 0x0001e60000100a00 */
[----:B0-----:R-:W2:Y:S01]  /*2afb0*/  LDL.LU R12, [R1+0x110] ;  /* 0x00011000010c7983 */ /* 0x001ea20000300800 */
[----:B------:R-:W2:Y:S02]  /*2afc0*/  LDL.LU R13, [R1+0x114] ;  /* 0x00011400010d7983 */ /* 0x000ea40000300800 */
[----:B------:R-:W2:Y:S02]  /*2afd0*/  LDL.LU R14, [R1+0x118] ;  /* 0x00011800010e7983 */ /* 0x000ea40000300800 */
        /* <DEDUP_REMOVED lines=27> */
[----:B------:R0:W-:Y:S02]  /*2b190*/  STL.64 [R1+0x4f20], R26 ;  /* 0x004f201a01007387 */ /* 0x0001e40000100a00 */
[----:B0-----:R-:W-:Y:S02]  /*2b1a0*/  IMAD.MOV.U32 R26, RZ, RZ, R25 ;  /* 0x000000ffff1a7224 */ /* 0x001fe400078e0019 */
[----:B------:R-:W-:-:S05]  /*2b1b0*/  IMAD.MOV.U32 R27, RZ, RZ, R24 ;  /* 0x000000ffff1b7224 */ /* 0x000fca00078e0018 */
[----:B------:R-:W-:Y:S04]  /*2b1c0*/  STL.64 [R1+0x4f38], R26 ;  /* 0x004f381a01007387 */ /* 0x000fe80000100a00 */
[----:B--2---:R-:W-:Y:S01]  /*2b1d0*/  STL.64 [R1+0x4ed0], R14 ;  /* 0x004ed00e01007387 */ /* 0x004fe20000100a00 */
[----:B------:R0:W-:Y:S03]  /*2b1e0*/  STL.64 [R1+0x4ec8], R12 ;  /* 0x004ec80c01007387 */ /* 0x0001e60000100a00 */
[----:B0-----:R-:W2:Y:S01]  /*2b1f0*/  LDL.LU R12, [R1+0x140] ;  /* 0x00014000010c7983 */ /* 0x001ea20000300800 */
[----:B------:R-:W2:Y:S02]  /*2b200*/  LDL.LU R13, [R1+0x144] ;  /* 0x00014400010d7983 */ /* 0x000ea40000300800 */
[----:B------:R-:W2:Y:S02]  /*2b210*/  LDL.LU R14, [R1+0x148] ;  /* 0x00014800010e7983 */ /* 0x000ea40000300800 */
[----:B----4-:R-:W-:-:S02]  /*2b220*/  IMAD.MOV.U32 R26, RZ, RZ, R19 ;  /* 0x000000ffff1a7224 */ /* 0x010fc400078e0013 */
[----:B---3--:R-:W-:Y:S02]  /*2b230*/  IMAD.MOV.U32 R27, RZ, RZ, R18 ;  /* 0x000000ffff1b7224 */ /* 0x008fe400078e0012 */
[----:B------:R-:W-:Y:S02]  /*2b240*/  IMAD.MOV.U32 R15, RZ, RZ, R29 ;  /* 0x000000ffff0f7224 */ /* 0x000fe400078e001d */
[----:B------:R-:W3:Y:S01]  /*2b250*/  LDL.LU R29, [R1+0x4fbc] ;  /* 0x004fbc00011d7983 */ /* 0x000ee20000300800 */
[----:B------:R-:W-:Y:S03]  /*2b260*/  STL.64 [R1+0x4f50], R26 ;  /* 0x004f501a01007387 */ /* 0x000fe60000100a00 */
[----:B--2---:R-:W-:Y:S01]  /*2b270*/  STL.64 [R1+0x4ee8], R14 ;  /* 0x004ee80e01007387 */ /* 0x004fe20000100a00 */
[----:B------:R0:W-:Y:S03]  /*2b280*/  STL.64 [R1+0x4ee0], R12 ;  /* 0x004ee00c01007387 */ /* 0x0001e60000100a00 */
[----:B0-----:R-:W2:Y:S01]  /*2b290*/  LDL.LU R12, [R1+0x150] ;  /* 0x00015000010c7983 */ /* 0x001ea20000300800 */
[----:B------:R-:W2:Y:S02]  /*2b2a0*/  LDL.LU R13, [R1+0x154] ;  /* 0x00015400010d7983 */ /* 0x000ea40000300800 */
[----:B------:R-:W4:Y:S02]  /*2b2b0*/  LDL.LU R14, [R1+0x158] ;  /* 0x00015800010e7983 */ /* 0x000f240000300800 */
[----:B------:R-:W4:Y:S02]  /*2b2c0*/  LDL.LU R15, [R1+0x15c] ;  /* 0x00015c00010f7983 */ /* 0x000f240000300800 */
[----:B------:R-:W-:-:S02]  /*2b2d0*/  IMAD.MOV.U32 R26, RZ, RZ, R17 ;  /* 0x000000ffff1a7224 */ /* 0x000fc400078e0011 */
[----:B------:R-:W-:-:S05]  /*2b2e0*/  IMAD.MOV.U32 R27, RZ, RZ, R16 ;  /* 0x000000ffff1b7224 */ /* 0x000fca00078e0010 */
[----:B------:R-:W-:Y:S04]  /*2b2f0*/  STL.64 [R1+0x4f68], R26 ;  /* 0x004f681a01007387 */ /* 0x000fe80000100a00 */
[----:B----4-:R-:W-:Y:S01]  /*2b300*/  STL.64 [R1+0x4f00], R14 ;  /* 0x004f000e01007387 */ /* 0x010fe20000100a00 */
[----:B--2---:R0:W-:Y:S03]  /*2b310*/  STL.64 [R1+0x4ef8], R12 ;  /* 0x004ef80c01007387 */ /* 0x0041e60000100a00 */
[----:B0-----:R-:W2:Y:S01]  /*2b320*/  LDL.LU R12, [R1+0x160] ;  /* 0x00016000010c7983 */ /* 0x001ea20000300800 */
[----:B------:R-:W2:Y:S02]  /*2b330*/  LDL.LU R13, [R1+0x164] ;  /* 0x00016400010d7983 */ /* 0x000ea40000300800 */
[----:B------:R-:W4:Y:S02]  /*2b340*/  LDL.LU R14, [R1+0x168] ;  /* 0x00016800010e7983 */ /* 0x000f240000300800 */
[----:B------:R-:W-:-:S02]  /*2b350*/  IMAD.MOV.U32 R26, RZ, RZ, R7 ;  /* 0x000000ffff1a7224 */ /* 0x000fc400078e0007 */
[----:B------:R-:W-:Y:S02]  /*2b360*/  IMAD.MOV.U32 R27, RZ, RZ, R6 ;  /* 0x000000ffff1b7224 */ /* 0x000fe400078e0006 */
[----:B---3--:R-:W-:Y:S02]  /*2b370*/  IMAD.MOV.U32 R15, RZ, RZ, R29 ;  /* 0x000000ffff0f7224 */ /* 0x008fe400078e001d */
[----:B------:R-:W3:Y:S01]  /*2b380*/  LDL.LU R29, [R1+0x4fb8] ;  /* 0x004fb800011d7983 */ /* 0x000ee20000300800 */
[----:B------:R-:W-:Y:S03]  /*2b390*/  STL.64 [R1+0x4f80], R26 ;  /* 0x004f801a01007387 */ /* 0x000fe60000100a00 */
[----:B----4-:R-:W-:Y:S01]  /*2b3a0*/  STL.64 [R1+0x4f18], R14 ;  /* 0x004f180e01007387 */ /* 0x010fe20000100a00 */
[----:B--2---:R0:W-:Y:S03]  /*2b3b0*/  STL.64 [R1+0x4f10], R12 ;  /* 0x004f100c01007387 */ /* 0x0041e60000100a00 */
[----:B0-----:R-:W2:Y:S01]  /*2b3c0*/  LDL.LU R12, [R1+0x170] ;  /* 0x00017000010c7983 */ /* 0x001ea20000300800 */
[----:B------:R-:W2:Y:S02]  /*2b3d0*/  LDL.LU R13, [R1+0x174] ;  /* 0x00017400010d7983 */ /* 0x000ea40000300800 */
[----:B------:R-:W4:Y:S02]  /*2b3e0*/  LDL.LU R14, [R1+0x178] ;  /* 0x00017800010e7983 */ /* 0x000f240000300800 */
[----:B------:R-:W4:Y:S01]  /*2b3f0*/  LDL.LU R15, [R1+0x17c] ;  /* 0x00017c00010f7983 */ /* 0x000f220000300800 */
[----:B------:R-:W2:Y:S01]  /*2b400*/  LDL.LU R16, [R1+0x1d0] ;  /* 0x0001d00001107983 */ /* 0x000ea20000300800 */
[----:B------:R-:W3:Y:S02]  /*2b410*/  LDL.LU R17, [R1+0x1d4] ;  /* 0x0001d40001117983 */ /* 0x000ee40000300800 */
[----:B------:R-:W3:Y:S02]  /*2b420*/  LDL.LU R18, [R1+0x1d8] ;  /* 0x0001d80001127983 */ /* 0x000ee40000300800 */
[----:B------:R-:W-:Y:S01]  /*2b430*/  IMAD.MOV.U32 R27, RZ, RZ, R4 ;  /* 0x000000ffff1b7224 */ /* 0x000fe200078e0004 */
[----:B------:R-:W3:Y:S01]  /*2b440*/  LDL.LU R19, [R1+0x1dc] ;  /* 0x0001dc0001137983 */ /* 0x000ee20000300800 */
[----:B------:R-:W-:-:S02]  /*2b450*/  IMAD.MOV.U32 R26, RZ, RZ, R5 ;  /* 0x000000ffff1a7224 */ /* 0x000fc400078e0005 */
[----:B------:R-:W3:Y:S02]  /*2b460*/  LDL.LU R4, [R1+0x1e0] ;  /* 0x0001e00001047983 */ /* 0x000ee40000300800 */
[----:B------:R-:W3:Y:S01]  /*2b470*/  LDL.LU R5, [R1+0x1e4] ;  /* 0x0001e40001057983 */ /* 0x000ee20000300800 */
[----:B------:R-:W3:Y:S01]  /*2b480*/  LDL.LU R6, [R1+0x1e8] ;  /* 0x0001e80001067983 */ /* 0x000ee20000300800 */
[----:B------:R-:W3:Y:S03]  /*2b490*/  LDL.LU R7, [R1+0x1ec] ;  /* 0x0001ec0001077983 */ /* 0x000ee60000300800 */
[----:B----4-:R-:W-:Y:S01]  /*2b4a0*/  STL.64 [R1+0x4f30], R14 ;  /* 0x004f300e01007387 */ /* 0x010fe20000100a00 */
[----:B--2---:R0:W-:Y:S03]  /*2b4b0*/  STL.64 [R1+0x4f28], R12 ;  /* 0x004f280c01007387 */ /* 0x0041e60000100a00 */
[----:B0-----:R-:W2:Y:S01]  /*2b4c0*/  LDL.LU R12, [R1+0x180] ;  /* 0x00018000010c7983 */ /* 0x001ea20000300800 */
[----:B------:R-:W2:Y:S02]  /*2b4d0*/  LDL.LU R13, [R1+0x184] ;  /* 0x00018400010d7983 */ /* 0x000ea40000300800 */
[----:B------:R-:W4:Y:S02]  /*2b4e0*/  LDL.LU R14, [R1+0x188] ;  /* 0x00018800010e7983 */ /* 0x000f240000300800 */
[----:B---3--:R-:W-:-:S02]  /*2b4f0*/  IMAD.MOV.U32 R15, RZ, RZ, R29 ;  /* 0x000000ffff0f7224 */ /* 0x008fc400078e001d */
[----:B------:R-:W3:Y:S04]  /*2b500*/  LDL.LU R29, [R1+0x4fb4] ;  /* 0x004fb400011d7983 */ /* 0x000ee80000300800 */
[----:B----4-:R-:W-:Y:S01]  /*2b510*/  STL.64 [R1+0x4f48], R14 ;  /* 0x004f480e01007387 */ /* 0x010fe20000100a00 */
[----:B--2---:R0:W-:Y:S03]  /*2b520*/  STL.64 [R1+0x4f40], R12 ;  /* 0x004f400c01007387 */ /* 0x0041e60000100a00 */
[----:B0-----:R-:W2:Y:S01]  /*2b530*/  LDL.LU R12, [R1+0x190] ;  /* 0x00019000010c7983 */ /* 0x001ea20000300800 */
[----:B------:R-:W2:Y:S02]  /*2b540*/  LDL.LU R13, [R1+0x194] ;  /* 0x00019400010d7983 */ /* 0x000ea40000300800 */
[----:B------:R-:W4:Y:S02]  /*2b550*/  LDL.LU R14, [R1+0x198] ;  /* 0x00019800010e7983 */ /* 0x000f240000300800 */
[----:B------:R-:W4:Y:S02]  /*2b560*/  LDL.LU R15, [R1+0x19c] ;  /* 0x00019c00010f7983 */ /* 0x000f240000300800 */
[----:B----4-:R-:W-:Y:S01]  /*2b570*/  STL.64 [R1+0x4f60], R14 ;  /* 0x004f600e01007387 */ /* 0x010fe20000100a00 */
[----:B--2---:R0:W-:Y:S03]  /*2b580*/  STL.64 [R1+0x4f58], R12 ;  /* 0x004f580c01007387 */ /* 0x0041e60000100a00 */
[----:B0-----:R-:W2:Y:S01]  /*2b590*/  LDL.LU R12, [R1+0x1a0] ;  /* 0x0001a000010c7983 */ /* 0x001ea20000300800 */
[----:B------:R-:W2:Y:S02]  /*2b5a0*/  LDL.LU R13, [R1+0x1a4] ;  /* 0x0001a400010d7983 */ /* 0x000ea40000300800 */
[----:B------:R-:W4:Y:S02]  /*2b5b0*/  LDL.LU R14, [R1+0x1a8] ;  /* 0x0001a800010e7983 */ /* 0x000f240000300800 */
[----:B---3--:R-:W-:-:S02]  /*2b5c0*/  IMAD.MOV.U32 R15, RZ, RZ, R29 ;  /* 0x000000ffff0f7224 */ /* 0x008fc400078e001d */
[----:B------:R-:W3:Y:S01]  /*2b5d0*/  LDL.LU R29, [R1+0x4fb0] ;  /* 0x004fb000011d7983 */ /* 0x000ee20000300800 */
[C---:B------:R-:W-:Y:S03]  /*2b5e0*/  HMMA.16816.F32 R4, R20.reuse, R10, R4 ;  /* 0x0000000a1404723c */ /* 0x040fe60000001804 */
        /* <DEDUP_REMOVED lines=11> */
[----:B------:R-:W-:Y:S01]  /*2b6a0*/  STL.64 [R1+0x1e0], R4 ;  /* 0x0001e00401007387 */ /* 0x000fe20000100a00 */
[----:B------:R0:W-:Y:S04]  /*2b6b0*/  STL.64 [R1+0x1e8], R6 ;  /* 0x0001e80601007387 */ /* 0x0001e80000100a00 */
[----:B0-----:R-:W4:Y:S01]  /*2b6c0*/  LDL.LU.64 R6, [R1+0x4fa8] ;  /* 0x004fa80001067983 */ /* 0x001f220000300a00 */
[----:B---3--:R-:W-:Y:S01]  /*2b6d0*/  IMAD.MOV.U32 R15, RZ, RZ, R29 ;  /* 0x000000ffff0f7224 */ /* 0x008fe200078e001d */
[----:B----4-:R-:W-:Y:S02]  /*2b6e0*/  HMMA.16816.F32 R20, R20, R6, R16 ;  /* 0x000000061414723c */ /* 0x010fe40000001810 */
[----:B------:R-:W2:Y:S01]  /*2b6f0*/  LDL.LU.64 R18, [R1+0x4fa0] ;  /* 0x004fa00001127983 */ /* 0x000ea20000300a00 */
[----:B------:R-:W2:Y:S11]  /*2b700*/  LDL.LU.64 R16, [R1+0x4f98] ;  /* 0x004f980001107983 */ /* 0x000eb60000300a00 */
[----:B------:R-:W-:Y:S09]  /*2b710*/  @!UPT UIADD3 URZ, URZ, URZ, URZ ;  /* 0x0000003f3f3ff290 */ /* 0x000ff2000fffe03f */
[----:B------:R-:W-:Y:S01]  /*2b720*/  STL.64 [R1+0x1d0], R20 ;  /* 0x0001d01401007387 */ /* 0x000fe20000100a00 */
[----:B------:R-:W-:Y:S01]  /*2b730*/  STL.64 [R1+0x1d8], R22 ;  /* 0x0001d81601007387 */ /* 0x000fe20000100a00 */
        /* <DEDUP_REMOVED lines=14> */
[----:B------:R-:W3:Y:S01]  /*2b820*/  LDL R4, [R1+0x1584] ;  /* 0x0015840001047983 */ /* 0x000ee20000100800 */
        /* <DEDUP_REMOVED lines=70> */
[----:B--2---:R-:W-:Y:S02]  /*2bc90*/  HMMA.16816.F32 R24, R16, R26, R12 ;  /* 0x0000001a1018723c */ /* 0x004fe4000000180c */
[----:B------:R-:W2:Y:S11]  /*2bca0*/  LDL.LU.64 R14, [R1+0x4e70] ;  /* 0x004e7000010e7983 */ /* 0x000eb60000300a00 */
[----:B------:R-:W-:Y:S10]  /*2bcb0*/  @!UPT UIADD3 URZ, URZ, URZ, URZ ;  /* 0x0000003f3f3ff290 */ /* 0x000ff4000fffe03f */
[----:B------:R-:W-:Y:S01]  /*2bcc0*/  STL.64 [R1+0x100], R24 ;  /* 0x0001001801007387 */ /* 0x000fe20000100a00 */
[----:B------:R0:W-:Y:S03]  /*2bcd0*/  STL.64 [R1+0x108], R26 ;  /* 0x0001081a01007387 */ /* 0x0001e60000100a00 */
[----:B0-----:R-:W2:Y:S01]  /*2bce0*/  LDL.LU.64 R26, [R1+0x4e68] ;  /* 0x004e6800011a7983 */ /* 0x001ea20000300a00 */
[----:B------:R-:W2:Y:S02]  /*2bcf0*/  LDL.LU.64 R24, [R1+0x4e60] ;  /* 0x004e600001187983 */ /* 0x000ea40000300a00 */
[----:B------:R-:W-:Y:S02]  /*2bd00*/  IMAD.MOV.U32 R20, RZ, RZ, R9 ;  /* 0x000000ffff147224 */ /* 0x000fe400078e0009 */
[----:B------:R-:W-:Y:S02]  /*2bd10*/  IMAD.MOV.U32 R21, RZ, RZ, R8 ;  /* 0x000000ffff157224 */ /* 0x000fe400078e0008 */
[----:B------:R-:W-:-:S02]  /*2bd20*/  IMAD.MOV.U32 R22, RZ, RZ, R2 ;  /* 0x000000ffff167224 */ /* 0x000fc400078e0002 */
[----:B------:R-:W-:-:S07]  /*2bd30*/  IMAD.MOV.U32 R23, RZ, RZ, R0 ;  /* 0x000000ffff177224 */ /* 0x000fce00078e0000 */
[C---:B------:R-:W-:Y:S08]  /*2bd40*/  HMMA.16816.F32 R8, R16.reuse, R10, R20 ;  /* 0x0000000a1008723c */ /* 0x040ff00000001814 */
[C---:B--2---:R-:W-:Y:S01]  /*2bd50*/  HMMA.16816.F32 R12, R16.reuse, R14, R24 ;  /* 0x0000000e100c723c */ /* 0x044fe20000001818 */
[----:B------:R-:W2:Y:S01]  /*2bd60*/  LDL.LU.64 R26, [R1+0x4e58] ;  /* 0x004e5800011a7983 */ /* 0x000ea20000300a00 */
[----:B------:R-:W2:Y:S11]  /*2bd70*/  LDL.LU.64 R24, [R1+0x4e50] ;  /* 0x004e500001187983 */ /* 0x000eb60000300a00 */
[----:B------:R-:W-:Y:S10]  /*2bd80*/  @!UPT UIADD3 URZ, URZ, URZ, URZ ;  /* 0x0000003f3f3ff290 */ /* 0x000ff4000fffe03f */
[----:B------:R-:W-:Y:S01]  /*2bd90*/  STL.64 [R1+0xf0], R12 ;  /* 0x0000f00c01007387 */ /* 0x000fe20000100a00 */
[----:B------:R-:W-:Y:S02]  /*2bda0*/  STL.64 [R1+0xf8], R14 ;  /* 0x0000f80e01007387 */ /* 0x000fe40000100a00 */
[----:B------:R-:W-:Y:S02]  /*2bdb0*/  STL.64 [R1+0xe0], R8 ;  /* 0x0000e00801007387 */ /* 0x000fe40000100a00 */
[----:B------:R-:W-:Y:S02]  /*2bdc0*/  STL.64 [R1+0xe8], R10 ;  /* 0x0000e80a01007387 */ /* 0x000fe40000100a00 */
[----:B---3--:R-:W0:Y:S02]  /*2bdd0*/  LDSM.16.M88.4 R8, [R4+0x20000] ;  /* 0x020000000408783b */ /* 0x008e240000000200 */
[----:B0-----:R-:W-:Y:S02]  /*2bde0*/  IMAD.MOV.U32 R21, RZ, RZ, R8 ;  /* 0x000000ffff157224 */ /* 0x001fe400078e0008 */
[----:B------:R-:W-:Y:S01]  /*2bdf0*/  IMAD.MOV.U32 R20, RZ, RZ, R9 ;  /* 0x000000ffff147224 */ /* 0x000fe200078e0009 */
[----:B--2---:R-:W-:Y:S01]  /*2be00*/  HMMA.16816.F32 R12, R16, R6, R24 ;  /* 0x00000006100c723c */ /* 0x004fe20000001818 */
[----:B------:R-:W-:Y:S04]  /*2be10*/  LDSM.16.M88.4 R24, [R4+0x24000] ;  /* 0x024000000418783b */ /* 0x000fe80000000200 */
[----:B------:R-:W-:Y:S11]  /*2be20*/  LDSM.16.MT88.4 R16, [R3+0x8000] ;  /* 0x008000000310783b */ /* 0x000ff60000004200 */
[----:B------:R-:W-:Y:S07]  /*2be30*/  @!UPT UIADD3 URZ, URZ, URZ, URZ ;  /* 0x0000003f3f3ff290 */ /* 0x000fee000fffe03f */
[----:B------:R-:W-:Y:S01]  /*2be40*/  STL.64 [R1+0xd0], R12 ;  /* 0x0000d00c01007387 */ /* 0x000fe20000100a00 */
[----:B------:R-:W-:Y:S02]  /*2be50*/  STL.64 [R1+0xd8], R14 ;  /* 0x0000d80e01007387 */ /* 0x000fe40000100a00 */
[----:B------:R-:W-:Y:S02]  /*2be60*/  STL.64 [R1+0xc0], R8 ;  /* 0x0000c00801007387 */ /* 0x000fe40000100a00 */
[----:B------:R-:W-:Y:S02]  /*2be70*/  STL.64 [R1+0xc8], R10 ;  /* 0x0000c80a01007387 */ /* 0x000fe40000100a00 */
[----:B------:R-:W0:Y:S04]  /*2be80*/  LDSM.16.M88.4 R8, [R4+0x22000] ;  /* 0x022000000408783b */ /* 0x000e280000000200 */
[----:B------:R-:W-:Y:S04]  /*2be90*/  LDSM.16.M88.4 R12, [R4+0x28000] ;  /* 0x02800000040c783b */ /* 0x000fe80000000200 */
[----:B0-----:R-:W-:Y:S01]  /*2bea0*/  STL.64 [R1+0xb0], R8 ;  /* 0x0000b00801007387 */ /* 0x001fe20000100a00 */
[----:B------:R-:W-:-:S02]  /*2beb0*/  IMAD.MOV.U32 R23, RZ, RZ, R8 ;  /* 0x000000ffff177224 */ /* 0x000fc400078e0008 */
[----:B------:R-:W-:Y:S02]  /*2bec0*/  STL.64 [R1+0xb8], R10 ;  /* 0x0000b80a01007387 */ /* 0x000fe40000100a00 */
[----:B------:R-:W-:Y:S02]  /*2bed0*/  IMAD.MOV.U32 R22, RZ, RZ, R9 ;  /* 0x000000ffff167224 */ /* 0x000fe400078e0009 */
[----:B------:R-:W0:Y:S04]  /*2bee0*/  LDSM.16.M88.4 R8, [R4+0x26000] ;  /* 0x026000000408783b */ /* 0x000e280000000200 */
[----:B0-----:R-:W-:Y:S01]  /*2bef0*/  STL.64 [R1+0x90], R8 ;  /* 0x0000900801007387 */ /* 0x001fe20000100a00 */
[----:B------:R-:W-:Y:S02]  /*2bf00*/  STL.64 [R1+0x98], R10 ;  /* 0x0000980a01007387 */ /* 0x000fe40000100a00 */
[----:B------:R-:W0:Y:S04]  /*2bf10*/  LDSM.16.M88.4 R8, [R4+0x2a000] ;  /* 0x02a000000408783b */ /* 0x000e280000000200 */
[----:B------:R-:W-:Y:S01]  /*2bf20*/  STL.64 [R1+0x80], R12 ;  /* 0x0000800c01007387 */ /* 0x000fe20000100a00 */
[----:B------:R-:W-:Y:S02]  /*2bf30*/  STL.64 [R1+0x88], R14 ;  /* 0x0000880e01007387 */ /* 0x000fe40000100a00 */
[----:B------:R-:W-:Y:S02]  /*2bf40*/  LDSM.16.M88.4 R12, [R4+0x2e000] ;  /* 0x02e00000040c783b */ /* 0x000fe40000000200 */
[----:B0-----:R-:W-:Y:S02]  /*2bf50*/  STL.64 [R1+0x70], R8 ;  /* 0x0000700801007387 */ /* 0x001fe40000100a00 */
[----:B------:R-:W-:-:S02]  /*2bf60*/  IMAD.MOV.U32 R2, RZ, RZ, R8 ;  /* 0x000000ffff027224 */ /* 0x000fc400078e0008 */
[----:B------:R-:W-:Y:S02]  /*2bf70*/  STL.64 [R1+0x78], R10 ;  /* 0x0000780a01007387 */ /* 0x000fe40000100a00 */
[----:B------:R-:W-:Y:S02]  /*2bf80*/  IMAD.MOV.U32 R0, RZ, RZ, R9 ;  /* 0x000000ffff007224 */ /* 0x000fe400078e0009 */
[----:B------:R-:W0:Y:S04]  /*2bf90*/  LDSM.16.M88.4 R8, [R4+0x2c000] ;  /* 0x02c000000408783b */ /* 0x000e280000000200 */
[----:B------:R-:W-:Y:S01]  /*2bfa0*/  STL.64 [R1+0xa0], R24 ;  /* 0x0000a01801007387 */ /* 0x000fe20000100a00 */
[----:B------:R-:W-:Y:S03]  /*2bfb0*/  STL.64 [R1+0xa8], R26 ;  /* 0x0000a81a01007387 */ /* 0x000fe60000100a00 */
[----:B0-----:R-:W-:Y:S01]  /*2bfc0*/  STL.64 [R1+0x60], R8 ;  /* 0x0000600801007387 */ /* 0x001fe20000100a00 */
[----:B------:R-:W-:Y:S02]  /*2bfd0*/  STL.64 [R1+0x68], R10 ;  /* 0x0000680a01007387 */ /* 0x000fe40000100a00 */
[----:B------:R-:W0:Y:S04]  /*2bfe0*/  LDSM.16.M88.4 R8, [R4+0x30000] ;  /* 0x030000000408783b */ /* 0x000e280000000200 */
[----:B------:R-:W-:Y:S01]  /*2bff0*/  STL.64 [R1+0x50], R12 ;  /* 0x0000500c01007387 */ /* 0x000fe20000100a00 */
[----:B------:R-:W-:Y:S02]  /*2c000*/  STL.64 [R1+0x58], R14 ;  /* 0x0000580e01007387 */ /* 0x000fe40000100a00 */
[----:B------:R-:W1:Y:S02]  /*2c010*/  LDSM.16.M88.4 R12, [R4+0x32000] ;  /* 0x03200000040c783b */ /* 0x000e640000000200 */
[----:B0-----:R-:W-:Y:S02]  /*2c020*/  STL.64 [R1+0x40], R8 ;  /* 0x0000400801007387 */ /* 0x001fe40000100a00 */
        /* <DEDUP_REMOVED lines=10> */
[----:B-1----:R-:W-:Y:S01]  /*2c0d0*/  STL.64 [R1+0x10], R12 ;  /* 0x0000100c01007387 */ /* 0x002fe20000100a00 */
[----:B------:R-:W-:Y:S02]  /*2c0e0*/  STL.64 [R1+0x18], R14 ;  /* 0x0000180e01007387 */ /* 0x000fe40000100a00 */
[----:B------:R-:W1:Y:S02]  /*2c0f0*/  LDSM.16.M88.4 R12, [R4+0x3a000] ;  /* 0x03a00000040c783b */ /* 0x000e640000000200 */
[----:B0-----:R-:W-:Y:S02]  /*2c100*/  STL.64 [R1], R8 ;  /* 0x0000000801007387 */ /* 0x001fe40000100a00 */
[----:B------:R-:W-:-:S02]  /*2c110*/  IMAD.MOV.U32 R27, RZ, RZ, R8 ;  /* 0x000000ffff1b7224 */ /* 0x000fc400078e0008 */
[----:B------:R-:W-:Y:S02]  /*2c120*/  IMAD.MOV.U32 R26, RZ, RZ, R9 ;  /* 0x000000ffff1a7224 */ /* 0x000fe400078e0009 */
[----:B------:R-:W-:Y:S02]  /*2c130*/  STL.64 [R1+0x8], R10 ;  /* 0x0000080a01007387 */ /* 0x000fe40000100a00 */
[----:B------:R-:W-:Y:S02]  /*2c140*/  IMAD.MOV.U32 R29, RZ, RZ, R11 ;  /* 0x000000ffff1d7224 */ /* 0x000fe400078e000b */
[----:B------:R-:W0:Y:S04]  /*2c150*/  LDSM.16.M88.4 R8, [R4+0x3c000] ;  /* 0x03c000000408783b */ /* 0x000e280000000200 */
[----:B------:R2:W-:Y:S02]  /*2c160*/  STL.64 [R1+0x4e20], R26 ;  /* 0x004e201a01007387 */ /* 0x0005e40000100a00 */
[----:B--2---:R-:W-:-:S02]  /*2c170*/  IMAD.MOV.U32 R26, RZ, RZ, R6 ;  /* 0x000000ffff1a7224 */ /* 0x004fc400078e0006 */
[----:B------:R-:W-:Y:S02]  /*2c180*/  IMAD.MOV.U32 R27, RZ, RZ, R5 ;  /* 0x000000ffff1b7224 */ /* 0x000fe400078e0005 */
[----:B------:R-:W2:Y:S04]  /*2c190*/  LDSM.16.M88.4 R4, [R4+0x3e000] ;  /* 0x03e000000404783b */ /* 0x000ea80000000200 */
[----:B------:R-:W-:Y:S01]  /*2c1a0*/  STL.64 [R1+0x4e18], R24 ;  /* 0x004e181801007387 */ /* 0x000fe20000100a00 */
[----:B------:R-:W-:Y:S02]  /*2c1b0*/  STL [R1+0x44a8], R29 ;  /* 0x0044a81d01007387 */ /* 0x000fe40000100800 */
[----:B-1----:R-:W-:Y:S02]  /*2c1c0*/  STL [R1+0x447c], R14 ;  /* 0x00447c0e01007387 */ /* 0x002fe40000100800 */
[----:B------:R-:W-:Y:S01]  /*2c1d0*/  STL [R1+0x4478], R15 ;  /* 0x0044780f01007387 */ /* 0x000fe20000100800 */
[----:B------:R-:W-:Y:S04]  /*2c1e0*/  STL.64 [R1+0x4e28], R12 ;  /* 0x004e280c01007387 */ /* 0x000fe80000100a00 */
[----:B0-----:R-:W-:Y:S01]  /*2c1f0*/  STL [R1+0x4464], R10 ;  /* 0x0044640a01007387 */ /* 0x001fe20000100800 */
[----:B------:R-:W-:Y:S02]  /*2c200*/  STL [R1+0x4460], R11 ;  /* 0x0044600b01007387 */ /* 0x000fe40000100800 */
[----:B------:R0:W-:Y:S02]  /*2c210*/  STL.64 [R1+0x4d48], R8 ;  /* 0x004d480801007387 */ /* 0x0001e40000100a00 */
[----:B0-----:R-:W-:-:S02]  /*2c220*/  IMAD.MOV.U32 R8, RZ, RZ, R26 ;  /* 0x000000ffff087224 */ /* 0x001fc400078e001a */
[----:B------:R-:W-:-:S05]  /*2c230*/  IMAD.MOV.U32 R9, RZ, RZ, R27 ;  /* 0x000000ffff097224 */ /* 0x000fca00078e001b */
[----:B------:R-:W-:Y:S01]  /*2c240*/  STL.64 [R1+0x4da0], R8 ;  /* 0x004da00801007387 */ /* 0x000fe20000100a00 */
[----:B--2---:R-:W-:Y:S02]  /*2c250*/  STL [R1+0x44c4], R6 ;  /* 0x0044c40601007387 */ /* 0x004fe40000100800 */
[----:B------:R-:W-:Y:S02]  /*2c260*/  STL [R1+0x44c0], R7 ;  /* 0x0044c00701007387 */ /* 0x000fe40000100800 */
[----:B------:R0:W-:Y:S02]  /*2c270*/  STL.64 [R1+0x4d98], R4 ;  /* 0x004d980401007387 */ /* 0x0001e40000100a00 */
[----:B0-----:R-:W2:Y:S01]  /*2c280*/  LDL.LU R4, [R1+0x8a0] ;  /* 0x0008a00001047983 */ /* 0x001ea20000300800 */
[----:B------:R-:W2:Y:S02]  /*2c290*/  LDL.LU R5, [R1+0x8a4] ;  /* 0x0008a40001057983 */ /* 0x000ea40000300800 */
[----:B------:R-:W3:Y:S02]  /*2c2a0*/  LDL.LU R6, [R1+0x8a8] ;  /* 0x0008a80001067983 */ /* 0x000ee40000300800 */
[----:B------:R-:W-:-:S02]  /*2c2b0*/  IMAD.MOV.U32 R7, RZ, RZ, R28 ;  /* 0x000000ffff077224 */ /* 0x000fc400078e001c */
[----:B------:R-:W4:Y:S04]  /*2c2c0*/  LDL.LU R28, [R1+0x4e4c] ;  /* 0x004e4c00011c7983 */ /* 0x000f280000300800 */
        /* <DEDUP_REMOVED lines=8> */
[----:B0-----:R-:W2:Y:S01]  /*2c350*/  LDL.64 R4, [R1+0x60] ;  /* 0x0000600001047983 */ /* 0x001ea20000100a00 */
[----:B------:R-:W-:-:S02]  /*2c360*/  IMAD.MOV.U32 R24, RZ, RZ, R23 ;  /* 0x000000ffff187224 */ /* 0x000fc400078e0017 */
[----:B------:R-:W-:Y:S01]  /*2c370*/  IMAD.MOV.U32 R25, RZ, RZ, R22 ;  /* 0x000000ffff197224 */ /* 0x000fe200078e0016 */
[----:B--2---:R0:W-:Y:S04]  /*2c380*/  STL.64 [R1+0x4dd0], R4 ;  /* 0x004dd00401007387 */ /* 0x0041e80000100a00 */
[----:B0-----:R-:W2:Y:S01]  /*2c390*/  LDL.LU R4, [R1+0x540] ;  /* 0x0005400001047983 */ /* 0x001ea20000300800 */
[----:B------:R-:W2:Y:S02]  /*2c3a0*/  LDL.LU R5, [R1+0x544] ;  /* 0x0005440001057983 */ /* 0x000ea40000300800 */
[----:B------:R-:W3:Y:S02]  /*2c3b0*/  LDL.LU R6, [R1+0x548] ;  /* 0x0005480001067983 */ /* 0x000ee40000300800 */
[----:B------:R-:W3:Y:S01]  /*2c3c0*/  LDL.LU R7, [R1+0x54c] ;  /* 0x00054c0001077983 */ /* 0x000ee20000300800 */
[----:B------:R-:W-:Y:S01]  /*2c3d0*/  STL.64 [R1+0x4e30], R24 ;  /* 0x004e301801007387 */ /* 0x000fe20000100a00 */
[----:B------:R-:W2:Y:S02]  /*2c3e0*/  LDL.LU R12, [R1+0x580] ;  /* 0x00058000010c7983 */ /* 0x000ea40000300800 */
[----:B------:R-:W2:Y:S02]  /*2c3f0*/  LDL.LU R13, [R1+0x584] ;  /* 0x00058400010d7983 */ /* 0x000ea40000300800 */
[----:B------:R-:W2:Y:S01]  /*2c400*/  LDL.LU R14, [R1+0x588] ;  /* 0x00058800010e7983 */ /* 0x000ea20000300800 */
[----:B------:R-:W2:Y:S04]  /*2c410*/  LDL.LU R15, [R1+0x58c] ;  /* 0x00058c00010f7983 */ /* 0x000ea80000300800 */
        /* <DEDUP_REMOVED lines=8> */
[----:B0-----:R-:W3:Y:S04]  /*2c4a0*/  LDL.64 R4, [R1+0x80] ;  /* 0x0000800001047983 */ /* 0x001ee80000100a00 */
[----:B---3--:R0:W-:Y:S04]  /*2c4b0*/  STL.64 [R1+0x4df8], R4 ;  /* 0x004df80401007387 */ /* 0x0081e80000100a00 */
[----:B0-----:R-:W3:Y:S04]  /*2c4c0*/  LDL.64 R4, [R1+0x90] ;  /* 0x0000900001047983 */ /* 0x001ee80000100a00 */
[----:B---3--:R-:W-:Y:S01]  /*2c4d0*/  STL.64 [R1+0x4e10], R4 ;  /* 0x004e100401007387 */ /* 0x008fe20000100a00 */
[----:B------:R-:W3:Y:S02]  /*2c4e0*/  LDL.64 R8, [R1+0x50] ;  /* 0x0000500001087983 */ /* 0x000ee40000100a00 */
[----:B----4-:R-:W-:Y:S01]  /*2c4f0*/  IMAD.MOV.U32 R11, RZ, RZ, R28 ;  /* 0x000000ffff0b7224 */ /* 0x010fe200078e001c */
[----:B---3--:R0:W-:Y:S04]  /*2c500*/  STL.64 [R1+0x4dc8], R8 ;  /* 0x004dc80801007387 */ /* 0x0081e80000100a00 */
[----:B0-----:R-:W3:Y:S01]  /*2c510*/  LDL.LU R8, [R1+0x8c0] ;  /* 0x0008c00001087983 */ /* 0x001ee20000300800 */
[----:B------:R-:W3:Y:S02]  /*2c520*/  LDL.LU R9, [R1+0x8c4] ;  /* 0x0008c40001097983 */ /* 0x000ee40000300800 */
[----:B------:R-:W4:Y:S02]  /*2c530*/  LDL.LU R10, [R1+0x8c8] ;  /* 0x0008c800010a7983 */ /* 0x000f240000300800 */
[----:B------:R-:W2:Y:S01]  /*2c540*/  LDL.LU R28, [R1+0x4e48] ;  /* 0x004e4800011c7983 */ /* 0x000ea20000300800 */
[----:B------:R-:W2:Y:S01]  /*2c550*/  LDL.LU R4, [R1+0x570] ;  /* 0x0005700001047983 */ /* 0x000ea20000300800 */
[----:B------:R-:W2:Y:S02]  /*2c560*/  LDL.LU R5, [R1+0x574] ;  /* 0x0005740001057983 */ /* 0x000ea40000300800 */
[----:B------:R-:W2:Y:S02]  /*2c570*/  LDL.LU R6, [R1+0x578] ;  /* 0x0005780001067983 */ /* 0x000ea40000300800 */
[----:B------:R-:W2:Y:S02]  /*2c580*/  LDL.LU R7, [R1+0x57c] ;  /* 0x00057c0001077983 */ /* 0x000ea40000300800 */
[----:B------:R-:W-:-:S02]  /*2c590*/  IMAD.MOV.U32 R24, RZ, RZ, R21 ;  /* 0x000000ffff187224 */ /* 0x000fc400078e0015 */
[----:B------:R-:W-:Y:S02]  /*2c5a0*/  IMAD.MOV.U32 R25, RZ, RZ, R20 ;  /* 0x000000ffff197224 */ /* 0x000fe400078e0014 */
[----:B------:R-:W0:Y:S04]  /*2c5b0*/  LDSM.16.MT88.4 R20, [R3+0x8080] ;  /* 0x008080000314783b */ /* 0x000e280000004200 */
[----:B----4-:R-:W-:Y:S01]  /*2c5c0*/  STL.64 [R1+0x4df0], R10 ;  /* 0x004df00a01007387 */ /* 0x010fe20000100a00 */
[----:B---3--:R1:W-:Y:S03]  /*2c5d0*/  STL.64 [R1+0x4de8], R8 ;  /* 0x004de80801007387 */ /* 0x0083e60000100a00 */
[----:B-1----:R-:W3:Y:S01]  /*2c5e0*/  LDL.LU R8, [R1+0x550] ;  /* 0x0005500001087983 */ /* 0x002ee20000300800 */
[----:B------:R-:W3:Y:S02]  /*2c5f0*/  LDL.LU R9, [R1+0x554] ;  /* 0x0005540001097983 */ /* 0x000ee40000300800 */
[----:B------:R-:W4:Y:S02]  /*2c600*/  LDL.LU R10, [R1+0x558] ;  /* 0x00055800010a7983 */ /* 0x000f240000300800 */
[----:B------:R-:W4:Y:S01]  /*2c610*/  LDL.LU R11, [R1+0x55c] ;  /* 0x00055c00010b7983 */ /* 0x000f220000300800 */
[----:B--2---:R-:W-:Y:S01]  /*2c620*/  HMMA.16816.F32 R24, R16, R24, R12 ;  /* 0x000000181018723c */ /* 0x004fe2000000180c */
[----:B----4-:R-:W-:Y:S01]  /*2c630*/  STL.64 [R1+0x4e08], R10 ;  /* 0x004e080a01007387 */ /* 0x010fe20000100a00 */
[----:B---3--:R1:W-:Y:S03]  /*2c640*/  STL.64 [R1+0x4e00], R8 ;  /* 0x004e000801007387 */ /* 0x0083e60000100a00 */
[----:B-1----:R-:W2:Y:S01]  /*2c650*/  LDL.LU R8, [R1+0x560] ;  /* 0x0005600001087983 */ /* 0x002ea20000300800 */
[----:B------:R-:W2:Y:S02]  /*2c660*/  LDL.LU R9, [R1+0x564] ;  /* 0x0005640001097983 */ /* 0x000ea40000300800 */
[----:B------:R-:W2:Y:S02]  /*2c670*/  LDL.LU R10, [R1+0x568] ;  /* 0x00056800010a7983 */ /* 0x000ea40000300800 */
[----:B0-----:R-:W-:Y:S01]  /*2c680*/  STL.64 [R1+0x4d38], R22 ;  /* 0x004d381601007387 */ /* 0x001fe20000100a00 */
[----:B------:R-:W-:Y:S01]  /*2c690*/  STL.64 [R1+0x4d30], R20 ;  /* 0x004d301401007387 */ /* 0x000fe20000100a00 */
[----:B------:R-:W-:Y:S02]  /*2c6a0*/  STL [R1+0x4ce8], R3 ;  /* 0x004ce80301007387 */ /* 0x000fe40000100800 */
[----:B------:R-:W3:Y:S02]  /*2c6b0*/  LDL.LU.64 R14, [R1+0x4e40] ;  /* 0x004e4000010e7983 */ /* 0x000ee40000300a00 */
[----:B------:R-:W-:Y:S01]  /*2c6c0*/  IMAD.MOV.U32 R11, RZ, RZ, R28 ;  /* 0x000000ffff0b7224 */ /* 0x000fe200078e001c */
[----:B------:R-:W3:Y:S07]  /*2c6d0*/  LDL.LU.64 R12, [R1+0x4e38] ;  /* 0x004e3800010c7983 */ /* 0x000eee0000300a00 */
[----:B------:R-:W-:-:S02]  /*2c6e0*/  IMAD.MOV.U32 R28, RZ, RZ, R25 ;  /* 0x000000ffff1c7224 */ /* 0x000fc400078e0019 */
[----:B------:R0:W-:Y:S02]  /*2c6f0*/  STL [R1+0x590], R24 ;  /* 0x0005901801007387 */ /* 0x0001e40000100800 */
[----:B0-----:R-:W3:Y:S01]  /*2c700*/  LDL.LU.64 R24, [R1+0x4e30] ;  /* 0x004e300001187983 */ /* 0x001ee20000300a00 */
[----:B------:R-:W-:Y:S02]  /*2c710*/  IMAD.MOV.U32 R20, RZ, RZ, R2 ;  /* 0x000000ffff147224 */ /* 0x000fe400078e0002 */
[----:B------:R-:W-:Y:S02]  /*2c720*/  IMAD.MOV.U32 R21, RZ, RZ, R0 ;  /* 0x000000ffff157224 */ /* 0x000fe400078e0000 */
[----:B------:R-:W-:Y:S02]  /*2c730*/  IMAD.MOV.U32 R2, RZ, RZ, R26 ;  /* 0x000000ffff027224 */ /* 0x000fe400078e001a */
[----:B------:R-:W-:-:S05]  /*2c740*/  IMAD.MOV.U32 R0, RZ, RZ, R27 ;  /* 0x000000ffff007224 */ /* 0x000fca00078e001b */
[----:B------:R-:W-:Y:S01]  /*2c750*/  STL [R1+0x4650], R0 ;  /* 0x0046500001007387 */ /* 0x000fe20000100800 */
[----:B------:R-:W-:Y:S02]  /*2c760*/  STL [R1+0x464c], R2 ;  /* 0x00464c0201007387 */ /* 0x000fe40000100800 */
[----:B------:R-:W-:Y:S01]  /*2c770*/  STL [R1+0x4648], R28 ;  /* 0x0046481c01007387 */ /* 0x000fe20000100800 */
[C---:B---3--:R-:W-:Y:S01]  /*2c780*/  HMMA.16816.F32 R24, R16.reuse, R24, R12 ;  /* 0x000000181018723c */ /* 0x048fe2000000180c */
[----:B------:R-:W3:Y:S11]  /*2c790*/  LDL.LU.64 R12, [R1+0x4e28] ;  /* 0x004e2800010c7983 */ /* 0x000ef60000300a00 */
[----:B------:R-:W-:Y:S11]  /*2c7a0*/  @!UPT UIADD3 URZ, URZ, URZ, URZ ;  /* 0x0000003f3f3ff290 */ /* 0x000ff6000fffe03f */
[----:B------:R0:W-:Y:S01]  /*2c7b0*/  STL.64 [R1+0x580], R24 ;  /* 0x0005801801007387 */ /* 0x0001e20000100a00 */
[----:B------:R-:W-:Y:S02]  /*2c7c0*/  IMAD.MOV.U32 R14, RZ, RZ, R26 ;  /* 0x000000ffff0e7224 */ /* 0x000fe400078e001a */
[----:B------:R-:W-:Y:S02]  /*2c7d0*/  IMAD.MOV.U32 R15, RZ, RZ, R27 ;  /* 0x000000ffff0f7224 */ /* 0x000fe400078e001b */
[----:B------:R-:W4:Y:S04]  /*2c7e0*/  LDL.LU.64 R26, [R1+0x4e20] ;  /* 0x004e2000011a7983 */ /* 0x000f280000300a00 */
[----:B0-----:R-:W2:Y:S01]  /*2c7f0*/  LDL.LU.64 R24, [R1+0x4e18] ;  /* 0x004e180001187983 */ /* 0x001ea20000300a00 */
[----:B------:R-:W-:Y:S02]  /*2c800*/  STL [R1+0x490c], R15 ;  /* 0x00490c0f01007387 */ /* 0x000fe40000100800 */
[----:B------:R-:W-:Y:S01]  /*2c810*/  STL [R1+0x4908], R14 ;  /* 0x0049080e01007387 */ /* 0x000fe20000100800 */
[C---:B--2---:R-:W-:Y:S11]  /*2c820*/  HMMA.16816.F32 R4, R16.reuse, R24, R4 ;  /* 0x000000181004723c */ /* 0x044ff60000001804 */
[----:B------:R-:W-:Y:S11]  /*2c830*/  @!UPT UIADD3 URZ, URZ, URZ, URZ ;  /* 0x0000003f3f3ff290 */ /* 0x000ff6000fffe03f */
[----:B------:R-:W-:Y:S01]  /*2c840*/  @!UPT UIADD3 URZ, URZ, URZ, URZ ;  /* 0x0000003f3f3ff290 */ /* 0x000fe2000fffe03f */
[----:B------:R0:W-:Y:S01]  /*2c850*/  STL.64 [R1+0x570], R4 ;  /* 0x0005700401007387 */ /* 0x0001e20000100a00 */
[----:B------:R-:W-:Y:S03]  /*2c860*/  STL.64 [R1+0x578], R6 ;  /* 0x0005780601007387 */ /* 0x000fe60000100a00 */
[----:B0-----:R-:W2:Y:S01]  /*2c870*/  LDL.LU.64 R4, [R1+0x4e10] ;  /* 0x004e100001047983 */ /* 0x001ea20000300a00 */
[----:B------:R-:W-:Y:S01]  /*2c880*/  STL.64 [R1+0x4d90], R24 ;  /* 0x004d901801007387 */ /* 0x000fe20000100a00 */
        /* <DEDUP_REMOVED lines=17> */
[----:B------:R-:W2:Y:S01]  /*2c9a0*/  LDL.LU.64 R4, [R1+0x4dd8] ;  /* 0x004dd80001047983 */ /* 0x000ea20000300a00 */
[----:B------:R-:W-:Y:S01]  /*2c9b0*/  STL [R1+0x4cec], R3 ;  /* 0x004cec0301007387 */ /* 0x000fe20000100800 */
[C---:B--2---:R-:W-:Y:S03]  /*2c9c0*/  HMMA.16816.F32 R20, R16.reuse, R20, R4 ;  /* 0x000000141014723c */ /* 0x044fe60000001804 */
[----:B------:R-:W2:Y:S11]  /*2c9d0*/  LDL.LU.64 R4, [R1+0x4dd0] ;  /* 0x004dd00001047983 */ /* 0x000eb60000300a00 */
[----:B------:R-:W-:Y:S10]  /*2c9e0*/  @!UPT UIADD3 URZ, URZ, URZ, URZ ;  /* 0x0000003f3f3ff290 */ /* 0x000ff4000fffe03f */
[----:B------:R-:W-:Y:S01]  /*2c9f0*/  IMAD.MOV.U32 R29, RZ, RZ, R23 ;  /* 0x000000ffff1d7224 */ /* 0x000fe200078e0017 */
[----:B------:R0:W-:Y:S01]  /*2ca00*/  STL.64 [R1+0x540], R20 ;  /* 0x0005401401007387 */ /* 0x0001e20000100a00 */
[----:B------:R-:W-:Y:S03]  /*2ca10*/  STL [R1+0x548], R22 ;  /* 0x0005481601007387 */ /* 0x000fe60000100800 */
[----:B0-----:R-:W3:Y:S01]  /*2ca20*/  LDL.64 R20, [R1+0x30] ;  /* 0x0000300001147983 */ /* 0x001ee20000100a00 */
[----:B------:R-:W-:Y:S01]  /*2ca30*/  STL [R1+0x4654], R29 ;  /* 0x0046541d01007387 */ /* 0x000fe20000100800 */
[C---:B--2---:R-:W-:Y:S01]  /*2ca40*/  HMMA.16816.F32 R8, R16.reuse, R4, R8 ;  /* 0x000000041008723c */ /* 0x044fe20000001808 */
[----:B------:R-:W-:Y:S11]  /*2ca50*/  IMAD.MOV.U32 R3, RZ, RZ, R5 ;  /* 0x000000ffff037224 */ /* 0x000ff600078e0005 */
[----:B------:R-:W-:Y:S11]  /*2ca60*/  @!UPT UIADD3 URZ, URZ, URZ, URZ ;  /* 0x0000003f3f3ff290 */ /* 0x000ff6000fffe03f */
[----:B------:R0:W-:Y:S01]  /*2ca70*/  STL.64 [R1+0x8c0], R8 ;  /* 0x0008c00801007387 */ /* 0x0001e20000100a00 */
[----:B------:R-:W-:Y:S03]  /*2ca80*/  STL.64 [R1+0x8c8], R10 ;  /* 0x0008c80a01007387 */ /* 0x000fe60000100a00 */
[----:B0-----:R-:W2:Y:S01]  /*2ca90*/  LDL.LU.64 R8, [R1+0x4dc8] ;  /* 0x004dc80001087983 */ /* 0x001ea20000300a00 */
[----:B------:R-:W2:Y:S02]  /*2caa0*/  LDL.LU.64 R6, [R1+0x4dc0] ;  /* 0x004dc00001067983 */ /* 0x000ea40000300a00 */
[----:B------:R-:W2:Y:S02]  /*2cab0*/  LDL.LU.64 R4, [R1+0x4db8] ;  /* 0x004db80001047983 */ /* 0x000ea40000300a00 */
        /* <DEDUP_REMOVED lines=10> */
[----:B------:R-:W-:Y:S01]  /*2cb60*/  STL [R1+0x4cf4], R29 ;  /* 0x004cf41d01007387 */ /* 0x000fe20000100800 */
[----:B--2---:R-:W-:Y:S01]  /*2cb70*/  HMMA.16816.F32 R8, R16, R8, R4 ;  /* 0x000000081008723c */ /* 0x004fe20000001804 */
[----:B------:R-:W2:Y:S11]  /*2cb80*/  LDL.LU.64 R4, [R1+0x4d98] ;  /* 0x004d980001047983 */ /* 0x000eb60000300a00 */
[----:B------:R-:W-:Y:S11]  /*2cb90*/  @!UPT UIADD3 URZ, URZ, URZ, URZ ;  /* 0x0000003f3f3ff290 */ /* 0x000ff6000fffe03f */
[----:B------:R0:W-:Y:S01]  /*2cba0*/  STL.64 [R1+0x8a0], R8 ;  /* 0x0008a00801007387 */ /* 0x0001e20000100a00 */
[----:B------:R-:W-:Y:S02]  /*2cbb0*/  IMAD.MOV.U32 R6, RZ, RZ, R10 ;  /* 0x000000ffff067224 */ /* 0x000fe400078e000a */
[----:B------:R-:W-:Y:S01]  /*2cbc0*/  IMAD.MOV.U32 R7, RZ, RZ, R11 ;  /* 0x000000ffff077224 */ /* 0x000fe200078e000b */
[----:B0-----:R-:W2:Y:S01]  /*2cbd0*/  LDL.LU R8, [R1+0x850] ;  /* 0x0008500001087983 */ /* 0x001ea20000300800 */
[----:B------:R-:W2:Y:S02]  /*2cbe0*/  LDL.LU R9, [R1+0x854] ;  /* 0x0008540001097983 */ /* 0x000ea40000300800 */
[----:B------:R-:W2:Y:S02]  /*2cbf0*/  LDL.LU R10, [R1+0x858] ;  /* 0x00085800010a7983 */ /* 0x000ea40000300800 */
[----:B------:R-:W2:Y:S02]  /*2cc00*/  LDL.LU R11, [R1+0x85c] ;  /* 0x00085c00010b7983 */ /* 0x000ea40000300800 */
[----:B--2---:R-:W-:Y:S01]  /*2cc10*/  STL.64 [R1+0x4d58], R10 ;  /* 0x004d580a01007387 */ /* 0x004fe20000100a00 */
[----:B------:R4:W-:Y:S02]  /*2cc20*/  STL.64 [R1+0x4d50], R8 ;  /* 0x004d500801007387 */ /* 0x0009e40000100a00 */
[----:B------:R-:W2:Y:S02]  /*2cc30*/  LDL.LU R24, [R1+0x880] ;  /* 0x0008800001187983 */ /* 0x000ea40000300800 */
[----:B------:R-:W2:Y:S02]  /*2cc40*/  LDL.LU R25, [R1+0x884] ;  /* 0x0008840001197983 */ /* 0x000ea40000300800 */
[----:B----4-:R-:W-:-:S02]  /*2cc50*/  IMAD.MOV.U32 R8, RZ, RZ, R27 ;  /* 0x000000ffff087224 */ /* 0x010fc400078e001b */
[----:B------:R-:W-:Y:S02]  /*2cc60*/  IMAD.MOV.U32 R9, RZ, RZ, R26 ;  /* 0x000000ffff097224 */ /* 0x000fe400078e001a */
[----:B------:R-:W2:Y:S01]  /*2cc70*/  LDL.LU R26, [R1+0x888] ;  /* 0x00088800011a7983 */ /* 0x000ea20000300800 */
[----:B------:R-:W2:Y:S02]  /*2cc80*/  LDL.LU R27, [R1+0x88c] ;  /* 0x00088c00011b7983 */ /* 0x000ea40000300800 */
[----:B------:R0:W-:Y:S02]  /*2cc90*/  STL.64 [R1+0x4d70], R8 ;  /* 0x004d700801007387 */ /* 0x0001e40000100a00 */
[----:B0-----:R-:W4:Y:S04]  /*2cca0*/  LDL.64 R8, [R1+0x10] ;  /* 0x0000100001087983 */ /* 0x001f280000100a00 */
[----:B----4-:R0:W-:Y:S04]  /*2ccb0*/  STL.64 [R1+0x4d88], R8 ;  /* 0x004d880801007387 */ /* 0x0101e80000100a00 */
[----:B0-----:R-:W2:Y:S01]  /*2ccc0*/  LDL.64 R8, [R1+0x20] ;  /* 0x0000200001087983 */ /* 0x001ea20000100a00 */
[----:B------:R-:W-:Y:S02]  /*2ccd0*/  STL [R1+0x4b1c], R7 ;  /* 0x004b1c0701007387 */ /* 0x000fe40000100800 */
[----:B------:R-:W-:Y:S02]  /*2cce0*/  STL [R1+0x4b18], R6 ;  /* 0x004b180601007387 */ /* 0x000fe40000100800 */
[----:B------:R0:W-:Y:S02]  /*2ccf0*/  STL.64 [R1+0x4d40], R4 ;  /* 0x004d400401007387 */ /* 0x0001e40000100a00 */
[----:B0-----:R-:W4:Y:S01]  /*2cd00*/  LDL.LU R4, [R1+0x890] ;  /* 0x0008900001047983 */ /* 0x001f220000300800 */
[----:B------:R-:W4:Y:S02]  /*2cd10*/  LDL.LU R5, [R1+0x894] ;  /* 0x0008940001057983 */ /* 0x000f240000300800 */
[----:B------:R-:W4:Y:S02]  /*2cd20*/  LDL.LU R6, [R1+0x898] ;  /* 0x0008980001067983 */ /* 0x000f240000300800 */
[----:B------:R-:W4:Y:S02]  /*2cd30*/  LDL.LU R7, [R1+0x89c] ;  /* 0x00089c0001077983 */ /* 0x000f240000300800 */
[----:B---3--:R-:W-:-:S02]  /*2cd40*/  IMAD.MOV.U32 R15, RZ, RZ, R20 ;  /* 0x000000ffff0f7224 */ /* 0x008fc400078e0014 */
[----:B------:R-:W-:Y:S01]  /*2cd50*/  IMAD.MOV.U32 R14, RZ, RZ, R21 ;  /* 0x000000ffff0e7224 */ /* 0x000fe200078e0015 */
[C---:B----4-:R-:W-:Y:S11]  /*2cd60*/  HMMA.16816.F32 R4, R16.reuse, R20, R4 ;  /* 0x000000141004723c */ /* 0x050ff60000001804 */
[----:B------:R-:W-:Y:S11]  /*2cd70*/  @!UPT UIADD3 URZ, URZ, URZ, URZ ;  /* 0x0000003f3f3ff290 */ /* 0x000ff6000fffe03f */
[----:B------:R-:W-:Y:S01]  /*2cd80*/  @!UPT UIADD3 URZ, URZ, URZ, URZ ;  /* 0x0000003f3f3ff290 */ /* 0x000fe2000fffe03f */
[----:B------:R-:W-:Y:S01]  /*2cd90*/  STL.64 [R1+0x890], R4 ;  /* 0x0008900401007387 */ /* 0x000fe20000100a00 */
[----:B------:R-:W-:Y:S02]  /*2cda0*/  STL.64 [R1+0x898], R6 ;  /* 0x0008980601007387 */ /* 0x000fe40000100a00 */
[----:B------:R-:W-:Y:S02]  /*2cdb0*/  STL.64 [R1+0x4d68], R14 ;  /* 0x004d680e01007387 */ /* 0x000fe40000100a00 */
[----:B------:R0:W-:Y:S02]  /*2cdc0*/  STL.64 [R1+0x4d60], R12 ;  /* 0x004d600c01007387 */ /* 0x0001e40000100a00 */
[----:B0-----:R-:W3:Y:S01]  /*2cdd0*/  LDL.LU R12, [R1+0x860] ;  /* 0x00086000010c7983 */ /* 0x001ee20000300800 */
[----:B------:R-:W3:Y:S02]  /*2cde0*/  LDL.LU R13, [R1+0x864] ;  /* 0x00086400010d7983 */ /* 0x000ee40000300800 */
[----:B------:R-:W4:Y:S02]  /*2cdf0*/  LDL.LU R14, [R1+0x868] ;  /* 0x00086800010e7983 */ /* 0x000f240000300800 */
[----:B------:R-:W4:Y:S01]  /*2ce00*/  LDL.LU R15, [R1+0x86c] ;  /* 0x00086c00010f7983 */ /* 0x000f220000300800 */
[----:B--2---:R-:W-:Y:S01]  /*2ce10*/  HMMA.16816.F32 R24, R16, R8, R24 ;  /* 0x000000081018723c */ /* 0x004fe20000001818 */
        /* <DEDUP_REMOVED lines=14> */
[----:B------:R0:W-:Y:S01]  /*2cf00*/  STL.64 [R1+0x880], R24 ;  /* 0x0008801801007387 */ /* 0x0001e20000100a00 */
[----:B------:R1:W-:Y:S03]  /*2cf10*/  STL.64 [R1+0x888], R26 ;  /* 0x0008881a01007387 */ /* 0x0003e60000100a00 */
[----:B0-----:R-:W2:Y:S01]  /*2cf20*/  LDL.LU.64 R24, [R1+0x4d90] ;  /* 0x004d900001187983 */ /* 0x001ea20000300a00 */
[----:B-1----:R-:W-:-:S02]  /*2cf30*/  IMAD.MOV.U32 R27, RZ, RZ, R8 ;  /* 0x000000ffff1b7224 */ /* 0x002fc400078e0008 */
[----:B------:R-:W-:Y:S02]  /*2cf40*/  IMAD.MOV.U32 R26, RZ, RZ, R9 ;  /* 0x000000ffff1a7224 */ /* 0x000fe400078e0009 */
[----:B------:R-:W3:Y:S03]  /*2cf50*/  LDL.LU.64 R8, [R1+0x4d88] ;  /* 0x004d880001087983 */ /* 0x000ee60000300a00 */
[----:B------:R-:W-:Y:S01]  /*2cf60*/  STL.64 [R1+0x4d08], R26 ;  /* 0x004d081a01007387 */ /* 0x000fe20000100a00 */
[----:B--2---:R0:W-:Y:S04]  /*2cf70*/  STL.64 [R1+0x4d00], R24 ;  /* 0x004d001801007387 */ /* 0x0041e80000100a00 */
[----:B0-----:R-:W2:Y:S01]  /*2cf80*/  LDL.LU R24, [R1+0x510] ;  /* 0x0005100001187983 */ /* 0x001ea20000300800 */
[----:B------:R-:W2:Y:S02]  /*2cf90*/  LDL.LU R25, [R1+0x514] ;  /* 0x0005140001197983 */ /* 0x000ea40000300800 */
[----:B------:R-:W2:Y:S02]  /*2cfa0*/  LDL.LU R26, [R1+0x518] ;  /* 0x00051800011a7983 */ /* 0x000ea40000300800 */
[----:B------:R-:W2:Y:S01]  /*2cfb0*/  LDL.LU R27, [R1+0x51c] ;  /* 0x00051c00011b7983 */ /* 0x000ea20000300800 */
[----:B---3--:R-:W-:Y:S01]  /*2cfc0*/  HMMA.16816.F32 R12, R16, R8, R12 ;  /* 0x00000008100c723c */ /* 0x008fe2000000180c */
[----:B------:R-:W-:-:S02]  /*2cfd0*/  IMAD.MOV.U32 R29, RZ, RZ, R8 ;  /* 0x000000ffff1d7224 */ /* 0x000fc400078e0008 */
[----:B------:R-:W-:Y:S01]  /*2cfe0*/  IMAD.MOV.U32 R3, RZ, RZ, R9 ;  /* 0x000000ffff037224 */ /* 0x000fe200078e0009 */
[----:B--2---:R-:W-:Y:S01]  /*2cff0*/  STL.64 [R1+0x4d28], R26 ;  /* 0x004d281a01007387 */ /* 0x004fe20000100a00 */
[----:B------:R0:W-:Y:S03]  /*2d000*/  STL.64 [R1+0x4d20], R24 ;  /* 0x004d201801007387 */ /* 0x0001e60000100a00 */
        /* <DEDUP_REMOVED lines=11> */
[----:B------:R-:W2:Y:S11]  /*2d0c0*/  LDL.LU.64 R12, [R1+0x4d60] ;  /* 0x004d6000010c7983 */ /* 0x000eb60000300a00 */
[----:B------:R-:W-:Y:S10]  /*2d0d0*/  @!UPT UIADD3 URZ, URZ, URZ, URZ ;  /* 0x0000003f3f3ff290 */ /* 0x000ff4000fffe03f */
        /* <DEDUP_REMOVED lines=8> */
[----:B------:R-:W-:Y:S03]  /*2d160*/  STL.64 [R1+0x858], R10 ;  /* 0x0008580a01007387 */ /* 0x000fe60000100a00 */
[----:B0-----:R-:W2:Y:S01]  /*2d170*/  LDL.LU.64 R8, [R1+0x4d48] ;  /* 0x004d480001087983 */ /* 0x001ea20000300a00 */
[----:B------:R0:W-:Y:S02]  /*2d180*/  STL.64 [R1+0x4c28], R12 ;  /* 0x004c280c01007387 */ /* 0x0001e40000100a00 */
[----:B---3--:R1:W-:Y:S01]  /*2d190*/  STL.64 [R1+0x4cf8], R14 ;  /* 0x004cf80e01007387 */ /* 0x0083e20000100a00 */
[----:B0-----:R-:W3:Y:S01]  /*2d1a0*/  LDL.LU R12, [R1+0x500] ;  /* 0x00050000010c7983 */ /* 0x001ee20000300800 */
[----:B------:R-:W3:Y:S02]  /*2d1b0*/  LDL.LU R13, [R1+0x504] ;  /* 0x00050400010d7983 */ /* 0x000ee40000300800 */
[----:B-1----:R-:W3:Y:S02]  /*2d1c0*/  LDL.LU R14, [R1+0x508] ;  /* 0x00050800010e7983 */ /* 0x002ee40000300800 */
[----:B------:R-:W3:Y:S01]  /*2d1d0*/  LDL.LU R15, [R1+0x50c] ;  /* 0x00050c00010f7983 */ /* 0x000ee20000300800 */
[C---:B--2---:R-:W-:Y:S01]  /*2d1e0*/  HMMA.16816.F32 R4, R16.reuse, R8, R4 ;  /* 0x000000081004723c */ /* 0x044fe20000001804 */
[----:B---3--:R-:W-:Y:S01]  /*2d1f0*/  STL.64 [R1+0x4d18], R14 ;  /* 0x004d180e01007387 */ /* 0x008fe20000100a00 */
[----:B------:R0:W-:Y:S03]  /*2d200*/  STL.64 [R1+0x4d10], R12 ;  /* 0x004d100c01007387 */ /* 0x0001e60000100a00 */
[----:B0-----:R-:W2:Y:S11]  /*2d210*/  LDL.64 R12, [R1+0xb0] ;  /* 0x0000b000010c7983 */ /* 0x001eb60000100a00 */
[----:B------:R-:W-:Y:S07]  /*2d220*/  @!UPT UIADD3 URZ, URZ, URZ, URZ ;  /* 0x0000003f3f3ff290 */ /* 0x000fee000fffe03f */
[----:B------:R0:W-:Y:S02]  /*2d230*/  STL.64 [R1+0x840], R4 ;  /* 0x0008400401007387 */ /* 0x0001e40000100a00 */
[----:B------:R-:W-:Y:S01]  /*2d240*/  STL.64 [R1+0x848], R6 ;  /* 0x0008480601007387 */ /* 0x000fe20000100a00 */
[----:B0-----:R-:W4:Y:S02]  /*2d250*/  LDL.LU.64 R4, [R1+0x4d40] ;  /* 0x004d400001047983 */ /* 0x001f240000300a00 */
[----:B----4-:R-:W-:Y:S02]  /*2d260*/  HMMA.16816.F32 R16, R16, R4, R20 ;  /* 0x000000041010723c */ /* 0x010fe40000001814 */
[----:B------:R-:W3:Y:S01]  /*2d270*/  LDL.LU.64 R22, [R1+0x4d38] ;  /* 0x004d380001167983 */ /* 0x000ee20000300a00 */
[----:B------:R-:W3:Y:S11]  /*2d280*/  LDL.LU.64 R20, [R1+0x4d30] ;  /* 0x004d300001147983 */ /* 0x000ef60000300a00 */
[----:B------:R-:W-:Y:S09]  /*2d290*/  @!UPT UIADD3 URZ, URZ, URZ, URZ ;  /* 0x0000003f3f3ff290 */ /* 0x000ff2000fffe03f */
[----:B------:R0:W-:Y:S01]  /*2d2a0*/  STL.64 [R1+0x530], R16 ;  /* 0x0005301001007387 */ /* 0x0001e20000100a00 */
[----:B------:R-:W-:Y:S03]  /*2d2b0*/  STL.64 [R1+0x538], R18 ;  /* 0x0005381201007387 */ /* 0x000fe60000100a00 */
[----:B0-----:R-:W3:Y:S01]  /*2d2c0*/  LDL.64 R16, [R1+0xc0] ;  /* 0x0000c00001107983 */ /* 0x001ee20000100a00 */
[----:B------:R-:W-:Y:S01]  /*2d2d0*/  STL.64 [R1+0x4c30], R4 ;  /* 0x004c300401007387 */ /* 0x000fe20000100a00 */
[----:B---3--:R-:W-:Y:S11]  /*2d2e0*/  HMMA.16816.F32 R24, R20, R16, R24 ;  /* 0x000000101418723c */ /* 0x008ff60000001818 */
[----:B------:R-:W-:Y:S11]  /*2d2f0*/  @!UPT UIADD3 URZ, URZ, URZ, URZ ;  /* 0x0000003f3f3ff290 */ /* 0x000ff6000fffe03f */
[----:B------:R-:W-:Y:S01]  /*2d300*/  @!UPT UIADD3 URZ, URZ, URZ, URZ ;  /* 0x0000003f3f3ff290 */ /* 0x000fe2000fffe03f */
[----:B------:R-:W-:Y:S01]  /*2d310*/  STL.64 [R1+0x520], R24 ;  /* 0x0005201801007387 */ /* 0x000fe20000100a00 */
[----:B------:R0:W-:Y:S03]  /*2d320*/  STL.64 [R1+0x528], R26 ;  /* 0x0005281a01007387 */ /* 0x0001e60000100a00 */
[----:B0-----:R-:W3:Y:S01]  /*2d330*/  LDL.LU.64 R26, [R1+0x4d28] ;  /* 0x004d2800011a7983 */ /* 0x001ee20000300a00 */
[----:B------:R-:W3:Y:S02]  /*2d340*/  LDL.LU.64 R24, [R1+0x4d20] ;  /* 0x004d200001187983 */ /* 0x000ee40000300a00 */
[----:B------:R-:W-:Y:S02]  /*2d350*/  IMAD.MOV.U32 R4, RZ, RZ, R2 ;  /* 0x000000ffff047224 */ /* 0x000fe400078e0002 */
[----:B------:R-:W-:Y:S02]  /*2d360*/  IMAD.MOV.U32 R5, RZ, RZ, R0 ;  /* 0x000000ffff057224 */ /* 0x000fe400078e0000 */
[----:B------:R-:W-:-:S02]  /*2d370*/  IMAD.MOV.U32 R2, RZ, RZ, R16 ;  /* 0x000000ffff027224 */ /* 0x000fc400078e0010 */
[----:B------:R-:W-:Y:S02]  /*2d380*/  IMAD.MOV.U32 R0, RZ, RZ, R17 ;  /* 0x000000ffff007224 */ /* 0x000fe400078e0011 */
[----:B--2---:R-:W-:Y:S02]  /*2d390*/  IMAD.MOV.U32 R17, RZ, RZ, R12 ;  /* 0x000000ffff117224 */ /* 0x004fe400078e000c */
[----:B------:R-:W-:Y:S01]  /*2d3a0*/  IMAD.MOV.U32 R16, RZ, RZ, R13 ;  /* 0x000000ffff107224 */ /* 0x000fe200078e000d */
[----:B------:R-:W2:Y:S01]  /*2d3b0*/  LDL.LU.64 R14, [R1+0x4d18] ;  /* 0x004d1800010e7983 */ /* 0x000ea20000300a00 */
[C---:B---3--:R-:W-:Y:S03]  /*2d3c0*/  HMMA.16816.F32 R24, R20.reuse, R12, R24 ;  /* 0x0000000c1418723c */ /* 0x048fe60000001818 */
[----:B------:R-:W2:Y:S11]  /*2d3d0*/  LDL.LU.64 R12, [R1+0x4d10] ;  /* 0x004d1000010c7983 */ /* 0x000eb60000300a00 */
[----:B------:R-:W-:Y:S09]  /*2d3e0*/  @!UPT UIADD3 URZ, URZ, URZ, URZ ;  /* 0x0000003f3f3ff290 */ /* 0x000ff2000fffe03f */
[----:B------:R0:W-:Y:S01]  /*2d3f0*/  STL.64 [R1+0x510], R24 ;  /* 0x0005101801007387 */ /* 0x0001e20000100a00 */
[----:B------:R-:W-:Y:S02]  /*2d400*/  IMAD.MOV.U32 R10, RZ, RZ, R26 ;  /* 0x000000ffff0a7224 */ /* 0x000fe400078e001a */
[----:B------:R-:W-:Y:S02]  /*2d410*/  IMAD.MOV.U32 R11, RZ, RZ, R27 ;  /* 0x000000ffff0b7224 */ /* 0x000fe400078e001b */
[----:B------:R-:W3:Y:S04]  /*2d420*/  LDL.LU.64 R26, [R1+0x4d08] ;  /* 0x004d0800011a7983 */ /* 0x000ee80000300a00 */
[----:B0-----:R-:W2:Y:S01]  /*2d430*/  LDL.LU.64 R24, [R1+0x4d00] ;  /* 0x004d000001187983 */ /* 0x001ea20000300a00 */
[----:B------:R0:W-:Y:S03]  /*2d440*/  STL.64 [R1+0x4ca8], R16 ;  /* 0x004ca81001007387 */ /* 0x0001e60000100a00 */
[----:B0-----:R-:W4:Y:S01]  /*2d450*/  LDL.LU R16, [R1+0x4f0] ;  /* 0x0004f00001107983 */ /* 0x001f220000300800 */
[----:B------:R-:W4:Y:S02]  /*2d460*/  LDL.LU R17, [R1+0x4f4] ;  /* 0x0004f40001117983 */ /* 0x000f240000300800 */
[----:B------:R-:W4:Y:S02]  /*2d470*/  LDL.LU R18, [R1+0x4f8] ;  /* 0x0004f80001127983 */ /* 0x000f240000300800 */
[----:B------:R-:W4:Y:S01]  /*2d480*/  LDL.LU R19, [R1+0x4fc] ;  /* 0x0004fc0001137983 */ /* 0x000f220000300800 */
[----:B------:R-:W-:Y:S01]  /*2d490*/  STL [R1+0x446c], R11 ;  /* 0x00446c0b01007387 */ /* 0x000fe20000100800 */
[----:B------:R-:W-:Y:S01]  /*2d4a0*/  STL [R1+0x4468], R10 ;  /* 0x0044680a01007387 */ /* 0x000fe20000100800 */
[C---:B--2---:R-:W-:Y:S08]  /*2d4b0*/  HMMA.16816.F32 R12, R20.reuse, R24, R12 ;  /* 0x00000018140c723c */ /* 0x044ff0000000180c */
[----:B----4-:R-:W-:Y:S11]  /*2d4c0*/  HMMA.16816.F32 R4, R20, R4, R16 ;  /* 0x000000041404723c */ /* 0x010ff60000001810 */
[----:B------:R-:W-:Y:S04]  /*2d4d0*/  @!UPT UIADD3 URZ, URZ, URZ, URZ ;  /* 0x0000003f3f3ff290 */ /* 0x000fe8000fffe03f */
[----:B------:R-:W-:Y:S01]  /*2d4e0*/  STL.64 [R1+0x500], R12 ;  /* 0x0005000c01007387 */ /* 0x000fe20000100a00 */
[----:B------:R0:W-:Y:S03]  /*2d4f0*/  STL.64 [R1+0x508], R14 ;  /* 0x0005080e01007387 */ /* 0x0001e60000100a00 */
[----:B0-----:R-:W2:Y:S01]  /*2d500*/  LDL.LU.64 R14, [R1+0x4cf8] ;  /* 0x004cf800010e7983 */ /* 0x001ea20000300a00 */
[----:B------:R-:W-:Y:S02]  /*2d510*/  STL.64 [R1+0x4be8], R24 ;  /* 0x004be81801007387 */ /* 0x000fe40000100a00 */
[----:B---3--:R-:W-:Y:S02]  /*2d520*/  STL.64 [R1+0x4cb0], R26 ;  /* 0x004cb01a01007387 */ /* 0x008fe40000100a00 */
[----:B------:R0:W-:Y:S02]  /*2d530*/  STL.64 [R1+0x4f0], R4 ;  /* 0x0004f00401007387 */ /* 0x0001e40000100a00 */
[----:B------:R-:W-:-:S02]  /*2d540*/  IMAD.MOV.U32 R11, RZ, RZ, R6 ;  /* 0x000000ffff0b7224 */ /* 0x000fc400078e0006 */
[----:B------:R-:W-:Y:S01]  /*2d550*/  IMAD.MOV.U32 R10, RZ, RZ, R7 ;  /* 0x000000ffff0a7224 */ /* 0x000fe200078e0007 */
[----:B0-----:R-:W3:Y:S01]  /*2d560*/  LDL.LU R4, [R1+0x7d0] ;  /* 0x0007d00001047983 */ /* 0x001ee20000300800 */
[----:B------:R-:W3:Y:S02]  /*2d570*/  LDL.LU R5, [R1+0x7d4] ;  /* 0x0007d40001057983 */ /* 0x000ee40000300800 */
[----:B------:R-:W4:Y:S02]  /*2d580*/  LDL.LU R6, [R1+0x7d8] ;  /* 0x0007d80001067983 */ /* 0x000f240000300800 */
[----:B------:R-:W4:Y:S02]  /*2d590*/  LDL.LU R7, [R1+0x7dc] ;  /* 0x0007dc0001077983 */ /* 0x000f240000300800 */
[----:B----4-:R-:W-:Y:S01]  /*2d5a0*/  STL.64 [R1+0x4c40], R6 ;  /* 0x004c400601007387 */ /* 0x010fe20000100a00 */
[----:B---3--:R0:W-:Y:S02]  /*2d5b0*/  STL.64 [R1+0x4c38], R4 ;  /* 0x004c380401007387 */ /* 0x0081e40000100a00 */
[----:B0-----:R-:W-:-:S02]  /*2d5c0*/  IMAD.MOV.U32 R4, RZ, RZ, R29 ;  /* 0x000000ffff047224 */ /* 0x001fc400078e001d */
[----:B------:R-:W-:Y:S01]  /*2d5d0*/  IMAD.MOV.U32 R5, RZ, RZ, R3 ;  /* 0x000000ffff057224 */ /* 0x000fe200078e0003 */
[----:B------:R-:W3:Y:S01]  /*2d5e0*/  LDL.LU R29, [R1+0x4cf4] ;  /* 0x004cf400011d7983 */ /* 0x000ee20000300800 */
[----:B------:R-:W4:Y:S03]  /*2d5f0*/  LDL.LU R3, [R1+0x4cf0] ;  /* 0x004cf00001037983 */ /* 0x000f260000300800 */
[----:B------:R0:W-:Y:S04]  /*2d600*/  STL.64 [R1+0x4c50], R4 ;  /* 0x004c500401007387 */ /* 0x0001e80000100a00 */
[----:B0-----:R-:W2:Y:S01]  /*2d610*/  LDL.LU R4, [R1+0x7f0] ;  /* 0x0007f00001047983 */ /* 0x001ea20000300800 */
[----:B------:R-:W2:Y:S02]  /*2d620*/  LDL.LU R5, [R1+0x7f4] ;  /* 0x0007f40001057983 */ /* 0x000ea40000300800 */
[----:B------:R-:W2:Y:S02]  /*2d630*/  LDL.LU R6, [R1+0x7f8] ;  /* 0x0007f80001067983 */ /* 0x000ea40000300800 */
[----:B------:R-:W2:Y:S02]  /*2d640*/  LDL.LU R7, [R1+0x7fc] ;  /* 0x0007fc0001077983 */ /* 0x000ea40000300800 */
[----:B--2---:R-:W-:Y:S01]  /*2d650*/  STL.64 [R1+0x4c60], R6 ;  /* 0x004c600601007387 */ /* 0x004fe20000100a00 */
[----:B------:R0:W-:Y:S02]  /*2d660*/  STL.64 [R1+0x4c58], R4 ;  /* 0x004c580401007387 */ /* 0x0001e40000100a00 */
[----:B0-----:R-:W-:-:S02]  /*2d670*/  IMAD.MOV.U32 R4, RZ, RZ, R15 ;  /* 0x000000ffff047224 */ /* 0x001fc400078e000f */
[----:B------:R-:W-:-:S05]  /*2d680*/  IMAD.MOV.U32 R5, RZ, RZ, R14 ;  /* 0x000000ffff057224 */ /* 0x000fca00078e000e */
[----:B------:R-:W-:Y:S01]  /*2d690*/  STL.64 [R1+0x4c78], R4 ;  /* 0x004c780401007387 */ /* 0x000fe20000100a00 */
[----:B------:R-:W2:Y:S03]  /*2d6a0*/  LDL.64 R12, [R1] ;  /* 0x00000000010c7983 */ /* 0x000ea60000100a00 */
[----:B--2---:R0:W-:Y:S04]  /*2d6b0*/  STL.64 [R1+0x4c48], R12 ;  /* 0x004c480c01007387 */ /* 0x0041e80000100a00 */
[----:B0-----:R-:W2:Y:S01]  /*2d6c0*/  LDL.LU R12, [R1+0x7e0] ;  /* 0x0007e000010c7983 */ /* 0x001ea20000300800 */
[----:B------:R-:W2:Y:S02]  /*2d6d0*/  LDL.LU R13, [R1+0x7e4] ;  /* 0x0007e400010d7983 */ /* 0x000ea40000300800 */
[----:B------:R-:W2:Y:S02]  /*2d6e0*/  LDL.LU R14, [R1+0x7e8] ;  /* 0x0007e800010e7983 */ /* 0x000ea40000300800 */
[----:B------:R-:W2:Y:S01]  /*2d6f0*/  LDL.LU R15, [R1+0x7ec] ;  /* 0x0007ec00010f7983 */ /* 0x000ea20000300800 */
[----:B------:R-:W2:Y:S01]  /*2d700*/  LDL R16, [R1+0x60] ;  /* 0x0000600001107983 */ /* 0x000ea20000100800 */
[----:B----4-:R-:W-:-:S03]  /*2d710*/  IMAD.MOV.U32 R17, RZ, RZ, R3 ;  /* 0x000000ffff117224 */ /* 0x010fc600078e0003 */
[----:B------:R-:W4:Y:S04]  /*2d720*/  LDL R4, [R1+0x40] ;  /* 0x0000400001047983 */ /* 0x000f280000100800 */
[----:B------:R-:W4:Y:S01]  /*2d730*/  LDL R5, [R1+0x44] ;  /* 0x0000440001057983 */ /* 0x000f220000100800 */
[----:B------:R-:W3:Y:S03]  /*2d740*/  LDL.LU R3, [R1+0x4cec] ;  /* 0x004cec0001037983 */ /* 0x000ee60000300800 */
[----:B--2---:R0:W-:Y:S04]  /*2d750*/  STL.64 [R1+0x4cb8], R16 ;  /* 0x004cb81001007387 */ /* 0x0041e80000100a00 */
[----:B0-----:R-:W2:Y:S04]  /*2d760*/  LDL R16, [R1+0x70] ;  /* 0x0000700001107983 */ /* 0x001ea80000100800 */
[----:B------:R-:W2:Y:S04]  /*2d770*/  LDL R17, [R1+0x74] ;  /* 0x0000740001117983 */ /* 0x000ea80000100800 */
[----:B--2---:R0:W-:Y:S01]  /*2d780*/  STL.64 [R1+0x4cd0], R16 ;  /* 0x004cd01001007387 */ /* 0x0041e20000100a00 */
[----:B------:R-:W2:Y:S02]  /*2d790*/  LDL.LU R24, [R1+0x830] ;  /* 0x0008300001187983 */ /* 0x000ea40000300800 */
[----:B------:R-:W2:Y:S02]  /*2d7a0*/  LDL.LU R25, [R1+0x834] ;  /* 0x0008340001197983 */ /* 0x000ea40000300800 */
[----:B------:R-:W2:Y:S01]  /*2d7b0*/  LDL.LU R26, [R1+0x838] ;  /* 0x00083800011a7983 */ /* 0x000ea20000300800 */
[----:B------:R-:W2:Y:S04]  /*2d7c0*/  LDL.LU R27, [R1+0x83c] ;  /* 0x00083c00011b7983 */ /* 0x000ea80000300800 */
[----:B0-----:R-:W4:Y:S01]  /*2d7d0*/  LDL R16, [R1+0x80] ;  /* 0x0000800001107983 */ /* 0x001f220000100800 */
[----:B---3--:R-:W-:-:S02]  /*2d7e0*/  IMAD.MOV.U32 R17, RZ, RZ, R3 ;  /* 0x000000ffff117224 */ /* 0x008fc400078e0003 */
[----:B------:R-:W3:Y:S01]  /*2d7f0*/  LDL.LU R3, [R1+0x4ce8] ;  /* 0x004ce80001037983 */ /* 0x000ee20000300800 */
[----:B--2---:R-:W-:Y:S01]  /*2d800*/  STL.64 [R1+0x4cc8], R26 ;  /* 0x004cc81a01007387 */ /* 0x004fe20000100a00 */
[----:B------:R0:W-:Y:S03]  /*2d810*/  STL.64 [R1+0x4cc0], R24 ;  /* 0x004cc01801007387 */ /* 0x0001e60000100a00 */
[----:B0-----:R-:W2:Y:S01]  /*2d820*/  LDL.LU R24, [R1+0x4d0] ;  /* 0x0004d00001187983 */ /* 0x001ea20000300800 */
[----:B------:R-:W2:Y:S02]  /*2d830*/  LDL.LU R25, [R1+0x4d4] ;  /* 0x0004d40001197983 */ /* 0x000ea40000300800 */
[----:B------:R-:W2:Y:S02]  /*2d840*/  LDL.LU R26, [R1+0x4d8] ;  /* 0x0004d800011a7983 */ /* 0x000ea40000300800 */
[----:B------:R-:W2:Y:S02]  /*2d850*/  LDL.LU R27, [R1+0x4dc] ;  /* 0x0004dc00011b7983 */ /* 0x000ea40000300800 */
[----:B--2---:R-:W-:Y:S01]  /*2d860*/  STL.64 [R1+0x4ce0], R26 ;  /* 0x004ce01a01007387 */ /* 0x004fe20000100a00 */
[----:B------:R0:W-:Y:S03]  /*2d870*/  STL.64 [R1+0x4cd8], R24 ;  /* 0x004cd81801007387 */ /* 0x0001e60000100a00 */
[----:B0-----:R-:W2:Y:S01]  /*2d880*/  LDL.LU R24, [R1+0x4e0] ;  /* 0x0004e00001187983 */ /* 0x001ea20000300800 */
[----:B------:R-:W2:Y:S02]  /*2d890*/  LDL.LU R25, [R1+0x4e4] ;  /* 0x0004e40001197983 */ /* 0x000ea40000300800 */
[----:B------:R-:W2:Y:S02]  /*2d8a0*/  LDL.LU R26, [R1+0x4e8] ;  /* 0x0004e800011a7983 */ /* 0x000ea40000300800 */
[----:B------:R-:W2:Y:S01]  /*2d8b0*/  LDL.LU R27, [R1+0x4ec] ;  /* 0x0004ec00011b7983 */ /* 0x000ea20000300800 */
[----:B----4-:R-:W-:Y:S01]  /*2d8c0*/  STL.64 [R1+0x4c90], R4 ;  /* 0x004c900401007387 */ /* 0x010fe20000100a00 */
[----:B------:R-:W-:Y:S02]  /*2d8d0*/  STL.64 [R1+0x4c70], R14 ;  /* 0x004c700e01007387 */ /* 0x000fe40000100a00 */
        /* <DEDUP_REMOVED lines=9> */
[----:B------:R-:W4:Y:S02]  /*2d970*/  LDL.LU R14, [R1+0x818] ;  /* 0x00081800010e7983 */ /* 0x000f240000300800 */
[----:B------:R-:W4:Y:S01]  /*2d980*/  LDL.LU R15, [R1+0x81c] ;  /* 0x00081c00010f7983 */ /* 0x000f220000300800 */
[C---:B------:R-:W-:Y:S01]  /*2d990*/  HMMA.16816.F32 R16, R20.reuse, R16, R24 ;  /* 0x000000101410723c */ /* 0x040fe20000001818 */
[----:B----4-:R-:W-:Y:S01]  /*2d9a0*/  STL.64 [R1+0x4ca0], R14 ;  /* 0x004ca00e01007387 */ /* 0x010fe20000100a00 */
[----:B--2---:R0:W-:Y:S03]  /*2d9b0*/  STL.64 [R1+0x4c98], R12 ;  /* 0x004c980c01007387 */ /* 0x0041e60000100a00 */
[----:B0-----:R-:W2:Y:S01]  /*2d9c0*/  LDL.LU R12, [R1+0x820] ;  /* 0x00082000010c7983 */ /* 0x001ea20000300800 */
[----:B------:R-:W2:Y:S02]  /*2d9d0*/  LDL.LU R13, [R1+0x824] ;  /* 0x00082400010d7983 */ /* 0x000ea40000300800 */
[----:B------:R-:W2:Y:S02]  /*2d9e0*/  LDL.LU R14, [R1+0x828] ;  /* 0x00082800010e7983 */ /* 0x000ea40000300800 */
[----:B------:R-:W2:Y:S01]  /*2d9f0*/  LDL.LU R15, [R1+0x82c] ;  /* 0x00082c00010f7983 */ /* 0x000ea20000300800 */
[----:B------:R-:W-:Y:S01]  /*2da00*/  STL [R1+0x48f4], R10 ;  /* 0x0048f40a01007387 */ /* 0x000fe20000100800 */
[----:B------:R-:W-:Y:S02]  /*2da10*/  STL [R1+0x48f0], R11 ;  /* 0x0048f00b01007387 */ /* 0x000fe40000100800 */
[----:B------:R0:W-:Y:S02]  /*2da20*/  STL.64 [R1+0x4c20], R8 ;  /* 0x004c200801007387 */ /* 0x0001e40000100a00 */
[----:B0-----:R-:W4:Y:S01]  /*2da30*/  LDL.LU R8, [R1+0x7c0] ;  /* 0x0007c00001087983 */ /* 0x001f220000300800 */
[----:B------:R-:W4:Y:S02]  /*2da40*/  LDL.LU R9, [R1+0x7c4] ;  /* 0x0007c40001097983 */ /* 0x000f240000300800 */
[----:B------:R-:W4:Y:S02]  /*2da50*/  LDL.LU R10, [R1+0x7c8] ;  /* 0x0007c800010a7983 */ /* 0x000f240000300800 */
[----:B------:R-:W4:Y:S01]  /*2da60*/  LDL.LU R11, [R1+0x7cc] ;  /* 0x0007cc00010b7983 */ /* 0x000f220000300800 */
[----:B------:R-:W2:Y:S01]  /*2da70*/  LDL.LU.64 R26, [R1+0x4ce0] ;  /* 0x004ce000011a7983 */ /* 0x000ea20000300a00 */
[----:B------:R-:W2:Y:S02]  /*2da80*/  LDL.LU.64 R24, [R1+0x4cd8] ;  /* 0x004cd80001187983 */ /* 0x000ea40000300a00 */
[----:B------:R0:W-:Y:S02]  /*2da90*/  STL.64 [R1+0x4e0], R16 ;  /* 0x0004e01001007387 */ /* 0x0001e40000100a00 */
[----:B------:R2:W-:Y:S01]  /*2daa0*/  STL.64 [R1+0x4e8], R18 ;  /* 0x0004e81201007387 */ /* 0x0005e20000100a00 */
[----:B0-----:R-:W2:Y:S02]  /*2dab0*/  LDL.LU.64 R16, [R1+0x4cd0] ;  /* 0x004cd00001107983 */ /* 0x001ea40000300a00 */
[C---:B--2---:R-:W-:Y:S02]  /*2dac0*/  HMMA.16816.F32 R16, R20.reuse, R16, R24 ;  /* 0x000000101410723c */ /* 0x044fe40000001818 */
[----:B------:R-:W2:Y:S01]  /*2dad0*/  LDL.LU.64 R26, [R1+0x4cc8] ;  /* 0x004cc800011a7983 */ /* 0x000ea20000300a00 */
[----:B------:R-:W2:Y:S11]  /*2dae0*/  LDL.LU.64 R24, [R1+0x4cc0] ;  /* 0x004cc00001187983 */ /* 0x000eb60000300a00 */
[----:B------:R-:W-:Y:S09]  /*2daf0*/  @!UPT UIADD3 URZ, URZ, URZ, URZ ;  /* 0x0000003f3f3ff290 */ /* 0x000ff2000fffe03f */
[----:B------:R0:W-:Y:S01]  /*2db00*/  STL.64 [R1+0x4d0], R16 ;  /* 0x0004d01001007387 */ /* 0x0001e20000100a00 */
[----:B------:R2:W-:Y:S03]  /*2db10*/  STL.64 [R1+0x4d8], R18 ;  /* 0x0004d81201007387 */ /* 0x0005e60000100a00 */
[----:B0-----:R-:W2:Y:S02]  /*2db20*/  LDL.LU.64 R16, [R1+0x4cb8] ;  /* 0x004cb80001107983 */ /* 0x001ea40000300a00 */
[----:B--2---:R-:W-:Y:S02]  /*2db30*/  HMMA.16816.F32 R16, R20, R16, R24 ;  /* 0x000000101410723c */ /* 0x004fe40000001818 */
[----:B------:R-:W2:Y:S11]  /*2db40*/  LDL.LU.64 R26, [R1+0x4cb0] ;  /* 0x004cb000011a7983 */ /* 0x000eb60000300a00 */
[----:B------:R-:W-:Y:S10]  /*2db50*/  @!UPT UIADD3 URZ, URZ, URZ, URZ ;  /* 0x0000003f3f3ff290 */ /* 0x000ff4000fffe03f */
[----:B------:R0:W-:Y:S01]  /*2db60*/  STL.64 [R1+0x830], R16 ;  /* 0x0008301001007387 */ /* 0x0001e20000100a00 */
[----:B------:R1:W-:Y:S03]  /*2db70*/  STL.64 [R1+0x838], R18 ;  /* 0x0008381201007387 */ /* 0x0003e60000100a00 */
[----:B0-----:R-:W2:Y:S01]  /*2db80*/  LDL.LU.64 R16, [R1+0x4ca8] ;  /* 0x004ca80001107983 */ /* 0x001ea20000300a00 */
[----:B------:R-:W-:Y:S02]  /*2db90*/  IMAD.MOV.U32 R4, RZ, RZ, R29 ;  /* 0x000000ffff047224 */ /* 0x000fe400078e001d */
[----:B------:R-:W-:-:S07]  /*2dba0*/  IMAD.MOV.U32 R5, RZ, RZ, R28 ;  /* 0x000000ffff057224 */ /* 0x000fce00078e001c */
[C---:B------:R-:W-:Y:S01]  /*2dbb0*/  HMMA.16816.F32 R4, R20.reuse, R4, R12 ;  /* 0x000000041404723c */ /* 0x040fe2000000180c */
[----:B--2---:R-:W-:Y:S02]  /*2dbc0*/  IMAD.MOV.U32 R25, RZ, RZ, R16 ;  /* 0x000000ffff197224 */ /* 0x004fe400078e0010 */
[----:B------:R-:W-:Y:S01]  /*2dbd0*/  IMAD.MOV.U32 R24, RZ, RZ, R17 ;  /* 0x000000ffff187224 */ /* 0x000fe200078e0011 */
[----:B------:R-:W2:Y:S01]  /*2dbe0*/  LDL.LU R16, [R1+0x4c0] ;  /* 0x0004c00001107983 */ /* 0x000ea20000300800 */
        /* <DEDUP_REMOVED lines=9> */
[----:B------:R-:W-:Y:S01]  /*2dc80*/  STL.64 [R1+0x4bf8], R24 ;  /* 0x004bf81801007387 */ /* 0x000fe20000100a00 */
[----:B------:R-:W2:Y:S02]  /*2dc90*/  LDL.LU.64 R14, [R1+0x4ca0] ;  /* 0x004ca000010e7983 */ /* 0x000ea40000300a00 */
[----:B------:R-:W2:Y:S02]  /*2dca0*/  LDL.LU.64 R12, [R1+0x4c98] ;  /* 0x004c9800010c7983 */ /* 0x000ea40000300a00 */
[----:B------:R0:W-:Y:S01]  /*2dcb0*/  STL.64 [R1+0x820], R4 ;  /* 0x0008200401007387 */ /* 0x0001e20000100a00 */
[----:B------:R2:W-:Y:S04]  /*2dcc0*/  STL.64 [R1+0x828], R6 ;  /* 0x0008280601007387 */ /* 0x0005e80000100a00 */
        /* <DEDUP_REMOVED lines=9> */
[----:B------:R-:W2:Y:S01]  /*2dd60*/  LDL.LU.64 R14, [R1+0x4c70] ;  /* 0x004c7000010e7983 */ /* 0x000ea20000300a00 */
[----:B------:R-:W2:Y:S11]  /*2dd70*/  LDL.LU.64 R12, [R1+0x4c68] ;  /* 0x004c6800010c7983 */ /* 0x000eb60000300a00 */
[----:B------:R-:W-:Y:S09]  /*2dd80*/  @!UPT UIADD3 URZ, URZ, URZ, URZ ;  /* 0x0000003f3f3ff290 */ /* 0x000ff2000fffe03f */
[----:B------:R-:W-:Y:S01]  /*2dd90*/  STL.64 [R1+0x800], R4 ;  /* 0x0008000401007387 */ /* 0x000fe20000100a00 */
[----:B------:R0:W-:Y:S03]  /*2dda0*/  STL.64 [R1+0x808], R6 ;  /* 0x0008080601007387 */ /* 0x0001e60000100a00 */
[----:B0-----:R-:W2:Y:S01]  /*2ddb0*/  LDL.LU.64 R6, [R1+0x4c60] ;  /* 0x004c600001067983 */ /* 0x001ea20000300a00 */
[----:B------:R-:W2:Y:S02]  /*2ddc0*/  LDL.LU.64 R4, [R1+0x4c58] ;  /* 0x004c580001047983 */ /* 0x000ea40000300a00 */
[----:B------:R-:W-:Y:S02]  /*2ddd0*/  IMAD.MOV.U32 R24, RZ, RZ, R27 ;  /* 0x000000ffff187224 */ /* 0x000fe400078e001b */
[----:B------:R-:W-:-:S07]  /*2dde0*/  IMAD.MOV.U32 R25, RZ, RZ, R26 ;  /* 0x000000ffff197224 */ /* 0x000fce00078e001a */
[C---:B--2---:R-:W-:Y:S01]  /*2ddf0*/  HMMA.16816.F32 R24, R20.reuse, R24, R4 ;  /* 0x000000181418723c */ /* 0x044fe20000001804 */
[----:B------:R-:W2:Y:S11]  /*2de00*/  LDL.LU.64 R4, [R1+0x4c50] ;  /* 0x004c500001047983 */ /* 0x000eb60000300a00 */
[----:B------:R-:W-:Y:S11]  /*2de10*/  @!UPT UIADD3 URZ, URZ, URZ, URZ ;  /* 0x0000003f3f3ff290 */ /* 0x000ff6000fffe03f */
[----:B------:R-:W-:Y:S01]  /*2de20*/  STL.64 [R1+0x7f0], R24 ;  /* 0x0007f01801007387 */ /* 0x000fe20000100a00 */
[----:B------:R-:W-:Y:S01]  /*2de30*/  STL.64 [R1+0x7f8], R26 ;  /* 0x0007f81a01007387 */ /* 0x000fe20000100a00 */
[C---:B--2---:R-:W-:Y:S02]  /*2de40*/  HMMA.16816.F32 R4, R20.reuse, R4, R12 ;  /* 0x000000041404723c */ /* 0x044fe4000000180c */
        /* <DEDUP_REMOVED lines=10> */
[----:B------:R1:W-:Y:S03]  /*2def0*/  STL.64 [R1+0x7d8], R6 ;  /* 0x0007d80601007387 */ /* 0x0003e60000100a00 */
[----:B0-----:R-:W2:Y:S01]  /*2df00*/  LDL.LU.64 R4, [R1+0x4c30] ;  /* 0x004c300001047983 */ /* 0x001ea20000300a00 */
[----:B-1----:R-:W-:Y:S02]  /*2df10*/  IMAD.MOV.U32 R7, RZ, RZ, R12 ;  /* 0x000000ffff077224 */ /* 0x002fe400078e000c */
[----:B------:R-:W-:Y:S02]  /*2df20*/  IMAD.MOV.U32 R6, RZ, RZ, R13 ;  /* 0x000000ffff067224 */ /* 0x000fe400078e000d */
[----:B------:R-:W4:Y:S02]  /*2df30*/  LDL.LU.64 R12, [R1+0x4c28] ;  /* 0x004c2800010c7983 */ /* 0x000f240000300a00 */
[C---:B----4-:R-:W-:Y:S11]  /*2df40*/  HMMA.16816.F32 R8, R20.reuse, R12, R8 ;  /* 0x0000000c1408723c */ /* 0x050ff60000001808 */
[----:B------:R-:W-:Y:S11]  /*2df50*/  @!UPT UIADD3 URZ, URZ, URZ, URZ ;  /* 0x0000003f3f3ff290 */ /* 0x000ff6000fffe03f */
[----:B------:R-:W-:Y:S01]  /*2df60*/  @!UPT UIADD3 URZ, URZ, URZ, URZ ;  /* 0x0000003f3f3ff290 */ /* 0x000fe2000fffe03f */
[----:B------:R0:W-:Y:S01]  /*2df70*/  STL.64 [R1+0x7c0], R8 ;  /* 0x0007c00801007387 */ /* 0x0001e20000100a00 */
[----:B------:R-:W-:Y:S03]  /*2df80*/  STL.64 [R1+0x7c8], R10 ;  /* 0x0007c80a01007387 */ /* 0x000fe60000100a00 */
[----:B0-----:R-:W4:Y:S01]  /*2df90*/  LDL.LU.64 R8, [R1+0x4c20] ;  /* 0x004c200001087983 */ /* 0x001f220000300a00 */
[----:B------:R0:W-:Y:S03]  /*2dfa0*/  STL.64 [R1+0x4b88], R12 ;  /* 0x004b880c01007387 */ /* 0x0001e60000100a00 */
[----:B0-----:R-:W2:Y:S04]  /*2dfb0*/  LDL.64 R12, [R1+0x90] ;  /* 0x00009000010c7983 */ /* 0x001ea80000100a00 */
[----:B--2---:R0:W-:Y:S04]  /*2dfc0*/  STL.64 [R1+0x4bf0], R12 ;  /* 0x004bf00c01007387 */ /* 0x0041e80000100a00 */
[----:B0-----:R-:W2:Y:S01]  /*2dfd0*/  LDL.LU R12, [R1+0x4a0] ;  /* 0x0004a000010c7983 */ /* 0x001ea20000300800 */
[----:B------:R-:W2:Y:S02]  /*2dfe0*/  LDL.LU R13, [R1+0x4a4] ;  /* 0x0004a400010d7983 */ /* 0x000ea40000300800 */
[----:B------:R-:W2:Y:S02]  /*2dff0*/  LDL.LU R14, [R1+0x4a8] ;  /* 0x0004a800010e7983 */ /* 0x000ea40000300800 */
[----:B------:R-:W2:Y:S01]  /*2e000*/  LDL.LU R15, [R1+0x4ac] ;  /* 0x0004ac00010f7983 */ /* 0x000ea20000300800 */
[----:B----4-:R-:W-:Y:S01]  /*2e010*/  HMMA.16816.F32 R16, R20, R8, R16 ;  /* 0x000000081410723c */ /* 0x010fe20000001810 */
[----:B--2---:R-:W-:Y:S01]  /*2e020*/  STL.64 [R1+0x4c08], R14 ;  /* 0x004c080e01007387 */ /* 0x004fe20000100a00 */
[----:B------:R0:W-:Y:S03]  /*2e030*/  STL.64 [R1+0x4c00], R12 ;  /* 0x004c000c01007387 */ /* 0x0001e60000100a00 */
[----:B0-----:R-:W2:Y:S01]  /*2e040*/  LDL.LU R12, [R1+0x4b0] ;  /* 0x0004b000010c7983 */ /* 0x001ea20000300800 */
[----:B------:R-:W2:Y:S02]  /*2e050*/  LDL.LU R13, [R1+0x4b4] ;  /* 0x0004b400010d7983 */ /* 0x000ea40000300800 */
[----:B------:R-:W2:Y:S02]  /*2e060*/  LDL.LU R14, [R1+0x4b8] ;  /* 0x0004b800010e7983 */ /* 0x000ea40000300800 */
[----:B------:R-:W2:Y:S11]  /*2e070*/  LDL.LU R15, [R1+0x4bc] ;  /* 0x0004bc00010f7983 */ /* 0x000eb60000300800 */
[----:B------:R-:W-:Y:S02]  /*2e080*/  @!UPT UIADD3 URZ, URZ, URZ, URZ ;  /* 0x0000003f3f3ff290 */ /* 0x000fe4000fffe03f */
[----:B------:R-:W-:Y:S01]  /*2e090*/  STL.64 [R1+0x7b0], R16 ;  /* 0x0007b01001007387 */ /* 0x000fe20000100a00 */
[----:B------:R0:W-:Y:S03]  /*2e0a0*/  STL.64 [R1+0x7b8], R18 ;  /* 0x0007b81201007387 */ /* 0x0001e60000100a00 */
[----:B0-----:R-:W4:Y:S01]  /*2e0b0*/  LDL.LU.64 R18, [R1+0x4c18] ;  /* 0x004c180001127983 */ /* 0x001f220000300a00 */
[----:B------:R-:W4:Y:S02]  /*2e0c0*/  LDL.LU.64 R16, [R1+0x4c10] ;  /* 0x004c100001107983 */ /* 0x000f240000300a00 */
[----:B------:R0:W-:Y:S02]  /*2e0d0*/  STL.64 [R1+0x4b30], R8 ;  /* 0x004b300801007387 */ /* 0x0001e40000100a00 */
[----:B0-----:R-:W2:Y:S01]  /*2e0e0*/  LDL.LU R8, [R1+0x480] ;  /* 0x0004800001087983 */ /* 0x001ea20000300800 */
[----:B------:R-:W2:Y:S02]  /*2e0f0*/  LDL.LU R9, [R1+0x484] ;  /* 0x0004840001097983 */ /* 0x000ea40000300800 */
[----:B------:R-:W2:Y:S02]  /*2e100*/  LDL.LU R10, [R1+0x488] ;  /* 0x00048800010a7983 */ /* 0x000ea40000300800 */
[----:B------:R-:W2:Y:S01]  /*2e110*/  LDL.LU R11, [R1+0x48c] ;  /* 0x00048c00010b7983 */ /* 0x000ea20000300800 */
[----:B------:R-:W-:Y:S01]  /*2e120*/  STL [R1+0x4b24], R4 ;  /* 0x004b240401007387 */ /* 0x000fe20000100800 */
[----:B------:R-:W-:Y:S02]  /*2e130*/  STL [R1+0x4b20], R5 ;  /* 0x004b200501007387 */ /* 0x000fe40000100800 */
[----:B------:R-:W-:-:S02]  /*2e140*/  IMAD.MOV.U32 R24, RZ, RZ, R2 ;  /* 0x000000ffff187224 */ /* 0x000fc400078e0002 */
[----:B------:R-:W-:Y:S01]  /*2e150*/  IMAD.MOV.U32 R25, RZ, RZ, R0 ;  /* 0x000000ffff197224 */ /* 0x000fe200078e0000 */
[----:B----4-:R-:W-:Y:S01]  /*2e160*/  HMMA.16816.F32 R16, R20, R4, R16 ;  /* 0x000000041410723c */ /* 0x010fe20000001810 */
[----:B---3--:R-:W0:Y:S11]  /*2e170*/  LDSM.16.MT88.4 R20, [R3+0x8180] ;  /* 0x008180000314783b */ /* 0x008e360000004200 */
[----:B------:R-:W-:Y:S11]  /*2e180*/  @!UPT UIADD3 URZ, URZ, URZ, URZ ;  /* 0x0000003f3f3ff290 */ /* 0x000ff6000fffe03f */
[----:B------:R-:W-:Y:S01]  /*2e190*/  STL.64 [R1+0x4c0], R16 ;  /* 0x0004c01001007387 */ /* 0x000fe20000100a00 */
[----:B------:R-:W-:Y:S02]  /*2e1a0*/  STL.64 [R1+0x4c8], R18 ;  /* 0x0004c81201007387 */ /* 0x000fe40000100a00 */
[----:B------:R-:W2:Y:S04]  /*2e1b0*/  LDSM.16.MT88.4 R16, [R3+0x8100] ;  /* 0x008100000310783b */ /* 0x000ea80000004200 */
[----:B------:R-:W-:Y:S01]  /*2e1c0*/  STL [R1+0x4b28], R3 ;  /* 0x004b280301007387 */ /* 0x000fe20000100800 */
[----:B0-----:R-:W-:Y:S01]  /*2e1d0*/  STL.64 [R1+0x4b10], R22 ;  /* 0x004b101601007387 */ /* 0x001fe20000100a00 */
[----:B------:R0:W-:Y:S03]  /*2e1e0*/  STL.64 [R1+0x4b08], R20 ;  /* 0x004b081401007387 */ /* 0x0001e60000100a00 */
[----:B0-----:R-:W3:Y:S01]  /*2e1f0*/  LDL.LU R20, [R1+0x490] ;  /* 0x0004900001147983 */ /* 0x001ee20000300800 */
[----:B------:R-:W3:Y:S02]  /*2e200*/  LDL.LU R21, [R1+0x494] ;  /* 0x0004940001157983 */ /* 0x000ee40000300800 */
[----:B------:R-:W3:Y:S02]  /*2e210*/  LDL.LU R22, [R1+0x498] ;  /* 0x0004980001167983 */ /* 0x000ee40000300800 */
[----:B------:R-:W3:Y:S01]  /*2e220*/  LDL.LU R23, [R1+0x49c] ;  /* 0x00049c0001177983 */ /* 0x000ee20000300800 */
[C---:B--2---:R-:W-:Y:S01]  /*2e230*/  HMMA.16816.F32 R24, R16.reuse, R24, R12 ;  /* 0x000000181018723c */ /* 0x044fe2000000180c */
[----:B------:R-:W2:Y:S01]  /*2e240*/  LDL.LU.64 R14, [R1+0x4c08] ;  /* 0x004c0800010e7983 */ /* 0x000ea20000300a00 */
[----:B------:R-:W2:Y:S11]  /*2e250*/  LDL.LU.64 R12, [R1+0x4c00] ;  /* 0x004c0000010c7983 */ /* 0x000eb60000300a00 */
[----:B------:R-:W-:Y:S10]  /*2e260*/  @!UPT UIADD3 URZ, URZ, URZ, URZ ;  /* 0x0000003f3f3ff290 */ /* 0x000ff4000fffe03f */
[----:B------:R0:W-:Y:S01]  /*2e270*/  STL.64 [R1+0x4b0], R24 ;  /* 0x0004b01801007387 */ /* 0x0001e20000100a00 */
[----:B------:R2:W-:Y:S03]  /*2e280*/  STL.64 [R1+0x4b8], R26 ;  /* 0x0004b81a01007387 */ /* 0x0005e60000100a00 */
[----:B0-----:R-:W2:Y:S02]  /*2e290*/  LDL.LU.64 R24, [R1+0x4bf8] ;  /* 0x004bf80001187983 */ /* 0x001ea40000300a00 */
[C---:B--2---:R-:W-:Y:S02]  /*2e2a0*/  HMMA.16816.F32 R24, R16.reuse, R24, R12 ;  /* 0x000000181018723c */ /* 0x044fe4000000180c */
[----:B------:R-:W2:Y:S11]  /*2e2b0*/  LDL.LU.64 R12, [R1+0x4bf0] ;  /* 0x004bf000010c7983 */ /* 0x000eb60000300a00 */
[----:B------:R-:W-:Y:S10]  /*2e2c0*/  @!UPT UIADD3 URZ, URZ, URZ, URZ ;  /* 0x0000003f3f3ff290 */ /* 0x000ff4000fffe03f */
[----:B------:R0:W-:Y:S01]  /*2e2d0*/  STL.64 [R1+0x4a0], R24 ;  /* 0x0004a01801007387 */ /* 0x0001e20000100a00 */
[----:B------:R-:W-:Y:S03]  /*2e2e0*/  STL.64 [R1+0x4a8], R26 ;  /* 0x0004a81a01007387 */ /* 0x000fe60000100a00 */
[----:B0-----:R-:W3:Y:S01]  /*2e2f0*/  LDL.LU.64 R24, [R1+0x4be8] ;  /* 0x004be80001187983 */ /* 0x001ee20000300a00 */
[C---:B--2---:R-:W-:Y:S08]  /*2e300*/  HMMA.16816.F32 R8, R16.reuse, R12, R8 ;  /* 0x0000000c1008723c */ /* 0x044ff00000001808 */
[----:B---3--:R-:W-:Y:S01]  /*2e310*/  HMMA.16816.F32 R20, R16, R24, R20 ;  /* 0x000000181014723c */ /* 0x008fe20000001814 */
[----:B------:R-:W-:Y:S11]  /*2e320*/  STL.64 [R1+0x4b60], R24 ;  /* 0x004b601801007387 */ /* 0x000ff60000100a00 */
[----:B------:R-:W-:Y:S11]  /*2e330*/  @!UPT UIADD3 URZ, URZ, URZ, URZ ;  /* 0x0000003f3f3ff290 */ /* 0x000ff6000fffe03f */
[----:B------:R-:W-:Y:S01]  /*2e340*/  STL.64 [R1+0x490], R20 ;  /* 0x0004901401007387 */ /* 0x000fe20000100a00 */
[----:B------:R-:W-:Y:S02]  /*2e350*/  STL.64 [R1+0x498], R22 ;  /* 0x0004981601007387 */ /* 0x000fe40000100a00 */
[----:B------:R0:W-:Y:S02]  /*2e360*/  STL.64 [R1+0x480], R8 ;  /* 0x0004800801007387 */ /* 0x0001e40000100a00 */
[----:B------:R1:W-:Y:S01]  /*2e370*/  STL.64 [R1+0x488], R10 ;  /* 0x0004880a01007387 */ /* 0x0003e20000100a00 */
[----:B0-----:R-:W2:Y:S01]  /*2e380*/  LDL.LU R8, [R1+0x730] ;  /* 0x0007300001087983 */ /* 0x001ea20000300800 */
[----:B------:R-:W2:Y:S02]  /*2e390*/  LDL.LU R9, [R1+0x734] ;  /* 0x0007340001097983 */ /* 0x000ea40000300800 */
[----:B-1----:R-:W3:Y:S02]  /*2e3a0*/  LDL.LU R10, [R1+0x738] ;  /* 0x00073800010a7983 */ /* 0x002ee40000300800 */
[----:B------:R-:W3:Y:S02]  /*2e3b0*/  LDL.LU R11, [R1+0x73c] ;  /* 0x00073c00010b7983 */ /* 0x000ee40000300800 */
[----:B------:R-:W-:-:S02]  /*2e3c0*/  IMAD.MOV.U32 R2, RZ, RZ, R12 ;  /* 0x000000ffff027224 */ /* 0x000fc400078e000c */
[----:B------:R-:W-:Y:S01]  /*2e3d0*/  IMAD.MOV.U32 R0, RZ, RZ, R13 ;  /* 0x000000ffff007224 */ /* 0x000fe200078e000d */
[----:B---3--:R-:W-:Y:S01]  /*2e3e0*/  STL.64 [R1+0x4b40], R10 ;  /* 0x004b400a01007387 */ /* 0x008fe20000100a00 */
[----:B--2---:R0:W-:Y:S02]  /*2e3f0*/  STL.64 [R1+0x4b38], R8 ;  /* 0x004b380801007387 */ /* 0x0041e40000100a00 */
[----:B------:R-:W2:Y:S02]  /*2e400*/  LDL.LU R24, [R1+0x750] ;  /* 0x0007500001187983 */ /* 0x000ea40000300800 */
[----:B------:R-:W2:Y:S01]  /*2e410*/  LDL.LU R25, [R1+0x754] ;  /* 0x0007540001197983 */ /* 0x000ea20000300800 */
[----:B------:R-:W3:Y:S01]  /*2e420*/  LDL.LU R26, [R1+0x758] ;  /* 0x00075800011a7983 */ /* 0x000ee20000300800 */
[----:B------:R-:W3:Y:S02]  /*2e430*/  LDL.LU R27, [R1+0x75c] ;  /* 0x00075c00011b7983 */ /* 0x000ee40000300800 */
[----:B------:R-:W4:Y:S02]  /*2e440*/  LDL.LU R12, [R1+0x770] ;  /* 0x00077000010c7983 */ /* 0x000f240000300800 */
[----:B------:R-:W4:Y:S01]  /*2e450*/  LDL.LU R13, [R1+0x774] ;  /* 0x00077400010d7983 */ /* 0x000f220000300800 */
[----:B------:R-:W2:Y:S01]  /*2e460*/  LDL.LU R14, [R1+0x778] ;  /* 0x00077800010e7983 */ /* 0x000ea20000300800 */
[----:B------:R-:W2:Y:S02]  /*2e470*/  LDL.LU R15, [R1+0x77c] ;  /* 0x00077c00010f7983 */ /* 0x000ea40000300800 */
[----:B------:R-:W2:Y:S02]  /*2e480*/  LDL.LU R4, [R1+0x790] ;  /* 0x0007900001047983 */ /* 0x000ea40000300800 */
[----:B------:R-:W2:Y:S02]  /*2e490*/  LDL.LU R5, [R1+0x794] ;  /* 0x0007940001057983 */ /* 0x000ea40000300800 */
[----:B0-----:R-:W-:-:S02]  /*2e4a0*/  IMAD.MOV.U32 R9, RZ, RZ, R6 ;  /* 0x000000ffff097224 */ /* 0x001fc400078e0006 */
[----:B------:R-:W-:Y:S01]  /*2e4b0*/  IMAD.MOV.U32 R8, RZ, RZ, R7 ;  /* 0x000000ffff087224 */ /* 0x000fe200078e0007 */
[----:B------:R-:W2:Y:S01]  /*2e4c0*/  LDL.LU R6, [R1+0x798] ;  /* 0x0007980001067983 */ /* 0x000ea20000300800 */
[----:B------:R-:W2:Y:S02]  /*2e4d0*/  LDL.LU R7, [R1+0x79c] ;  /* 0x00079c0001077983 */ /* 0x000ea40000300800 */
[----:B------:R-:W3:Y:S02]  /*2e4e0*/  LDL.LU R20, [R1+0x470] ;  /* 0x0004700001147983 */ /* 0x000ee40000300800 */
[----:B------:R-:W3:Y:S01]  /*2e4f0*/  LDL.LU R21, [R1+0x474] ;  /* 0x0004740001157983 */ /* 0x000ee20000300800 */
[----:B------:R-:W3:Y:S01]  /*2e500*/  LDL.LU R22, [R1+0x478] ;  /* 0x0004780001167983 */ /* 0x000ee20000300800 */
[----:B------:R-:W3:Y:S03]  /*2e510*/  LDL.LU R23, [R1+0x47c] ;  /* 0x00047c0001177983 */ /* 0x000ee60000300800 */
[----:B--2---:R-:W-:Y:S01]  /*2e520*/  STL.64 [R1+0x4bb8], R6 ;  /* 0x004bb80601007387 */ /* 0x004fe20000100a00 */
[----:B------:R0:W-:Y:S03]  /*2e530*/  STL.64 [R1+0x4bb0], R4 ;  /* 0x004bb00401007387 */ /* 0x0001e60000100a00 */
[----:B0-----:R-:W2:Y:S04]  /*2e540*/  LDL.64 R4, [R1+0x60] ;  /* 0x0000600001047983 */ /* 0x001ea80000100a00 */
[----:B--2---:R0:W-:Y:S04]  /*2e550*/  STL.64 [R1+0x4bc8], R4 ;  /* 0x004bc80401007387 */ /* 0x0041e80000100a00 */
[----:B0-----:R-:W2:Y:S04]  /*2e560*/  LDL.64 R4, [R1+0x70] ;  /* 0x0000700001047983 */ /* 0x001ea80000100a00 */
[----:B--2---:R0:W-:Y:S04]  /*2e570*/  STL.64 [R1+0x4be0], R4 ;  /* 0x004be00401007387 */ /* 0x0041e80000100a00 */
[----:B0-----:R-:W2:Y:S01]  /*2e580*/  LDL.64 R4, [R1+0x80] ;  /* 0x0000800001047983 */ /* 0x001ea20000100a00 */
[----:B------:R-:W-:Y:S02]  /*2e590*/  STL.64 [R1+0x4b98], R14 ;  /* 0x004b980e01007387 */ /* 0x000fe40000100a00 */
[----:B----4-:R0:W-:Y:S02]  /*2e5a0*/  STL.64 [R1+0x4b90], R12 ;  /* 0x004b900c01007387 */ /* 0x0101e40000100a00 */
[----:B0-----:R-:W4:Y:S04]  /*2e5b0*/  LDL.64 R12, [R1+0x40] ;  /* 0x00004000010c7983 */ /* 0x001f280000100a00 */
[----:B----4-:R0:W-:Y:S04]  /*2e5c0*/  STL.64 [R1+0x4ba8], R12 ;  /* 0x004ba80c01007387 */ /* 0x0101e80000100a00 */
[----:B0-----:R-:W4:Y:S04]  /*2e5d0*/  LDL.64 R12, [R1+0x50] ;  /* 0x00005000010c7983 */ /* 0x001f280000100a00 */
[----:B----4-:R0:W-:Y:S04]  /*2e5e0*/  STL.64 [R1+0x4bc0], R12 ;  /* 0x004bc00c01007387 */ /* 0x0101e80000100a00 */
        /* <DEDUP_REMOVED lines=14> */
[----:B0-----:R-:W3:Y:S01]  /*2e6d0*/  LDL.64 R24, [R1+0x30] ;  /* 0x0000300001187983 */ /* 0x001ee20000100a00 */
[----:B------:R-:W-:Y:S03]  /*2e6e0*/  HMMA.16816.F32 R20, R16, R4, R20 ;  /* 0x000000041014723c */ /* 0x000fe60000001814 */
[----:B---3--:R0:W-:Y:S04]  /*2e6f0*/  STL.64 [R1+0x4ba0], R24 ;  /* 0x004ba01801007387 */ /* 0x0081e80000100a00 */
[----:B0-----:R-:W3:Y:S01]  /*2e700*/  LDL.LU R24, [R1+0x780] ;  /* 0x0007800001187983 */ /* 0x001ee20000300800 */
[----:B------:R-:W3:Y:S02]  /*2e710*/  LDL.LU R25, [R1+0x784] ;  /* 0x0007840001197983 */ /* 0x000ee40000300800 */
[----:B------:R-:W3:Y:S02]  /*2e720*/  LDL.LU R26, [R1+0x788] ;  /* 0x00078800011a7983 */ /* 0x000ee40000300800 */
[----:B------:R-:W3:Y:S01]  /*2e730*/  LDL.LU R27, [R1+0x78c] ;  /* 0x00078c00011b7983 */ /* 0x000ee20000300800 */
[----:B------:R0:W-:Y:S04]  /*2e740*/  STL.64 [R1+0x4b58], R8 ;  /* 0x004b580801007387 */ /* 0x0001e80000100a00 */
[----:B0-----:R-:W4:Y:S04]  /*2e750*/  LDL.64 R8, [R1+0x10] ;  /* 0x0000100001087983 */ /* 0x001f280000100a00 */
[----:B----4-:R0:W-:Y:S04]  /*2e760*/  STL.64 [R1+0x4b78], R8 ;  /* 0x004b780801007387 */ /* 0x0101e80000100a00 */
[----:B0-----:R-:W4:Y:S01]  /*2e770*/  LDL.LU R8, [R1+0x760] ;  /* 0x0007600001087983 */ /* 0x001f220000300800 */
[----:B------:R-:W4:Y:S02]  /*2e780*/  LDL.LU R9, [R1+0x764] ;  /* 0x0007640001097983 */ /* 0x000f240000300800 */
[----:B------:R-:W4:Y:S02]  /*2e790*/  LDL.LU R10, [R1+0x768] ;  /* 0x00076800010a7983 */ /* 0x000f240000300800 */
[----:B------:R-:W4:Y:S01]  /*2e7a0*/  LDL.LU R11, [R1+0x76c] ;  /* 0x00076c00010b7983 */ /* 0x000f220000300800 */
[----:B------:R-:W-:Y:S01]  /*2e7b0*/  STL [R1+0x4b2c], R2 ;  /* 0x004b2c0201007387 */ /* 0x000fe20000100800 */
[----:B------:R0:W-:Y:S02]  /*2e7c0*/  STL.64 [R1+0x470], R20 ;  /* 0x0004701401007387 */ /* 0x0001e40000100a00 */
[----:B------:R1:W-:Y:S02]  /*2e7d0*/  STL.64 [R1+0x478], R22 ;  /* 0x0004781601007387 */ /* 0x0003e40000100a00 */
[----:B0-----:R-:W-:-:S02]  /*2e7e0*/  IMAD.MOV.U32 R21, RZ, RZ, R4 ;  /* 0x000000ffff157224 */ /* 0x001fc400078e0004 */
[----:B------:R-:W-:Y:S02]  /*2e7f0*/  IMAD.MOV.U32 R20, RZ, RZ, R5 ;  /* 0x000000ffff147224 */ /* 0x000fe400078e0005 */
[----:B------:R-:W2:Y:S02]  /*2e800*/  LDL.LU.64 R4, [R1+0x4be0] ;  /* 0x004be00001047983 */ /* 0x000ea40000300a00 */
[C---:B--2---:R-:W-:Y:S01]  /*2e810*/  HMMA.16816.F32 R12, R16.reuse, R4, R12 ;  /* 0x00000004100c723c */ /* 0x044fe2000000180c */
[----:B-1----:R-:W-:Y:S02]  /*2e820*/  IMAD.MOV.U32 R23, RZ, RZ, R4 ;  /* 0x000000ffff177224 */ /* 0x002fe400078e0004 */
        /* <DEDUP_REMOVED lines=13> */
[----:B--2---:R-:W-:Y:S01]  /*2e900*/  HMMA.16816.F32 R12, R16, R4, R12 ;  /* 0x00000004100c723c */ /* 0x004fe2000000180c */
[----:B------:R-:W-:-:S02]  /*2e910*/  IMAD.MOV.U32 R29, RZ, RZ, R4 ;  /* 0x000000ffff1d7224 */ /* 0x000fc400078e0004 */
[----:B------:R-:W-:Y:S11]  /*2e920*/  IMAD.MOV.U32 R28, RZ, RZ, R5 ;  /* 0x000000ffff1c7224 */ /* 0x000ff600078e0005 */
[----:B------:R-:W-:Y:S09]  /*2e930*/  @!UPT UIADD3 URZ, URZ, URZ, URZ ;  /* 0x0000003f3f3ff290 */ /* 0x000ff2000fffe03f */
[----:B------:R0:W-:Y:S01]  /*2e940*/  STL.64 [R1+0x7a0], R12 ;  /* 0x0007a00c01007387 */ /* 0x0001e20000100a00 */
[----:B------:R-:W-:Y:S03]  /*2e950*/  STL.64 [R1+0x7a8], R14 ;  /* 0x0007a80e01007387 */ /* 0x000fe60000100a00 */
[----:B0-----:R-:W2:Y:S01]  /*2e960*/  LDL.LU.64 R12, [R1+0x4bc0] ;  /* 0x004bc000010c7983 */ /* 0x001ea20000300a00 */
[----:B------:R-:W2:Y:S02]  /*2e970*/  LDL.LU.64 R6, [R1+0x4bb8] ;  /* 0x004bb80001067983 */ /* 0x000ea40000300a00 */
[----:B------:R-:W2:Y:S02]  /*2e980*/  LDL.LU.64 R4, [R1+0x4bb0] ;  /* 0x004bb00001047983 */ /* 0x000ea40000300a00 */
[C---:B--2---:R-:W-:Y:S11]  /*2e990*/  HMMA.16816.F32 R4, R16.reuse, R12, R4 ;  /* 0x0000000c1004723c */ /* 0x044ff60000001804 */
[----:B------:R-:W-:Y:S11]  /*2e9a0*/  @!UPT UIADD3 URZ, URZ, URZ, URZ ;  /* 0x0000003f3f3ff290 */ /* 0x000ff6000fffe03f */
[----:B------:R-:W-:Y:S01]  /*2e9b0*/  @!UPT UIADD3 URZ, URZ, URZ, URZ ;  /* 0x0000003f3f3ff290 */ /* 0x000fe2000fffe03f */
[----:B------:R-:W-:Y:S01]  /*2e9c0*/  STL.64 [R1+0x790], R4 ;  /* 0x0007900401007387 */ /* 0x000fe20000100a00 */
[----:B------:R0:W-:Y:S02]  /*2e9d0*/  STL.64 [R1+0x798], R6 ;  /* 0x0007980601007387 */ /* 0x0001e40000100a00 */
[----:B0-----:R-:W-:Y:S02]  /*2e9e0*/  IMAD.MOV.U32 R7, RZ, RZ, R12 ;  /* 0x000000ffff077224 */ /* 0x001fe400078e000c */
[----:B------:R-:W-:Y:S02]  /*2e9f0*/  IMAD.MOV.U32 R6, RZ, RZ, R13 ;  /* 0x000000ffff067224 */ /* 0x000fe400078e000d */
[----:B------:R-:W3:Y:S02]  /*2ea00*/  LDL.LU.64 R12, [R1+0x4ba8] ;  /* 0x004ba800010c7983 */ /* 0x000ee40000300a00 */
[----:B---3--:R-:W-:Y:S01]  /*2ea10*/  HMMA.16816.F32 R24, R16, R12, R24 ;  /* 0x0000000c1018723c */ /* 0x008fe20000001818 */
        /* <DEDUP_REMOVED lines=17> */
[----:B----4-:R-:W-:Y:S01]  /*2eb30*/  HMMA.16816.F32 R8, R16, R24, R8 ;  /* 0x000000181008723c */ /* 0x010fe20000001808 */
[----:B------:R-:W-:-:S02]  /*2eb40*/  IMAD.MOV.U32 R2, RZ, RZ, R24 ;  /* 0x000000ffff027224 */ /* 0x000fc400078e0018 */
[----:B------:R-:W-:Y:S11]  /*2eb50*/  IMAD.MOV.U32 R3, RZ, RZ, R25 ;  /* 0x000000ffff037224 */ /* 0x000ff600078e0019 */
[----:B------:R-:W-:Y:S09]  /*2eb60*/  @!UPT UIADD3 URZ, URZ, URZ, URZ ;  /* 0x0000003f3f3ff290 */ /* 0x000ff2000fffe03f */
[----:B------:R0:W-:Y:S01]  /*2eb70*/  STL.64 [R1+0x760], R8 ;  /* 0x0007600801007387 */ /* 0x0001e20000100a00 */
[----:B------:R-:W-:Y:S03]  /*2eb80*/  STL.64 [R1+0x768], R10 ;  /* 0x0007680a01007387 */ /* 0x000fe60000100a00 */
[----:B0-----:R-:W3:Y:S01]  /*2eb90*/  LDL.LU.64 R8, [R1+0x4b78] ;  /* 0x004b780001087983 */ /* 0x001ee20000300a00 */
[----:B------:R-:W3:Y:S02]  /*2eba0*/  LDL.LU.64 R26, [R1+0x4b70] ;  /* 0x004b7000011a7983 */ /* 0x000ee40000300a00 */
[----:B------:R-:W3:Y:S02]  /*2ebb0*/  LDL.LU.64 R24, [R1+0x4b68] ;  /* 0x004b680001187983 */ /* 0x000ee40000300a00 */
        /* <DEDUP_REMOVED lines=8> */
[----:B------:R-:W4:Y:S03]  /*2ec40*/  LDL.LU.64 R8, [R1+0x4b58] ;  /* 0x004b580001087983 */ /* 0x000f260000300a00 */
[----:B------:R-:W-:Y:S01]  /*2ec50*/  STL.64 [R1+0x4ae8], R26 ;  /* 0x004ae81a01007387 */ /* 0x000fe20000100a00 */
[C---:B----4-:R-:W-:Y:S01]  /*2ec60*/  HMMA.16816.F32 R8, R16.reuse, R8, R20 ;  /* 0x000000081008723c */ /* 0x050fe20000001814 */
[----:B---3--:R0:W-:Y:S04]  /*2ec70*/  STL.64 [R1+0x4ae0], R24 ;  /* 0x004ae01801007387 */ /* 0x0081e80000100a00 */
[----:B0-----:R-:W3:Y:S01]  /*2ec80*/  LDL.LU R24, [R1+0x720] ;  /* 0x0007200001187983 */ /* 0x001ee20000300800 */
[----:B------:R-:W3:Y:S02]  /*2ec90*/  LDL.LU R25, [R1+0x724] ;  /* 0x0007240001197983 */ /* 0x000ee40000300800 */
[----:B------:R-:W3:Y:S02]  /*2eca0*/  LDL.LU R26, [R1+0x728] ;  /* 0x00072800011a7983 */ /* 0x000ee40000300800 */
[----:B------:R-:W3:Y:S01]  /*2ecb0*/  LDL.LU R27, [R1+0x72c] ;  /* 0x00072c00011b7983 */ /* 0x000ee20000300800 */
[----:B------:R-:W4:Y:S01]  /*2ecc0*/  LDL.LU.64 R22, [R1+0x4b50] ;  /* 0x004b500001167983 */ /* 0x000f220000300a00 */
[----:B------:R-:W2:Y:S11]  /*2ecd0*/  LDL.LU.64 R20, [R1+0x4b48] ;  /* 0x004b480001147983 */ /* 0x000eb60000300a00 */
        /* <DEDUP_REMOVED lines=9> */
[----:B0-----:R-:W3:Y:S01]  /*2ed70*/  LDL.LU.64 R8, [R1+0x4b30] ;  /* 0x004b300001087983 */ /* 0x001ee20000300a00 */
[----:B------:R-:W-:Y:S01]  /*2ed80*/  STL.64 [R1+0x4a00], R12 ;  /* 0x004a000c01007387 */ /* 0x000fe20000100a00 */
[----:B---3--:R-:W-:Y:S02]  /*2ed90*/  HMMA.16816.F32 R24, R16, R8, R24 ;  /* 0x000000081018723c */ /* 0x008fe40000001818 */
[----:B------:R0:W-:Y:S04]  /*2eda0*/  STL.64 [R1+0x4a08], R8 ;  /* 0x004a080801007387 */ /* 0x0001e80000100a00 */
[----:B0-----:R-:W2:Y:S11]  /*2edb0*/  LDL.LU R8, [R1+0x390] ;  /* 0x0003900001087983 */ /* 0x001eb60000300800 */
[----:B------:R-:W-:Y:S06]  /*2edc0*/  @!UPT UIADD3 URZ, URZ, URZ, URZ ;  /* 0x0000003f3f3ff290 */ /* 0x000fec000fffe03f */
[----:B------:R-:W-:Y:S01]  /*2edd0*/  STL.64 [R1+0x720], R24 ;  /* 0x0007201801007387 */ /* 0x000fe20000100a00 */
[----:B------:R-:W-:Y:S02]  /*2ede0*/  STL.64 [R1+0x728], R26 ;  /* 0x0007281a01007387 */ /* 0x000fe40000100a00 */
[----:B------:R-:W2:Y:S02]  /*2edf0*/  LDL.LU R9, [R1+0x394] ;  /* 0x0003940001097983 */ /* 0x000ea40000300800 */
[----:B------:R-:W3:Y:S01]  /*2ee00*/  LDL.LU R10, [R1+0x398] ;  /* 0x00039800010a7983 */ /* 0x000ee20000300800 */
[----:B------:R-:W3:Y:S04]  /*2ee10*/  LDL.LU R11, [R1+0x39c] ;  /* 0x00039c00010b7983 */ /* 0x000ee80000300800 */
[----:B---3--:R-:W-:Y:S01]  /*2ee20*/  STL.64 [R1+0x4a18], R10 ;  /* 0x004a180a01007387 */ /* 0x008fe20000100a00 */
[----:B--2---:R0:W-:Y:S02]  /*2ee30*/  STL.64 [R1+0x4a10], R8 ;  /* 0x004a100801007387 */ /* 0x0041e40000100a00 */
[----:B0-----:R-:W-:-:S02]  /*2ee40*/  IMAD.MOV.U32 R8, RZ, RZ, R2 ;  /* 0x000000ffff087224 */ /* 0x001fc400078e0002 */
[----:B------:R-:W-:Y:S01]  /*2ee50*/  IMAD.MOV.U32 R9, RZ, RZ, R3 ;  /* 0x000000ffff097224 */ /* 0x000fe200078e0003 */
[----:B------:R-:W2:Y:S01]  /*2ee60*/  LDL.LU R2, [R1+0x4b2c] ;  /* 0x004b2c0001027983 */ /* 0x000ea20000300800 */
[----:B------:R-:W3:Y:S03]  /*2ee70*/  LDL.LU R3, [R1+0x4b28] ;  /* 0x004b280001037983 */ /* 0x000ee60000300800 */
[----:B------:R0:W-:Y:S02]  /*2ee80*/  STL.64 [R1+0x4a30], R8 ;  /* 0x004a300801007387 */ /* 0x0001e40000100a00 */
[----:B0-----:R-:W-:Y:S02]  /*2ee90*/  IMAD.MOV.U32 R8, RZ, RZ, R15 ;  /* 0x000000ffff087224 */ /* 0x001fe400078e000f */
[----:B------:R-:W-:-:S05]  /*2eea0*/  IMAD.MOV.U32 R9, RZ, RZ, R14 ;  /* 0x000000ffff097224 */ /* 0x000fca00078e000e */
[----:B------:R0:W-:Y:S01]  /*2eeb0*/  STL.64 [R1+0x4a48], R8 ;  /* 0x004a480801007387 */ /* 0x0001e20000100a00 */
[----:B------:R-:W2:Y:S02]  /*2eec0*/  LDL.LU R12, [R1+0x380] ;  /* 0x00038000010c7983 */ /* 0x000ea40000300800 */
[----:B------:R-:W2:Y:S02]  /*2eed0*/  LDL.LU R13, [R1+0x384] ;  /* 0x00038400010d7983 */ /* 0x000ea40000300800 */
[----:B------:R-:W2:Y:S01]  /*2eee0*/  LDL.LU R14, [R1+0x388] ;  /* 0x00038800010e7983 */ /* 0x000ea20000300800 */
[----:B------:R-:W2:Y:S01]  /*2eef0*/  LDL.LU R15, [R1+0x38c] ;  /* 0x00038c00010f7983 */ /* 0x000ea20000300800 */
[----:B0-----:R-:W-:Y:S02]  /*2ef00*/  IMAD.MOV.U32 R8, RZ, RZ, R4 ;  /* 0x000000ffff087224 */ /* 0x001fe400078e0004 */
        /* <DEDUP_REMOVED lines=24> */
[----:B----4-:R-:W-:-:S02]  /*2f090*/  IMAD.MOV.U32 R8, RZ, RZ, R23 ;  /* 0x000000ffff087224 */ /* 0x010fc400078e0017 */
[----:B------:R-:W-:-:S05]  /*2f0a0*/  IMAD.MOV.U32 R9, RZ, RZ, R22 ;  /* 0x000000ffff097224 */ /* 0x000fca00078e0016 */
[----:B------:R-:W-:Y:S04]  /*2f0b0*/  STL.64 [R1+0x4aa8], R8 ;  /* 0x004aa80801007387 */ /* 0x000fe80000100a00 */
        /* <DEDUP_REMOVED lines=8> */
[----:B------:R0:W-:Y:S02]  /*2f140*/  STL.64 [R1+0x4ac0], R8 ;  /* 0x004ac00801007387 */ /* 0x0001e40000100a00 */
[----:B0-----:R-:W-:Y:S02]  /*2f150*/  IMAD.MOV.U32 R8, RZ, RZ, R2 ;  /* 0x000000ffff087224 */ /* 0x001fe400078e0002 */
[----:B------:R-:W-:Y:S01]  /*2f160*/  IMAD.MOV.U32 R9, RZ, RZ, R0 ;  /* 0x000000ffff097224 */ /* 0x000fe200078e0000 */
[----:B----4-:R-:W-:Y:S01]  /*2f170*/  STL.64 [R1+0x4a70], R14 ;  /* 0x004a700e01007387 */ /* 0x010fe20000100a00 */
[----:B--2---:R0:W-:Y:S03]  /*2f180*/  STL.64 [R1+0x4a68], R12 ;  /* 0x004a680c01007387 */ /* 0x0041e60000100a00 */
[----:B0-----:R-:W2:Y:S01]  /*2f190*/  LDL.LU R12, [R1+0x3d0] ;  /* 0x0003d000010c7983 */ /* 0x001ea20000300800 */
[----:B------:R-:W2:Y:S02]  /*2f1a0*/  LDL.LU R13, [R1+0x3d4] ;  /* 0x0003d400010d7983 */ /* 0x000ea40000300800 */
[----:B------:R-:W4:Y:S02]  /*2f1b0*/  LDL.LU R14, [R1+0x3d8] ;  /* 0x0003d800010e7983 */ /* 0x000f240000300800 */
[----:B------:R-:W4:Y:S01]  /*2f1c0*/  LDL.LU R15, [R1+0x3dc] ;  /* 0x0003dc00010f7983 */ /* 0x000f220000300800 */
[----:B------:R0:W-:Y:S04]  /*2f1d0*/  STL.64 [R1+0x4ad8], R8 ;  /* 0x004ad80801007387 */ /* 0x0001e80000100a00 */
        /* <DEDUP_REMOVED lines=8> */
[----:B--2---:R-:W-:Y:S01]  /*2f260*/  STL.64 [R1+0x4af8], R10 ;  /* 0x004af80a01007387 */ /* 0x004fe20000100a00 */
[----:B------:R0:W-:Y:S02]  /*2f270*/  STL.64 [R1+0x4af0], R8 ;  /* 0x004af00801007387 */ /* 0x0001e40000100a00 */
[----:B------:R-:W2:Y:S01]  /*2f280*/  LDL.64 R24, [R1+0xb0] ;  /* 0x0000b00001187983 */ /* 0x000ea20000100a00 */
[----:B0-----:R-:W3:Y:S04]  /*2f290*/  LDL.64 R8, [R1+0xc0] ;  /* 0x0000c00001087983 */ /* 0x001ee80000100a00 */
[----:B--2---:R0:W-:Y:S04]  /*2f2a0*/  STL.64 [R1+0x4b00], R24 ;  /* 0x004b001801007387 */ /* 0x0041e80000100a00 */
[----:B0-----:R-:W2:Y:S01]  /*2f2b0*/  LDL.LU R24, [R1+0x440] ;  /* 0x0004400001187983 */ /* 0x001ea20000300800 */
[----:B------:R-:W2:Y:S02]  /*2f2c0*/  LDL.LU R25, [R1+0x444] ;  /* 0x0004440001197983 */ /* 0x000ea40000300800 */
[----:B------:R-:W2:Y:S02]  /*2f2d0*/  LDL.LU R26, [R1+0x448] ;  /* 0x00044800011a7983 */ /* 0x000ea40000300800 */
[----:B------:R-:W2:Y:S01]  /*2f2e0*/  LDL.LU R27, [R1+0x44c] ;  /* 0x00044c00011b7983 */ /* 0x000ea20000300800 */
[----:B----4-:R-:W-:Y:S01]  /*2f2f0*/  STL.64 [R1+0x4a88], R14 ;  /* 0x004a880e01007387 */ /* 0x010fe20000100a00 */
[----:B------:R0:W-:Y:S03]  /*2f300*/  STL.64 [R1+0x4a80], R12 ;  /* 0x004a800c01007387 */ /* 0x0001e60000100a00 */
        /* <DEDUP_REMOVED lines=15> */
[----:B------:R-:W4:Y:S01]  /*2f400*/  LDL.LU R15, [R1+0x40c] ;  /* 0x00040c00010f7983 */ /* 0x000f220000300800 */
[----:B---3--:R-:W-:Y:S01]  /*2f410*/  HMMA.16816.F32 R16, R16, R4, R20 ;  /* 0x000000041010723c */ /* 0x008fe20000001814 */
[----:B----4-:R-:W-:Y:S01]  /*2f420*/  STL.64 [R1+0x4ad0], R14 ;  /* 0x004ad00e01007387 */ /* 0x010fe20000100a00 */
[----:B--2---:R0:W-:Y:S03]  /*2f430*/  STL.64 [R1+0x4ac8], R12 ;  /* 0x004ac80c01007387 */ /* 0x0041e60000100a00 */
[----:B0-----:R-:W2:Y:S01]  /*2f440*/  LDL.LU R12, [R1+0x410] ;  /* 0x00041000010c7983 */ /* 0x001ea20000300800 */
[----:B------:R-:W2:Y:S02]  /*2f450*/  LDL.LU R13, [R1+0x414] ;  /* 0x00041400010d7983 */ /* 0x000ea40000300800 */
[----:B------:R-:W2:Y:S02]  /*2f460*/  LDL.LU R14, [R1+0x418] ;  /* 0x00041800010e7983 */ /* 0x000ea40000300800 */
[----:B------:R-:W2:Y:S01]  /*2f470*/  LDL.LU R15, [R1+0x41c] ;  /* 0x00041c00010f7983 */ /* 0x000ea20000300800 */
[----:B------:R-:W3:Y:S01]  /*2f480*/  LDL.LU.64 R22, [R1+0x4b10] ;  /* 0x004b100001167983 */ /* 0x000ee20000300a00 */
[----:B------:R-:W3:Y:S11]  /*2f490*/  LDL.LU.64 R20, [R1+0x4b08] ;  /* 0x004b080001147983 */ /* 0x000ef60000300a00 */
[----:B------:R0:W-:Y:S02]  /*2f4a0*/  STL.64 [R1+0x450], R16 ;  /* 0x0004501001007387 */ /* 0x0001e40000100a00 */
[----:B------:R-:W-:Y:S01]  /*2f4b0*/  STL.64 [R1+0x458], R18 ;  /* 0x0004581201007387 */ /* 0x000fe20000100a00 */
[----:B0-----:R-:W4:Y:S01]  /*2f4c0*/  LDL.64 R16, [R1] ;  /* 0x0000000001107983 */ /* 0x001f220000100a00 */
[----:B------:R-:W-:Y:S02]  /*2f4d0*/  STL.64 [R1+0x49f8], R6 ;  /* 0x0049f80601007387 */ /* 0x000fe40000100a00 */
[----:B------:R0:W-:Y:S02]  /*2f4e0*/  STL.64 [R1+0x49f0], R4 ;  /* 0x0049f00401007387 */ /* 0x0001e40000100a00 */
[----:B0-----:R-:W2:Y:S01]  /*2f4f0*/  LDL.LU R4, [R1+0x430] ;  /* 0x0004300001047983 */ /* 0x001ea20000300800 */
[----:B------:R-:W2:Y:S02]  /*2f500*/  LDL.LU R5, [R1+0x434] ;  /* 0x0004340001057983 */ /* 0x000ea40000300800 */
[----:B------:R-:W2:Y:S02]  /*2f510*/  LDL.LU R6, [R1+0x438] ;  /* 0x0004380001067983 */ /* 0x000ea40000300800 */
[----:B------:R-:W2:Y:S01]  /*2f520*/  LDL.LU R7, [R1+0x43c] ;  /* 0x00043c0001077983 */ /* 0x000ea20000300800 */
[C---:B---3--:R-:W-:Y:S11]  /*2f530*/  HMMA.16816.F32 R24, R20.reuse, R8, R24 ;  /* 0x000000081418723c */ /* 0x048ff60000001818 */
[----:B------:R-:W-:Y:S11]  /*2f540*/  @!UPT UIADD3 URZ, URZ, URZ, URZ ;  /* 0x0000003f3f3ff290 */ /* 0x000ff6000fffe03f */
[----:B------:R-:W-:Y:S01]  /*2f550*/  @!UPT UIADD3 URZ, URZ, URZ, URZ ;  /* 0x0000003f3f3ff290 */ /* 0x000fe2000fffe03f */
[----:B------:R0:W-:Y:S01]  /*2f560*/  STL.64 [R1+0x440], R24 ;  /* 0x0004401801007387 */ /* 0x0001e20000100a00 */
[----:B------:R1:W-:Y:S03]  /*2f570*/  STL.64 [R1+0x448], R26 ;  /* 0x0004481a01007387 */ /* 0x0003e60000100a00 */
[----:B0-----:R-:W2:Y:S01]  /*2f580*/  LDL.LU.64 R24, [R1+0x4b00] ;  /* 0x004b000001187983 */ /* 0x001ea20000300a00 */
[----:B------:R-:W-:Y:S02]  /*2f590*/  IMAD.MOV.U32 R2, RZ, RZ, R8 ;  /* 0x000000ffff027224 */ /* 0x000fe400078e0008 */
[----:B------:R-:W-:Y:S02]  /*2f5a0*/  IMAD.MOV.U32 R0, RZ, RZ, R9 ;  /* 0x000000ffff007224 */ /* 0x000fe400078e0009 */
[----:B------:R-:W3:Y:S01]  /*2f5b0*/  LDL.LU.64 R10, [R1+0x4af8] ;  /* 0x004af800010a7983 */ /* 0x000ee20000300a00 */
[----:B------:R-:W3:Y:S01]  /*2f5c0*/  LDL.LU.64 R8, [R1+0x4af0] ;  /* 0x004af00001087983 */ /* 0x000ee20000300a00 */
[C---:B--2---:R-:W-:Y:S11]  /*2f5d0*/  HMMA.16816.F32 R4, R20.reuse, R24, R4 ;  /* 0x000000181404723c */ /* 0x044ff60000001804 */
[----:B------:R-:W-:Y:S11]  /*2f5e0*/  @!UPT UIADD3 URZ, URZ, URZ, URZ ;  /* 0x0000003f3f3ff290 */ /* 0x000ff6000fffe03f */
[----:B------:R-:W-:Y:S01]  /*2f5f0*/  @!UPT UIADD3 URZ, URZ, URZ, URZ ;  /* 0x0000003f3f3ff290 */ /* 0x000fe2000fffe03f */
[----:B------:R0:W-:Y:S01]  /*2f600*/  STL.64 [R1+0x430], R4 ;  /* 0x0004300401007387 */ /* 0x0001e20000100a00 */
[----:B------:R-:W-:Y:S02]  /*2f610*/  STL.64 [R1+0x438], R6 ;  /* 0x0004380601007387 */ /* 0x000fe40000100a00 */
[----:B-1----:R-:W2:Y:S02]  /*2f620*/  LDL.LU.64 R26, [R1+0x4ae8] ;  /* 0x004ae800011a7983 */ /* 0x002ea40000300a00 */
[----:B0-----:R-:W-:Y:S02]  /*2f630*/  IMAD.MOV.U32 R5, RZ, RZ, R24 ;  /* 0x000000ffff057224 */ /* 0x001fe400078e0018 */
[----:B------:R-:W-:Y:S02]  /*2f640*/  IMAD.MOV.U32 R4, RZ, RZ, R25 ;  /* 0x000000ffff047224 */ /* 0x000fe400078e0019 */
[----:B------:R-:W3:Y:S02]  /*2f650*/  LDL.LU.64 R24, [R1+0x4ae0] ;  /* 0x004ae00001187983 */ /* 0x000ee40000300a00 */
[C---:B---3--:R-:W-:Y:S11]  /*2f660*/  HMMA.16816.F32 R8, R20.reuse, R24, R8 ;  /* 0x000000181408723c */ /* 0x048ff60000001808 */
[----:B------:R-:W-:Y:S11]  /*2f670*/  @!UPT UIADD3 URZ, URZ, URZ, URZ ;  /* 0x0000003f3f3ff290 */ /* 0x000ff6000fffe03f */
[----:B------:R-:W-:Y:S01]  /*2f680*/  @!UPT UIADD3 URZ, URZ, URZ, URZ ;  /* 0x0000003f3f3ff290 */ /* 0x000fe2000fffe03f */
[----:B------:R0:W-:Y:S01]  /*2f690*/  STL.64 [R1+0x420], R8 ;  /* 0x0004200801007387 */ /* 0x0001e20000100a00 */
[----:B------:R1:W-:Y:S03]  /*2f6a0*/  STL.64 [R1+0x428], R10 ;  /* 0x0004280a01007387 */ /* 0x0003e60000100a00 */
[----:B0-----:R-:W1:Y:S01]  /*2f6b0*/  LDL.LU.64 R8, [R1+0x4ad8] ;  /* 0x004ad80001087983 */ /* 0x001e620000300a00 */
[----:B------:R-:W-:Y:S01]  /*2f6c0*/  STL.64 [R1+0x49c0], R24 ;  /* 0x0049c01801007387 */ /* 0x000fe20000100a00 */
[C---:B-1----:R-:W-:Y:S02]  /*2f6d0*/  HMMA.16816.F32 R8, R20.reuse, R8, R12 ;  /* 0x000000081408723c */ /* 0x042fe4000000180c */
[----:B------:R-:W3:Y:S01]  /*2f6e0*/  LDL.LU.64 R14, [R1+0x4ad0] ;  /* 0x004ad000010e7983 */ /* 0x000ee20000300a00 */
[----:B------:R-:W3:Y:S11]  /*2f6f0*/  LDL.LU.64 R12, [R1+0x4ac8] ;  /* 0x004ac800010c7983 */ /* 0x000ef60000300a00 */
[----:B------:R-:W-:Y:S09]  /*2f700*/  @!UPT UIADD3 URZ, URZ, URZ, URZ ;  /* 0x0000003f3f3ff290 */ /* 0x000ff2000fffe03f */
[----:B------:R0:W-:Y:S01]  /*2f710*/  STL.64 [R1+0x410], R8 ;  /* 0x0004100801007387 */ /* 0x0001e20000100a00 */
[----:B------:R3:W-:Y:S03]  /*2f720*/  STL.64 [R1+0x418], R10 ;  /* 0x0004180a01007387 */ /* 0x0007e60000100a00 */
[----:B0-----:R-:W3:Y:S02]  /*2f730*/  LDL.LU.64 R8, [R1+0x4ac0] ;  /* 0x004ac00001087983 */ /* 0x001ee40000300a00 */
[C---:B---3--:R-:W-:Y:S02]  /*2f740*/  HMMA.16816.F32 R8, R20.reuse, R8, R12 ;  /* 0x000000081408723c */ /* 0x048fe4000000180c */
        /* <DEDUP_REMOVED lines=42> */
[----:B------:R-:W4:Y:S01]  /*2f9f0*/  LDL.LU.64 R14, [R1+0x4a28] ;  /* 0x004a2800010e7983 */ /* 0x000f220000300a00 */
[----:B------:R-:W4:Y:S11]  /*2fa00*/  LDL.LU.64 R12, [R1+0x4a20] ;  /* 0x004a2000010c7983 */ /* 0x000f360000300a00 */
[----:B------:R-:W-:Y:S09]  /*2fa10*/  @!UPT UIADD3 URZ, URZ, URZ, URZ ;  /* 0x0000003f3f3ff290 */ /* 0x000ff2000fffe03f */
[----:B------:R-:W-:Y:S01]  /*2fa20*/  STL.64 [R1+0x3a0], R8 ;  /* 0x0003a00801007387 */ /* 0x000fe20000100a00 */
[----:B------:R0:W-:Y:S03]  /*2fa30*/  STL.64 [R1+0x3a8], R10 ;  /* 0x0003a80a01007387 */ /* 0x0001e60000100a00 */
[----:B0-----:R-:W3:Y:S01]  /*2fa40*/  LDL.LU.64 R10, [R1+0x4a18] ;  /* 0x004a1800010a7983 */ /* 0x001ee20000300a00 */
[----:B------:R-:W3:Y:S02]  /*2fa50*/  LDL.LU.64 R8, [R1+0x4a10] ;  /* 0x004a100001087983 */ /* 0x000ee40000300a00 */
[----:B--2---:R-:W-:Y:S02]  /*2fa60*/  IMAD.MOV.U32 R24, RZ, RZ, R27 ;  /* 0x000000ffff187224 */ /* 0x004fe400078e001b */
[----:B------:R-:W-:Y:S01]  /*2fa70*/  IMAD.MOV.U32 R25, RZ, RZ, R26 ;  /* 0x000000ffff197224 */ /* 0x000fe200078e001a */
[C---:B----4-:R-:W-:Y:S08]  /*2fa80*/  HMMA.16816.F32 R12, R20.reuse, R16, R12 ;  /* 0x00000010140c723c */ /* 0x050ff0000000180c */
[----:B---3--:R-:W-:Y:S01]  /*2fa90*/  HMMA.16816.F32 R24, R20, R24, R8 ;  /* 0x000000181418723c */ /* 0x008fe20000001808 */
[----:B------:R-:W2:Y:S11]  /*2faa0*/  LDL.LU.64 R8, [R1+0x4a08] ;  /* 0x004a080001087983 */ /* 0x000eb60000300a00 */
[----:B------:R-:W-:Y:S11]  /*2fab0*/  @!UPT UIADD3 URZ, URZ, URZ, URZ ;  /* 0x0000003f3f3ff290 */ /* 0x000ff6000fffe03f */
[----:B------:R0:W-:Y:S01]  /*2fac0*/  STL.64 [R1+0x390], R24 ;  /* 0x0003901801007387 */ /* 0x0001e20000100a00 */
[----:B------:R-:W-:Y:S02]  /*2fad0*/  STL.64 [R1+0x398], R26 ;  /* 0x0003981a01007387 */ /* 0x000fe40000100a00 */
[----:B0-----:R-:W-:Y:S02]  /*2fae0*/  IMAD.MOV.U32 R24, RZ, RZ, R5 ;  /* 0x000000ffff187224 */ /* 0x001fe400078e0005 */
[----:B------:R-:W-:Y:S02]  /*2faf0*/  IMAD.MOV.U32 R25, RZ, RZ, R4 ;  /* 0x000000ffff197224 */ /* 0x000fe400078e0004 */
[----:B------:R-:W2:Y:S01]  /*2fb00*/  LDL.LU R4, [R1+0x710] ;  /* 0x0007100001047983 */ /* 0x000ea20000300800 */
[----:B------:R-:W2:Y:S02]  /*2fb10*/  LDL.LU R5, [R1+0x714] ;  /* 0x0007140001057983 */ /* 0x000ea40000300800 */
[----:B------:R-:W2:Y:S02]  /*2fb20*/  LDL.LU R6, [R1+0x718] ;  /* 0x0007180001067983 */ /* 0x000ea40000300800 */
[----:B------:R-:W2:Y:S01]  /*2fb30*/  LDL.LU R7, [R1+0x71c] ;  /* 0x00071c0001077983 */ /* 0x000ea20000300800 */
[----:B------:R0:W-:Y:S04]  /*2fb40*/  STL.64 [R1+0x49d8], R24 ;  /* 0x0049d81801007387 */ /* 0x0001e80000100a00 */
[----:B0-----:R-:W3:Y:S01]  /*2fb50*/  LDL.LU R24, [R1+0x370] ;  /* 0x0003700001187983 */ /* 0x001ee20000300800 */
[----:B------:R-:W3:Y:S02]  /*2fb60*/  LDL.LU R25, [R1+0x374] ;  /* 0x0003740001197983 */ /* 0x000ee40000300800 */
[----:B------:R-:W3:Y:S02]  /*2fb70*/  LDL.LU R26, [R1+0x378] ;  /* 0x00037800011a7983 */ /* 0x000ee40000300800 */
[----:B------:R-:W3:Y:S01]  /*2fb80*/  LDL.LU R27, [R1+0x37c] ;  /* 0x00037c00011b7983 */ /* 0x000ee20000300800 */
[----:B------:R0:W-:Y:S01]  /*2fb90*/  STL.64 [R1+0x380], R12 ;  /* 0x0003800c01007387 */ /* 0x0001e20000100a00 */
[----:B------:R1:W-:Y:S03]  /*2fba0*/  STL.64 [R1+0x388], R14 ;  /* 0x0003880e01007387 */ /* 0x0003e60000100a00 */
[----:B0-----:R-:W3:Y:S01]  /*2fbb0*/  LDL.LU.64 R12, [R1+0x4a00] ;  /* 0x004a0000010c7983 */ /* 0x001ee20000300a00 */
[----:B-1----:R-:W-:-:S02]  /*2fbc0*/  IMAD.MOV.U32 R15, RZ, RZ, R16 ;  /* 0x000000ffff0f7224 */ /* 0x002fc400078e0010 */
[----:B------:R-:W-:Y:S02]  /*2fbd0*/  IMAD.MOV.U32 R14, RZ, RZ, R17 ;  /* 0x000000ffff0e7224 */ /* 0x000fe400078e0011 */
[----:B------:R-:W4:Y:S01]  /*2fbe0*/  LDL.LU R16, [R1+0x360] ;  /* 0x0003600001107983 */ /* 0x000f220000300800 */
[----:B------:R-:W4:Y:S01]  /*2fbf0*/  LDL.LU R17, [R1+0x364] ;  /* 0x0003640001117983 */ /* 0x000f220000300800 */
[----:B------:R-:W4:Y:S02]  /*2fc00*/  LDL.LU R18, [R1+0x368] ;  /* 0x0003680001127983 */ /* 0x000f240000300800 */
[----:B------:R-:W4:Y:S01]  /*2fc10*/  LDL.LU R19, [R1+0x36c] ;  /* 0x00036c0001137983 */ /* 0x000f220000300800 */
[C---:B---3--:R-:W-:Y:S11]  /*2fc20*/  HMMA.16816.F32 R24, R20.reuse, R12, R24 ;  /* 0x0000000c1418723c */ /* 0x048ff60000001818 */
[----:B------:R-:W-:Y:S11]  /*2fc30*/  @!UPT UIADD3 URZ, URZ, URZ, URZ ;  /* 0x0000003f3f3ff290 */ /* 0x000ff6000fffe03f */
[----:B------:R-:W-:Y:S01]  /*2fc40*/  @!UPT UIADD3 URZ, URZ, URZ, URZ ;  /* 0x0000003f3f3ff290 */ /* 0x000fe2000fffe03f */
[----:B------:R-:W-:Y:S01]  /*2fc50*/  STL.64 [R1+0x370], R24 ;  /* 0x0003701801007387 */ /* 0x000fe20000100a00 */
[----:B------:R-:W-:Y:S02]  /*2fc60*/  STL.64 [R1+0x378], R26 ;  /* 0x0003781a01007387 */ /* 0x000fe40000100a00 */
[----:B------:R0:W-:Y:S02]  /*2fc70*/  STL.64 [R1+0x4950], R12 ;  /* 0x0049500c01007387 */ /* 0x0001e40000100a00 */
[----:B0-----:R-:W3:Y:S01]  /*2fc80*/  LDL.64 R12, [R1+0x80] ;  /* 0x00008000010c7983 */ /* 0x001ee20000100a00 */
[----:B------:R-:W-:Y:S03]  /*2fc90*/  STL.64 [R1+0x49b8], R14 ;  /* 0x0049b80e01007387 */ /* 0x000fe60000100a00 */
[----:B---3--:R0:W-:Y:S04]  /*2fca0*/  STL.64 [R1+0x49b0], R12 ;  /* 0x0049b00c01007387 */ /* 0x0081e80000100a00 */
[----:B0-----:R-:W3:Y:S01]  /*2fcb0*/  LDL.LU R12, [R1+0x330] ;  /* 0x00033000010c7983 */ /* 0x001ee20000300800 */
[----:B------:R-:W3:Y:S02]  /*2fcc0*/  LDL.LU R13, [R1+0x334] ;  /* 0x00033400010d7983 */ /* 0x000ee40000300800 */
[----:B------:R-:W3:Y:S02]  /*2fcd0*/  LDL.LU R14, [R1+0x338] ;  /* 0x00033800010e7983 */ /* 0x000ee40000300800 */
[----:B------:R-:W3:Y:S01]  /*2fce0*/  LDL.LU R15, [R1+0x33c] ;  /* 0x00033c00010f7983 */ /* 0x000ee20000300800 */
[----:B--2---:R-:W-:Y:S01]  /*2fcf0*/  HMMA.16816.F32 R4, R20, R8, R4 ;  /* 0x000000081404723c */ /* 0x004fe20000001804 */
[----:B---3--:R-:W-:Y:S01]  /*2fd00*/  STL.64 [R1+0x49d0], R14 ;  /* 0x0049d00e01007387 */ /* 0x008fe20000100a00 */
[----:B------:R0:W-:Y:S03]  /*2fd10*/  STL.64 [R1+0x49c8], R12 ;  /* 0x0049c80c01007387 */ /* 0x0001e60000100a00 */
        /* <DEDUP_REMOVED lines=13> */
[----:B------:R-:W4:Y:S02]  /*2fdf0*/  LDL.LU.64 R4, [R1+0x49f0] ;  /* 0x0049f00001047983 */ /* 0x000f240000300a00 */
[----:B------:R0:W-:Y:S02]  /*2fe00*/  STL [R1+0x4914], R8 ;  /* 0x0049140801007387 */ /* 0x0001e40000100800 */
[----:B------:R1:W-:Y:S01]  /*2fe10*/  STL [R1+0x4910], R9 ;  /* 0x0049100901007387 */ /* 0x0003e20000100800 */
[----:B0-----:R-:W2:Y:S01]  /*2fe20*/  LDL.LU R8, [R1+0x310] ;  /* 0x0003100001087983 */ /* 0x001ea20000300800 */
[----:B-1----:R-:W2:Y:S02]  /*2fe30*/  LDL.LU R9, [R1+0x314] ;  /* 0x0003140001097983 */ /* 0x002ea40000300800 */
[----:B------:R-:W2:Y:S02]  /*2fe40*/  LDL.LU R10, [R1+0x318] ;  /* 0x00031800010a7983 */ /* 0x000ea40000300800 */
[----:B------:R-:W2:Y:S02]  /*2fe50*/  LDL.LU R11, [R1+0x31c] ;  /* 0x00031c00010b7983 */ /* 0x000ea40000300800 */
[----:B------:R-:W-:-:S02]  /*2fe60*/  IMAD.MOV.U32 R24, RZ, RZ, R2 ;  /* 0x000000ffff187224 */ /* 0x000fc400078e0002 */
[----:B------:R-:W-:Y:S01]  /*2fe70*/  IMAD.MOV.U32 R25, RZ, RZ, R0 ;  /* 0x000000ffff197224 */ /* 0x000fe200078e0000 */
[----:B----4-:R-:W-:Y:S01]  /*2fe80*/  HMMA.16816.F32 R16, R20, R4, R16 ;  /* 0x000000041410723c */ /* 0x010fe20000001810 */
[----:B---3--:R-:W-:Y:S01]  /*2fe90*/  STL.64 [R1+0x48e8], R6 ;  /* 0x0048e80601007387 */ /* 0x008fe20000100a00 */
[----:B------:R0:W-:Y:S03]  /*2fea0*/  STL.64 [R1+0x48e0], R4 ;  /* 0x0048e00401007387 */ /* 0x0001e60000100a00 */
[----:B------:R-:W1:Y:S11]  /*2feb0*/  LDSM.16.MT88.4 R20, [R3+0x8280] ;  /* 0x008280000314783b */ /* 0x000e760000004200 */
[----:B------:R-:W-:Y:S07]  /*2fec0*/  @!UPT UIADD3 URZ, URZ, URZ, URZ ;  /* 0x0000003f3f3ff290 */ /* 0x000fee000fffe03f */
[----:B------:R-:W-:Y:S01]  /*2fed0*/  STL.64 [R1+0x360], R16 ;  /* 0x0003601001007387 */ /* 0x000fe20000100a00 */
[----:B------:R-:W-:Y:S02]  /*2fee0*/  STL.64 [R1+0x368], R18 ;  /* 0x0003681201007387 */ /* 0x000fe40000100a00 */
[----:B------:R-:W2:Y:S04]  /*2fef0*/  LDSM.16.MT88.4 R16, [R3+0x8200] ;  /* 0x008200000310783b */ /* 0x000ea80000004200 */
[----:B0-----:R-:W3:Y:S01]  /*2ff00*/  LDL.LU R4, [R1+0x320] ;  /* 0x0003200001047983 */ /* 0x001ee20000300800 */
[----:B------:R-:W3:Y:S01]  /*2ff10*/  LDL.LU R5, [R1+0x324] ;  /* 0x0003240001057983 */ /* 0x000ee20000300800 */
[----:B------:R-:W3:Y:S02]  /*2ff20*/  LDL.LU R6, [R1+0x328] ;  /* 0x0003280001067983 */ /* 0x000ee40000300800 */
[----:B------:R-:W3:Y:S01]  /*2ff30*/  LDL.LU R7, [R1+0x32c] ;  /* 0x00032c0001077983 */ /* 0x000ee20000300800 */
[----:B-1----:R-:W-:Y:S01]  /*2ff40*/  STL.64 [R1+0x48d8], R22 ;  /* 0x0048d81601007387 */ /* 0x002fe20000100a00 */
[----:B------:R0:W-:Y:S03]  /*2ff50*/  STL.64 [R1+0x48d0], R20 ;  /* 0x0048d01401007387 */ /* 0x0001e60000100a00 */
[----:B0-----:R-:W3:Y:S01]  /*2ff60*/  LDL.64 R20, [R1+0x90] ;  /* 0x0000900001147983 */ /* 0x001ee20000100a00 */
        /* <DEDUP_REMOVED lines=21> */
[----:B------:R-:W4:Y:S02]  /*300c0*/  LDL.LU.64 R12, [R1+0x49b0] ;  /* 0x0049b000010c7983 */ /* 0x000f240000300a00 */
[----:B------:R-:W2:Y:S02]  /*300d0*/  LDL.LU R24, [R1+0x5b0] ;  /* 0x0005b00001187983 */ /* 0x000ea40000300800 */
[----:B------:R-:W2:Y:S01]  /*300e0*/  LDL.LU R25, [R1+0x5b4] ;  /* 0x0005b40001197983 */ /* 0x000ea20000300800 */
[----:B------:R-:W2:Y:S01]  /*300f0*/  LDL.LU R26, [R1+0x5b8] ;  /* 0x0005b800011a7983 */ /* 0x000ea20000300800 */
[----:B------:R-:W2:Y:S03]  /*30100*/  LDL.LU R27, [R1+0x5bc] ;  /* 0x0005bc00011b7983 */ /* 0x000ea60000300800 */
[----:B--2---:R-:W-:Y:S01]  /*30110*/  STL.64 [R1+0x47a8], R26 ;  /* 0x0047a81a01007387 */ /* 0x004fe20000100a00 */
[----:B------:R0:W-:Y:S01]  /*30120*/  STL.64 [R1+0x47a0], R24 ;  /* 0x0047a01801007387 */ /* 0x0001e20000100a00 */
[----:B----4-:R-:W-:Y:S01]  /*30130*/  HMMA.16816.F32 R8, R16, R12, R8 ;  /* 0x0000000c1008723c */ /* 0x010fe20000001808 */
[----:B0-----:R-:W-:-:S02]  /*30140*/  IMAD.MOV.U32 R24, RZ, RZ, R15 ;  /* 0x000000ffff187224 */ /* 0x001fc400078e000f */
[----:B------:R-:W-:-:S05]  /*30150*/  IMAD.MOV.U32 R25, RZ, RZ, R14 ;  /* 0x000000ffff197224 */ /* 0x000fca00078e000e */
[----:B------:R3:W-:Y:S02]  /*30160*/  STL.64 [R1+0x4988], R24 ;  /* 0x0049881801007387 */ /* 0x0007e40000100a00 */
[----:B---3--:R-:W-:Y:S07]  /*30170*/  HMMA.16816.F32 R24, R16, R20, R4 ;  /* 0x000000141018723c */ /* 0x008fee0000001804 */
[----:B------:R-:W-:Y:S02]  /*30180*/  IMAD.MOV.U32 R7, RZ, RZ, R12 ;  /* 0x000000ffff077224 */ /* 0x000fe400078e000c */
[----:B------:R-:W-:-:S02]  /*30190*/  IMAD.MOV.U32 R6, RZ, RZ, R13 ;  /* 0x000000ffff067224 */ /* 0x000fc400078e000d */
[----:B------:R-:W-:Y:S02]  /*301a0*/  IMAD.MOV.U32 R5, RZ, RZ, R20 ;  /* 0x000000ffff057224 */ /* 0x000fe400078e0014 */
[----:B------:R-:W-:-:S10]  /*301b0*/  IMAD.MOV.U32 R4, RZ, RZ, R21 ;  /* 0x000000ffff047224 */ /* 0x000fd400078e0015 */
[----:B------:R-:W-:Y:S01]  /*301c0*/  STL.64 [R1+0x320], R24 ;  /* 0x0003201801007387 */ /* 0x000fe20000100a00 */
[----:B------:R-:W-:Y:S02]  /*301d0*/  STL.64 [R1+0x328], R26 ;  /* 0x0003281a01007387 */ /* 0x000fe40000100a00 */
[----:B------:R-:W-:Y:S02]  /*301e0*/  STL.64 [R1+0x310], R8 ;  /* 0x0003100801007387 */ /* 0x000fe40000100a00 */
[----:B------:R-:W-:Y:S01]  /*301f0*/  STL.64 [R1+0x318], R10 ;  /* 0x0003180a01007387 */ /* 0x000fe20000100a00 */
[----:B------:R-:W-:Y:S01]  /*30200*/  STL.64 [R1+0x4900], R6 ;  /* 0x0049000601007387 */ /* 0x000fe20000100a00 */
[----:B------:R0:W-:Y:S03]  /*30210*/  STL.64 [R1+0x48f8], R4 ;  /* 0x0048f80401007387 */ /* 0x0001e60000100a00 */
        /* <DEDUP_REMOVED lines=21> */
[----:B------:R0:W-:Y:S03]  /*30370*/  STL.64 [R1+0x4990], R24 ;  /* 0x0049901801007387 */ /* 0x0001e60000100a00 */
[----:B0-----:R-:W2:Y:S04]  /*30380*/  LDL.64 R24, [R1+0x60] ;  /* 0x0000600001187983 */ /* 0x001ea80000100a00 */
[----:B--2---:R0:W-:Y:S04]  /*30390*/  STL.64 [R1+0x49a8], R24 ;  /* 0x0049a81801007387 */ /* 0x0041e80000100a00 */
[----:B0-----:R-:W2:Y:S01]  /*303a0*/  LDL.64 R24, [R1+0x70] ;  /* 0x0000700001187983 */ /* 0x001ea20000100a00 */
[----:B------:R-:W-:Y:S02]  /*303b0*/  STL.64 [R1+0x4970], R10 ;  /* 0x0049700a01007387 */ /* 0x000fe40000100a00 */
[----:B------:R0:W-:Y:S02]  /*303c0*/  STL.64 [R1+0x4968], R8 ;  /* 0x0049680801007387 */ /* 0x0001e40000100a00 */
[----:B0-----:R-:W2:Y:S04]  /*303d0*/  LDL.64 R8, [R1+0x40] ;  /* 0x0000400001087983 */ /* 0x001ea80000100a00 */
[----:B--2---:R0:W-:Y:S04]  /*303e0*/  STL.64 [R1+0x4980], R8 ;  /* 0x0049800801007387 */ /* 0x0041e80000100a00 */
[----:B0-----:R-:W2:Y:S04]  /*303f0*/  LDL.64 R8, [R1+0x50] ;  /* 0x0000500001087983 */ /* 0x001ea80000100a00 */
[----:B--2---:R0:W-:Y:S04]  /*30400*/  STL.64 [R1+0x49a0], R8 ;  /* 0x0049a00801007387 */ /* 0x0041e80000100a00 */
[----:B0-----:R-:W2:Y:S01]  /*30410*/  LDL.LU R8, [R1+0x2f0] ;  /* 0x0002f00001087983 */ /* 0x001ea20000300800 */
[----:B------:R-:W2:Y:S02]  /*30420*/  LDL.LU R9, [R1+0x2f4] ;  /* 0x0002f40001097983 */ /* 0x000ea40000300800 */
[----:B------:R-:W2:Y:S02]  /*30430*/  LDL.LU R10, [R1+0x2f8] ;  /* 0x0002f800010a7983 */ /* 0x000ea40000300800 */
[----:B------:R-:W2:Y:S01]  /*30440*/  LDL.LU R11, [R1+0x2fc] ;  /* 0x0002fc00010b7983 */ /* 0x000ea20000300800 */
[----:B------:R-:W-:Y:S01]  /*30450*/  STL.64 [R1+0x4960], R14 ;  /* 0x0049600e01007387 */ /* 0x000fe20000100a00 */
[----:B----4-:R0:W-:Y:S03]  /*30460*/  STL.64 [R1+0x4958], R12 ;  /* 0x0049580c01007387 */ /* 0x0101e60000100a00 */
[----:B0-----:R-:W4:Y:S04]  /*30470*/  LDL.64 R12, [R1+0x30] ;  /* 0x00003000010c7983 */ /* 0x001f280000100a00 */
[----:B----4-:R0:W-:Y:S04]  /*30480*/  STL.64 [R1+0x4978], R12 ;  /* 0x0049780c01007387 */ /* 0x0101e80000100a00 */
[----:B0-----:R-:W4:Y:S01]  /*30490*/  LDL.LU R12, [R1+0x6f0] ;  /* 0x0006f000010c7983 */ /* 0x001f220000300800 */
[----:B------:R-:W4:Y:S02]  /*304a0*/  LDL.LU R13, [R1+0x6f4] ;  /* 0x0006f400010d7983 */ /* 0x000f240000300800 */
[----:B------:R-:W4:Y:S02]  /*304b0*/  LDL.LU R14, [R1+0x6f8] ;  /* 0x0006f800010e7983 */ /* 0x000f240000300800 */
[----:B------:R-:W4:Y:S01]  /*304c0*/  LDL.LU R15, [R1+0x6fc] ;  /* 0x0006fc00010f7983 */ /* 0x000f220000300800 */
[----:B---3--:R-:W-:Y:S01]  /*304d0*/  STL.64 [R1+0x4920], R6 ;  /* 0x0049200601007387 */ /* 0x008fe20000100a00 */
[----:B------:R0:W-:Y:S03]  /*304e0*/  STL.64 [R1+0x4918], R4 ;  /* 0x0049180401007387 */ /* 0x0001e60000100a00 */
[----:B0-----:R-:W3:Y:S01]  /*304f0*/  LDL.LU R4, [R1+0x6b0] ;  /* 0x0006b00001047983 */ /* 0x001ee20000300800 */
[----:B------:R-:W3:Y:S02]  /*30500*/  LDL.LU R5, [R1+0x6b4] ;  /* 0x0006b40001057983 */ /* 0x000ee40000300800 */
[----:B------:R-:W2:Y:S02]  /*30510*/  LDL.LU R6, [R1+0x6b8] ;  /* 0x0006b80001067983 */ /* 0x000ea40000300800 */
[----:B------:R-:W2:Y:S01]  /*30520*/  LDL.LU R7, [R1+0x6bc] ;  /* 0x0006bc0001077983 */ /* 0x000ea20000300800 */
[----:B------:R-:W-:Y:S01]  /*30530*/  HMMA.16816.F32 R20, R16, R24, R20 ;  /* 0x000000181014723c */ /* 0x000fe20000001814 */
[----:B--2---:R-:W-:Y:S01]  /*30540*/  STL.64 [R1+0x4930], R6 ;  /* 0x0049300601007387 */ /* 0x004fe20000100a00 */
[----:B---3--:R0:W-:Y:S03]  /*30550*/  STL.64 [R1+0x4928], R4 ;  /* 0x0049280401007387 */ /* 0x0081e60000100a00 */
[----:B0-----:R-:W2:Y:S04]  /*30560*/  LDL.64 R4, [R1+0x10] ;  /* 0x0000100001047983 */ /* 0x001ea80000100a00 */
[----:B--2---:R0:W-:Y:S04]  /*30570*/  STL.64 [R1+0x4948], R4 ;  /* 0x0049480401007387 */ /* 0x0041e80000100a00 */
[----:B0-----:R-:W2:Y:S10]  /*30580*/  LDL.64 R4, [R1+0x20] ;  /* 0x0000200001047983 */ /* 0x001eb40000100a00 */
[----:B------:R0:W-:Y:S02]  /*30590*/  STL.64 [R1+0x300], R20 ;  /* 0x0003001401007387 */ /* 0x0001e40000100a00 */
[----:B------:R1:W-:Y:S02]  /*305a0*/  STL.64 [R1+0x308], R22 ;  /* 0x0003081601007387 */ /* 0x0003e40000100a00 */
[----:B0-----:R-:W-:-:S02]  /*305b0*/  IMAD.MOV.U32 R21, RZ, RZ, R24 ;  /* 0x000000ffff157224 */ /* 0x001fc400078e0018 */
[----:B------:R-:W-:Y:S02]  /*305c0*/  IMAD.MOV.U32 R20, RZ, RZ, R25 ;  /* 0x000000ffff147224 */ /* 0x000fe400078e0019 */
[----:B------:R-:W3:Y:S02]  /*305d0*/  LDL.LU.64 R24, [R1+0x49a8] ;  /* 0x0049a80001187983 */ /* 0x000ee40000300a00 */
[C---:B---3--:R-:W-:Y:S01]  /*305e0*/  HMMA.16816.F32 R8, R16.reuse, R24, R8 ;  /* 0x000000181008723c */ /* 0x048fe20000001808 */
[----:B-1----:R-:W-:Y:S02]  /*305f0*/  IMAD.MOV.U32 R23, RZ, RZ, R24 ;  /* 0x000000ffff177224 */ /* 0x002fe400078e0018 */
[----:B------:R-:W-:Y:S11]  /*30600*/  IMAD.MOV.U32 R22, RZ, RZ, R25 ;  /* 0x000000ffff167224 */ /* 0x000ff600078e0019 */
[----:B------:R-:W-:Y:S09]  /*30610*/  @!UPT UIADD3 URZ, URZ, URZ, URZ ;  /* 0x0000003f3f3ff290 */ /* 0x000ff2000fffe03f */
[----:B------:R0:W-:Y:S01]  /*30620*/  STL.64 [R1+0x2f0], R8 ;  /* 0x0002f00801007387 */ /* 0x0001e20000100a00 */
[----:B------:R-:W-:Y:S03]  /*30630*/  STL.64 [R1+0x2f8], R10 ;  /* 0x0002f80a01007387 */ /* 0x000fe60000100a00 */
[----:B0-----:R-:W3:Y:S01]  /*30640*/  LDL.LU.64 R8, [R1+0x49a0] ;  /* 0x0049a00001087983 */ /* 0x001ee20000300a00 */
[----:B------:R-:W3:Y:S02]  /*30650*/  LDL.LU.64 R26, [R1+0x4998] ;  /* 0x00499800011a7983 */ /* 0x000ee40000300a00 */
[----:B------:R-:W3:Y:S02]  /*30660*/  LDL.LU.64 R24, [R1+0x4990] ;  /* 0x0049900001187983 */ /* 0x000ee40000300a00 */
[----:B------:R-:W-:Y:S01]  /*30670*/  STL.64 [R1+0x4940], R22 ;  /* 0x0049401601007387 */ /* 0x000fe20000100a00 */
[----:B------:R0:W-:Y:S04]  /*30680*/  STL.64 [R1+0x4938], R20 ;  /* 0x0049381401007387 */ /* 0x0001e80000100a00 */
        /* <DEDUP_REMOVED lines=18> */
[----:B------:R1:W-:Y:S03]  /*307b0*/  STL.64 [R1+0x6f8], R14 ;  /* 0x0006f80e01007387 */ /* 0x0003e60000100a00 */
[----:B0-----:R-:W4:Y:S01]  /*307c0*/  LDL.LU.64 R12, [R1+0x4978] ;  /* 0x00497800010c7983 */ /* 0x001f220000300a00 */
[----:B------:R-:W4:Y:S02]  /*307d0*/  LDL.LU.64 R10, [R1+0x4970] ;  /* 0x00497000010a7983 */ /* 0x000f240000300a00 */
[----:B------:R-:W4:Y:S02]  /*307e0*/  LDL.LU.64 R8, [R1+0x4968] ;  /* 0x0049680001087983 */ /* 0x000f240000300a00 */
[C---:B----4-:R-:W-:Y:S11]  /*307f0*/  HMMA.16816.F32 R8, R16.reuse, R12, R8 ;  /* 0x0000000c1008723c */ /* 0x050ff60000001808 */
[----:B------:R-:W-:Y:S11]  /*30800*/  @!UPT UIADD3 URZ, URZ, URZ, URZ ;  /* 0x0000003f3f3ff290 */ /* 0x000ff6000fffe03f */
[----:B------:R-:W-:Y:S01]  /*30810*/  @!UPT UIADD3 URZ, URZ, URZ, URZ ;  /* 0x0000003f3f3ff290 */ /* 0x000fe2000fffe03f */
[----:B------:R-:W-:Y:S01]  /*30820*/  STL.64 [R1+0x6e0], R8 ;  /* 0x0006e00801007387 */ /* 0x000fe20000100a00 */
[----:B------:R0:W-:Y:S02]  /*30830*/  STL.64 [R1+0x6e8], R10 ;  /* 0x0006e80a01007387 */ /* 0x0001e40000100a00 */
[----:B-1----:R-:W2:Y:S02]  /*30840*/  LDL.LU.64 R14, [R1+0x4960] ;  /* 0x00496000010e7983 */ /* 0x002ea40000300a00 */
[----:B0-----:R-:W-:Y:S02]  /*30850*/  IMAD.MOV.U32 R10, RZ, RZ, R12 ;  /* 0x000000ffff0a7224 */ /* 0x001fe400078e000c */
[----:B------:R-:W-:Y:S02]  /*30860*/  IMAD.MOV.U32 R11, RZ, RZ, R13 ;  /* 0x000000ffff0b7224 */ /* 0x000fe400078e000d */
        /* <DEDUP_REMOVED lines=17> */
[----:B------:R-:W2:Y:S02]  /*30980*/  LDL.LU.64 R20, [R1+0x4938] ;  /* 0x0049380001147983 */ /* 0x000ea40000300a00 */
        /* <DEDUP_REMOVED lines=29> */
[----:B------:R-:W2:Y:S02]  /*30b60*/  LDL.LU R10, [R1+0x48f4] ;  /* 0x0048f400010a7983 */ /* 0x000ea40000300800 */
[----:B------:R-:W2:Y:S01]  /*30b70*/  LDL.LU R11, [R1+0x48f0] ;  /* 0x0048f000010b7983 */ /* 0x000ea20000300800 */
[----:B------:R-:W-:Y:S01]  /*30b80*/  STL.64 [R1+0x4808], R24 ;  /* 0x0048081801007387 */ /* 0x000fe20000100a00 */
[----:B---3--:R-:W-:Y:S02]  /*30b90*/  STL.64 [R1+0x47b8], R14 ;  /* 0x0047b80e01007387 */ /* 0x008fe40000100a00 */
[----:B------:R0:W-:Y:S02]  /*30ba0*/  STL.64 [R1+0x47b0], R12 ;  /* 0x0047b00c01007387 */ /* 0x0001e40000100a00 */
        /* <DEDUP_REMOVED lines=22> */
[----:B----4-:R-:W-:-:S02]  /*30d10*/  IMAD.MOV.U32 R24, RZ, RZ, R23 ;  /* 0x000000ffff187224 */ /* 0x010fc400078e0017 */
        /* <DEDUP_REMOVED lines=24> */
[----:B------:R-:W-:Y:S01]  /*30ea0*/  IMAD.MOV.U32 R25, RZ, RZ, R0 ;  /* 0x000000ffff197224 */ /* 0x000fe200078e0000 */
[----:B---3--:R-:W-:Y:S01]  /*30eb0*/  STL.64 [R1+0x4830], R14 ;  /* 0x0048300e01007387 */ /* 0x008fe20000100a00 */
[----:B--2---:R0:W-:Y:S03]  /*30ec0*/  STL.64 [R1+0x4828], R12 ;  /* 0x0048280c01007387 */ /* 0x0041e60000100a00 */
[----:B0-----:R-:W2:Y:S01]  /*30ed0*/  LDL.LU R12, [R1+0x610] ;  /* 0x00061000010c7983 */ /* 0x001ea20000300800 */
[----:B------:R-:W2:Y:S02]  /*30ee0*/  LDL.LU R13, [R1+0x614] ;  /* 0x00061400010d7983 */ /* 0x000ea40000300800 */
[----:B------:R-:W3:Y:S02]  /*30ef0*/  LDL.LU R14, [R1+0x618] ;  /* 0x00061800010e7983 */ /* 0x000ee40000300800 */
[----:B------:R-:W3:Y:S01]  /*30f00*/  LDL.LU R15, [R1+0x61c] ;  /* 0x00061c00010f7983 */ /* 0x000ee20000300800 */
[----:B------:R0:W-:Y:S04]  /*30f10*/  STL.64 [R1+0x48b0], R24 ;  /* 0x0048b01801007387 */ /* 0x0001e80000100a00 */
[----:B0-----:R-:W4:Y:S04]  /*30f20*/  LDL.LU.64 R24, [R1+0xb0] ;  /* 0x0000b00001187983 */ /* 0x001f280000300a00 */
[----:B----4-:R-:W-:Y:S01]  /*30f30*/  STL.64 [R1+0x48c8], R24 ;  /* 0x0048c81801007387 */ /* 0x010fe20000100a00 */
[----:B---3--:R-:W-:Y:S02]  /*30f40*/  STL.64 [R1+0x4848], R14 ;  /* 0x0048480e01007387 */ /* 0x008fe40000100a00 */
[----:B--2---:R0:W-:Y:S02]  /*30f50*/  STL.64 [R1+0x4840], R12 ;  /* 0x0048400c01007387 */ /* 0x0041e40000100a00 */
        /* <DEDUP_REMOVED lines=12> */
[----:B------:R-:W4:Y:S04]  /*31020*/  LDL.64 R24, [R1+0xc0] ;  /* 0x0000c00001187983 */ /* 0x000f280000100a00 */
        /* <DEDUP_REMOVED lines=18> */
[C---:B----4-:R-:W-:Y:S01]  /*31150*/  HMMA.16816.F32 R4, R16.reuse, R8, R4 ;  /* 0x000000081004723c */ /* 0x050fe20000001804 */
        /* <DEDUP_REMOVED lines=16> */
[----:B----4-:R-:W-:Y:S01]  /*31260*/  HMMA.16816.F32 R16, R16, R4, R20 ;  /* 0x000000041010723c */ /* 0x010fe20000001814 */
[----:B------:R-:W4:Y:S01]  /*31270*/  LDL.LU.64 R22, [R1+0x48d8] ;  /* 0x0048d80001167983 */ /* 0x000f220000300a00 */
[----:B------:R-:W4:Y:S11]  /*31280*/  LDL.LU.64 R20, [R1+0x48d0] ;  /* 0x0048d00001147983 */ /* 0x000f360000300a00 */
[----:B------:R-:W-:Y:S10]  /*31290*/  @!UPT UIADD3 URZ, URZ, URZ, URZ ;  /* 0x0000003f3f3ff290 */ /* 0x000ff4000fffe03f */
[----:B------:R0:W-:Y:S01]  /*312a0*/  STL.64 [R1+0x2e0], R16 ;  /* 0x0002e01001007387 */ /* 0x0001e20000100a00 */
[----:B------:R1:W-:Y:S03]  /*312b0*/  STL.64 [R1+0x2e8], R18 ;  /* 0x0002e81201007387 */ /* 0x0003e60000100a00 */
[----:B0-----:R-:W4:Y:S01]  /*312c0*/  LDL.LU R16, [R1+0x680] ;  /* 0x0006800001107983 */ /* 0x001f220000300800 */
[----:B------:R-:W4:Y:S02]  /*312d0*/  LDL.LU R17, [R1+0x684] ;  /* 0x0006840001117983 */ /* 0x000f240000300800 */
[----:B-1----:R-:W4:Y:S02]  /*312e0*/  LDL.LU R18, [R1+0x688] ;  /* 0x0006880001127983 */ /* 0x002f240000300800 */
[----:B------:R-:W4:Y:S02]  /*312f0*/  LDL.LU R19, [R1+0x68c] ;  /* 0x00068c0001137983 */ /* 0x000f240000300800 */
        /* <DEDUP_REMOVED lines=93> */
[----:B0-----:R-:W4:Y:S01]  /*318d0*/  LDL.LU.64 R26, [R1+0x47a8] ;  /* 0x0047a800011a7983 */ /* 0x001f220000300a00 */
[----:B------:R-:W4:Y:S02]  /*318e0*/  LDL.LU.64 R24, [R1+0x47a0] ;  /* 0x0047a00001187983 */ /* 0x000f240000300a00 */
        /* <DEDUP_REMOVED lines=9> */
[----:B0-----:R-:W2:Y:S01]  /*31980*/  LDL.LU R12, [R1+0x5a0] ;  /* 0x0005a000010c7983 */ /* 0x001ea20000300800 */
[----:B------:R-:W2:Y:S02]  /*31990*/  LDL.LU R13, [R1+0x5a4] ;  /* 0x0005a400010d7983 */ /* 0x000ea40000300800 */
[----:B------:R-:W2:Y:S02]  /*319a0*/  LDL.LU R14, [R1+0x5a8] ;  /* 0x0005a800010e7983 */ /* 0x000ea40000300800 */
[----:B------:R-:W2:Y:S01]  /*319b0*/  LDL.LU R15, [R1+0x5ac] ;  /* 0x0005ac00010f7983 */ /* 0x000ea20000300800 */
[----:B------:R-:W-:Y:S01]  /*319c0*/  STL.64 [R1+0x46c0], R10 ;  /* 0x0046c00a01007387 */ /* 0x000fe20000100a00 */
[----:B------:R0:W-:Y:S01]  /*319d0*/  STL.64 [R1+0x46b8], R8 ;  /* 0x0046b80801007387 */ /* 0x0001e20000100a00 */
[C---:B--2---:R-:W-:Y:S11]  /*319e0*/  HMMA.16816.F32 R12, R20.reuse, R8, R12 ;  /* 0x00000008140c723c */ /* 0x044ff6000000180c */
[----:B------:R-:W-:Y:S11]  /*319f0*/  @!UPT UIADD3 URZ, URZ, URZ, URZ ;  /* 0x0000003f3f3ff290 */ /* 0x000ff6000fffe03f */
[----:B------:R-:W-:Y:S01]  /*31a00*/  @!UPT UIADD3 URZ, URZ, URZ, URZ ;  /* 0x0000003f3f3ff290 */ /* 0x000fe2000fffe03f */
[----:B------:R-:W-:Y:S01]  /*31a10*/  STL.64 [R1+0x5a0], R12 ;  /* 0x0005a00c01007387 */ /* 0x000fe20000100a00 */
[----:B------:R4:W-:Y:S02]  /*31a20*/  STL.64 [R1+0x5a8], R14 ;  /* 0x0005a80e01007387 */ /* 0x0009e40000100a00 */
[----:B0-----:R-:W2:Y:S01]  /*31a30*/  LDL.LU R8, [R1+0x260] ;  /* 0x0002600001087983 */ /* 0x001ea20000300800 */
[----:B----4-:R-:W-:Y:S01]  /*31a40*/  HMMA.16816.F32 R12, R20, R4, R24 ;  /* 0x00000004140c723c */ /* 0x010fe20000001818 */
[----:B------:R-:W0:Y:S11]  /*31a50*/  LDSM.16.MT88.4 R24, [R3+0x8380] ;  /* 0x008380000318783b */ /* 0x000e360000004200 */
[----:B------:R-:W-:Y:S11]  /*31a60*/  @!UPT UIADD3 URZ, URZ, URZ, URZ ;  /* 0x0000003f3f3ff290 */ /* 0x000ff6000fffe03f */
[----:B------:R-:W-:Y:S01]  /*31a70*/  STL.64 [R1+0x2d0], R12 ;  /* 0x0002d00c01007387 */ /* 0x000fe20000100a00 */
[----:B------:R-:W-:Y:S02]  /*31a80*/  STL.64 [R1+0x2d8], R14 ;  /* 0x0002d80e01007387 */ /* 0x000fe40000100a00 */
[----:B------:R-:W2:Y:S02]  /*31a90*/  LDL.LU R9, [R1+0x264] ;  /* 0x0002640001097983 */ /* 0x000ea40000300800 */
[----:B------:R-:W4:Y:S01]  /*31aa0*/  LDL.LU R10, [R1+0x268] ;  /* 0x00026800010a7983 */ /* 0x000f220000300800 */
[----:B------:R-:W4:Y:S04]  /*31ab0*/  LDL.LU R11, [R1+0x26c] ;  /* 0x00026c00010b7983 */ /* 0x000f280000300800 */
[----:B----4-:R-:W-:Y:S01]  /*31ac0*/  STL.64 [R1+0x4740], R10 ;  /* 0x0047400a01007387 */ /* 0x010fe20000100a00 */
[----:B--2---:R1:W-:Y:S03]  /*31ad0*/  STL.64 [R1+0x4738], R8 ;  /* 0x0047380801007387 */ /* 0x0043e60000100a00 */
[----:B-1----:R-:W2:Y:S01]  /*31ae0*/  LDL.LU R8, [R1+0x280] ;  /* 0x0002800001087983 */ /* 0x002ea20000300800 */
[----:B------:R-:W2:Y:S02]  /*31af0*/  LDL.LU R9, [R1+0x284] ;  /* 0x0002840001097983 */ /* 0x000ea40000300800 */
[----:B------:R-:W4:Y:S02]  /*31b00*/  LDL.LU R10, [R1+0x288] ;  /* 0x00028800010a7983 */ /* 0x000f240000300800 */
[----:B------:R-:W4:Y:S02]  /*31b10*/  LDL.LU R11, [R1+0x28c] ;  /* 0x00028c00010b7983 */ /* 0x000f240000300800 */
[----:B----4-:R-:W-:Y:S01]  /*31b20*/  STL.64 [R1+0x4750], R10 ;  /* 0x0047500a01007387 */ /* 0x010fe20000100a00 */
[----:B--2---:R1:W-:Y:S03]  /*31b30*/  STL.64 [R1+0x4748], R8 ;  /* 0x0047480801007387 */ /* 0x0043e60000100a00 */
[----:B-1----:R-:W2:Y:S04]  /*31b40*/  LDL.LU.64 R8, [R1+0x90] ;  /* 0x0000900001087983 */ /* 0x002ea80000300a00 */
[----:B--2---:R1:W-:Y:S04]  /*31b50*/  STL.64 [R1+0x4760], R8 ;  /* 0x0047600801007387 */ /* 0x0043e80000100a00 */
[----:B-1----:R-:W2:Y:S04]  /*31b60*/  LDL.LU.64 R8, [R1+0xa0] ;  /* 0x0000a00001087983 */ /* 0x002ea80000300a00 */
[----:B--2---:R1:W-:Y:S04]  /*31b70*/  STL.64 [R1+0x4768], R8 ;  /* 0x0047680801007387 */ /* 0x0043e80000100a00 */
[----:B-1----:R-:W2:Y:S01]  /*31b80*/  LDL.LU R8, [R1+0x2b0] ;  /* 0x0002b00001087983 */ /* 0x002ea20000300800 */
[----:B------:R-:W2:Y:S02]  /*31b90*/  LDL.LU R9, [R1+0x2b4] ;  /* 0x0002b40001097983 */ /* 0x000ea40000300800 */
[----:B------:R-:W4:Y:S02]  /*31ba0*/  LDL.LU R10, [R1+0x2b8] ;  /* 0x0002b800010a7983 */ /* 0x000f240000300800 */
[----:B------:R-:W4:Y:S02]  /*31bb0*/  LDL.LU R11, [R1+0x2bc] ;  /* 0x0002bc00010b7983 */ /* 0x000f240000300800 */
[----:B----4-:R-:W-:Y:S01]  /*31bc0*/  STL.64 [R1+0x4778], R10 ;  /* 0x0047780a01007387 */ /* 0x010fe20000100a00 */
[----:B--2---:R-:W-:Y:S02]  /*31bd0*/  STL.64 [R1+0x4770], R8 ;  /* 0x0047700801007387 */ /* 0x004fe40000100a00 */
[----:B------:R-:W2:Y:S02]  /*31be0*/  LDL.LU.64 R12, [R1+0x60] ;  /* 0x00006000010c7983 */ /* 0x000ea40000300a00 */
[----:B--2---:R1:W-:Y:S04]  /*31bf0*/  STL.64 [R1+0x4758], R12 ;  /* 0x0047580c01007387 */ /* 0x0043e80000100a00 */
[----:B-1----:R-:W2:Y:S01]  /*31c00*/  LDL.LU R12, [R1+0x290] ;  /* 0x00029000010c7983 */ /* 0x002ea20000300800 */
[----:B------:R-:W2:Y:S02]  /*31c10*/  LDL.LU R13, [R1+0x294] ;  /* 0x00029400010d7983 */ /* 0x000ea40000300800 */
[----:B------:R-:W4:Y:S02]  /*31c20*/  LDL.LU R14, [R1+0x298] ;  /* 0x00029800010e7983 */ /* 0x000f240000300800 */
[----:B------:R-:W4:Y:S02]  /*31c30*/  LDL.LU R15, [R1+0x29c] ;  /* 0x00029c00010f7983 */ /* 0x000f240000300800 */
[----:B------:R-:W-:-:S02]  /*31c40*/  IMAD.MOV.U32 R8, RZ, RZ, R17 ;  /* 0x000000ffff087224 */ /* 0x000fc400078e0011 */
[----:B------:R-:W-:Y:S02]  /*31c50*/  IMAD.MOV.U32 R9, RZ, RZ, R16 ;  /* 0x000000ffff097224 */ /* 0x000fe400078e0010 */
[----:B------:R-:W1:Y:S04]  /*31c60*/  LDSM.16.MT88.4 R16, [R3+0x8300] ;  /* 0x008300000310783b */ /* 0x000e680000004200 */
[----:B----4-:R-:W-:Y:S01]  /*31c70*/  STL.64 [R1+0x4788], R14 ;  /* 0x0047880e01007387 */ /* 0x010fe20000100a00 */
[----:B--2---:R2:W-:Y:S03]  /*31c80*/  STL.64 [R1+0x4780], R12 ;  /* 0x0047800c01007387 */ /* 0x0045e60000100a00 */
[----:B--2---:R-:W1:Y:S01]  /*31c90*/  LDL.LU R12, [R1+0x2c0] ;  /* 0x0002c000010c7983 */ /* 0x004e620000300800 */
[----:B------:R-:W1:Y:S02]  /*31ca0*/  LDL.LU R13, [R1+0x2c4] ;  /* 0x0002c400010d7983 */ /* 0x000e640000300800 */
[----:B------:R-:W1:Y:S02]  /*31cb0*/  LDL.LU R14, [R1+0x2c8] ;  /* 0x0002c800010e7983 */ /* 0x000e640000300800 */
[----:B------:R-:W1:Y:S01]  /*31cc0*/  LDL.LU R15, [R1+0x2cc] ;  /* 0x0002cc00010f7983 */ /* 0x000e620000300800 */
[----:B---3--:R-:W-:Y:S01]  /*31cd0*/  STL.64 [R1+0x46b0], R6 ;  /* 0x0046b00601007387 */ /* 0x008fe20000100a00 */
[----:B------:R2:W-:Y:S03]  /*31ce0*/  STL.64 [R1+0x46a8], R4 ;  /* 0x0046a80401007387 */ /* 0x0005e60000100a00 */
[----:B--2---:R-:W2:Y:S01]  /*31cf0*/  LDL.LU.64 R4, [R1+0x70] ;  /* 0x0000700001047983 */ /* 0x004ea20000300a00 */
[----:B0-----:R-:W-:Y:S02]  /*31d00*/  STL.64 [R1+0x46a0], R26 ;  /* 0x0046a01a01007387 */ /* 0x001fe40000100a00 */
[----:B------:R0:W-:Y:S02]  /*31d10*/  STL.64 [R1+0x4698], R24 ;  /* 0x0046981801007387 */ /* 0x0001e40000100a00 */
[----:B0-----:R-:W2:Y:S01]  /*31d20*/  LDL.LU R24, [R1+0x270] ;  /* 0x0002700001187983 */ /* 0x001ea20000300800 */
[----:B------:R-:W2:Y:S02]  /*31d30*/  LDL.LU R25, [R1+0x274] ;  /* 0x0002740001197983 */ /* 0x000ea40000300800 */
[----:B------:R-:W2:Y:S02]  /*31d40*/  LDL.LU R26, [R1+0x278] ;  /* 0x00027800011a7983 */ /* 0x000ea40000300800 */
[----:B------:R-:W2:Y:S01]  /*31d50*/  LDL.LU R27, [R1+0x27c] ;  /* 0x00027c00011b7983 */ /* 0x000ea20000300800 */
[----:B------:R-:W-:Y:S01]  /*31d60*/  STL [R1+0x4658], R3 ;  /* 0x0046580301007387 */ /* 0x000fe20000100800 */
[----:B-1----:R-:W-:Y:S03]  /*31d70*/  HMMA.16816.F32 R8, R16, R8, R12 ;  /* 0x000000081008723c */ /* 0x002fe6000000180c */
[----:B------:R-:W3:Y:S01]  /*31d80*/  LDL.LU.64 R14, [R1+0x4788] ;  /* 0x00478800010e7983 */ /* 0x000ee20000300a00 */
[----:B------:R-:W3:Y:S11]  /*31d90*/  LDL.LU.64 R12, [R1+0x4780] ;  /* 0x00478000010c7983 */ /* 0x000ef60000300a00 */
[----:B------:R-:W-:Y:S08]  /*31da0*/  @!UPT UIADD3 URZ, URZ, URZ, URZ ;  /* 0x0000003f3f3ff290 */ /* 0x000ff0000fffe03f */
[----:B------:R-:W-:Y:S01]  /*31db0*/  STL.64 [R1+0x2c0], R8 ;  /* 0x0002c00801007387 */ /* 0x000fe20000100a00 */
[----:B------:R0:W-:Y:S03]  /*31dc0*/  STL.64 [R1+0x2c8], R10 ;  /* 0x0002c80a01007387 */ /* 0x0001e60000100a00 */
[----:B0-----:R-:W4:Y:S01]  /*31dd0*/  LDL.LU.64 R10, [R1+0x4778] ;  /* 0x00477800010a7983 */ /* 0x001f220000300a00 */
[----:B------:R-:W4:Y:S02]  /*31de0*/  LDL.LU.64 R8, [R1+0x4770] ;  /* 0x0047700001087983 */ /* 0x000f240000300a00 */
[----:B------:R-:W-:Y:S02]  /*31df0*/  IMAD.MOV.U32 R20, RZ, RZ, R2 ;  /* 0x000000ffff147224 */ /* 0x000fe400078e0002 */
[----:B------:R-:W-:-:S07]  /*31e00*/  IMAD.MOV.U32 R21, RZ, RZ, R0 ;  /* 0x000000ffff157224 */ /* 0x000fce00078e0000 */
[C---:B----4-:R-:W-:Y:S11]  /*31e10*/  HMMA.16816.F32 R8, R16.reuse, R20, R8 ;  /* 0x000000141008723c */ /* 0x050ff60000001808 */
[----:B------:R-:W-:Y:S11]  /*31e20*/  @!UPT UIADD3 URZ, URZ, URZ, URZ ;  /* 0x0000003f3f3ff290 */ /* 0x000ff6000fffe03f */
[----:B------:R-:W-:Y:S01]  /*31e30*/  @!UPT UIADD3 URZ, URZ, URZ, URZ ;  /* 0x0000003f3f3ff290 */ /* 0x000fe2000fffe03f */
[----:B------:R0:W-:Y:S01]  /*31e40*/  STL.64 [R1+0x2b0], R8 ;  /* 0x0002b00801007387 */ /* 0x0001e20000100a00 */
[----:B------:R-:W-:Y:S03]  /*31e50*/  STL.64 [R1+0x2b8], R10 ;  /* 0x0002b80a01007387 */ /* 0x000fe60000100a00 */
[----:B0-----:R-:W4:Y:S01]  /*31e60*/  LDL.LU.64 R8, [R1+0x4768] ;  /* 0x0047680001087983 */ /* 0x001f220000300a00 */
[----:B------:R0:W-:Y:S02]  /*31e70*/  STL [R1+0x4660], R20 ;  /* 0x0046601401007387 */ /* 0x0001e40000100800 */
[----:B------:R1:W-:Y:S01]  /*31e80*/  STL [R1+0x465c], R21 ;  /* 0x00465c1501007387 */ /* 0x0003e20000100800 */
[----:B0-----:R-:W4:Y:S01]  /*31e90*/  LDL.LU R20, [R1+0x2a0] ;  /* 0x0002a00001147983 */ /* 0x001f220000300800 */
[----:B-1----:R-:W4:Y:S02]  /*31ea0*/  LDL.LU R21, [R1+0x2a4] ;  /* 0x0002a40001157983 */ /* 0x002f240000300800 */
[----:B------:R-:W4:Y:S02]  /*31eb0*/  LDL.LU R22, [R1+0x2a8] ;  /* 0x0002a80001167983 */ /* 0x000f240000300800 */
[----:B------:R-:W4:Y:S02]  /*31ec0*/  LDL.LU R23, [R1+0x2ac] ;  /* 0x0002ac0001177983 */ /* 0x000f240000300800 */
[C---:B----4-:R-:W-:Y:S11]  /*31ed0*/  HMMA.16816.F32 R20, R16.reuse, R8, R20 ;  /* 0x000000081014723c */ /* 0x050ff60000001814 */
[----:B------:R-:W-:Y:S11]  /*31ee0*/  @!UPT UIADD3 URZ, URZ, URZ, URZ ;  /* 0x0000003f3f3ff290 */ /* 0x000ff6000fffe03f */
[----:B------:R-:W-:Y:S01]  /*31ef0*/  @!UPT UIADD3 URZ, URZ, URZ, URZ ;  /* 0x0000003f3f3ff290 */ /* 0x000fe2000fffe03f */
[----:B------:R-:W-:Y:S01]  /*31f00*/  STL.64 [R1+0x2a0], R20 ;  /* 0x0002a01401007387 */ /* 0x000fe20000100a00 */
[----:B------:R0:W-:Y:S02]  /*31f10*/  STL.64 [R1+0x2a8], R22 ;  /* 0x0002a81601007387 */ /* 0x0001e40000100a00 */
[----:B0-----:R-:W-:Y:S02]  /*31f20*/  IMAD.MOV.U32 R23, RZ, RZ, R8 ;  /* 0x000000ffff177224 */ /* 0x001fe400078e0008 */
[----:B------:R-:W-:Y:S02]  /*31f30*/  IMAD.MOV.U32 R22, RZ, RZ, R9 ;  /* 0x000000ffff167224 */ /* 0x000fe400078e0009 */
[----:B------:R-:W3:Y:S03]  /*31f40*/  LDL.LU.64 R8, [R1+0x4760] ;  /* 0x0047600001087983 */ /* 0x000ee60000300a00 */
[----:B------:R-:W-:Y:S02]  /*31f50*/  STL [R1+0x4668], R22 ;  /* 0x0046681601007387 */ /* 0x000fe40000100800 */
[----:B------:R-:W-:Y:S02]  /*31f60*/  STL [R1+0x4664], R23 ;  /* 0x0046641701007387 */ /* 0x000fe40000100800 */
[----:B------:R-:W4:Y:S01]  /*31f70*/  LDL.LU.64 R20, [R1+0x80] ;  /* 0x0000800001147983 */ /* 0x000f220000300a00 */
[----:B---3--:R-:W-:Y:S01]  /*31f80*/  HMMA.16816.F32 R12, R16, R8, R12 ;  /* 0x00000008100c723c */ /* 0x008fe2000000180c */
[----:B------:R-:W-:-:S02]  /*31f90*/  IMAD.MOV.U32 R2, RZ, RZ, R8 ;  /* 0x000000ffff027224 */ /* 0x000fc400078e0008 */
[----:B------:R-:W-:Y:S11]  /*31fa0*/  IMAD.MOV.U32 R28, RZ, RZ, R9 ;  /* 0x000000ffff1c7224 */ /* 0x000ff600078e0009 */
[----:B------:R-:W-:Y:S09]  /*31fb0*/  @!UPT UIADD3 URZ, URZ, URZ, URZ ;  /* 0x0000003f3f3ff290 */ /* 0x000ff2000fffe03f */
[----:B------:R0:W-:Y:S01]  /*31fc0*/  STL.64 [R1+0x290], R12 ;  /* 0x0002900c01007387 */ /* 0x0001e20000100a00 */
[----:B------:R-:W-:Y:S03]  /*31fd0*/  STL.64 [R1+0x298], R14 ;  /* 0x0002980e01007387 */ /* 0x000fe60000100a00 */
[----:B0-----:R-:W3:Y:S01]  /*31fe0*/  LDL.LU.64 R12, [R1+0x4758] ;  /* 0x00475800010c7983 */ /* 0x001ee20000300a00 */
[----:B------:R-:W4:Y:S02]  /*31ff0*/  LDL.LU.64 R10, [R1+0x4750] ;  /* 0x00475000010a7983 */ /* 0x000f240000300a00 */
[----:B------:R-:W4:Y:S02]  /*32000*/  LDL.LU.64 R8, [R1+0x4748] ;  /* 0x0047480001087983 */ /* 0x000f240000300a00 */
[----:B------:R-:W-:Y:S01]  /*32010*/  STL [R1+0x4670], R28 ;  /* 0x0046701c01007387 */ /* 0x000fe20000100800 */
[----:B------:R-:W-:Y:S01]  /*32020*/  STL [R1+0x466c], R2 ;  /* 0x00466c0201007387 */ /* 0x000fe20000100800 */
[C---:B----4-:R-:W-:Y:S11]  /*32030*/  HMMA.16816.F32 R8, R16.reuse, R20, R8 ;  /* 0x000000141008723c */ /* 0x050ff60000001808 */
[----:B------:R-:W-:Y:S11]  /*32040*/  @!UPT UIADD3 URZ, URZ, URZ, URZ ;  /* 0x0000003f3f3ff290 */ /* 0x000ff6000fffe03f */
[----:B------:R-:W-:Y:S01]  /*32050*/  @!UPT UIADD3 URZ, URZ, URZ, URZ ;  /* 0x0000003f3f3ff290 */ /* 0x000fe2000fffe03f */
[----:B------:R-:W-:Y:S01]  /*32060*/  STL.64 [R1+0x280], R8 ;  /* 0x0002800801007387 */ /* 0x000fe20000100a00 */
[----:B------:R0:W-:Y:S03]  /*32070*/  STL.64 [R1+0x288], R10 ;  /* 0x0002880a01007387 */ /* 0x0001e60000100a00 */
[----:B0-----:R-:W4:Y:S01]  /*32080*/  LDL.LU.64 R10, [R1+0x4740] ;  /* 0x00474000010a7983 */ /* 0x001f220000300a00 */
[----:B------:R-:W4:Y:S01]  /*32090*/  LDL.LU.64 R8, [R1+0x4738] ;  /* 0x0047380001087983 */ /* 0x000f220000300a00 */
[----:B--2---:R-:W-:Y:S01]  /*320a0*/  HMMA.16816.F32 R24, R16, R4, R24 ;  /* 0x000000041018723c */ /* 0x004fe20000001818 */
[----:B------:R-:W-:Y:S02]  /*320b0*/  IMAD.MOV.U32 R0, RZ, RZ, R21 ;  /* 0x000000ffff007224 */ /* 0x000fe400078e0015 */
[----:B------:R-:W-:Y:S02]  /*320c0*/  IMAD.MOV.U32 R21, RZ, RZ, R4 ;  /* 0x000000ffff157224 */ /* 0x000fe400078e0004 */
[----:B------:R-:W-:-:S02]  /*320d0*/  IMAD.MOV.U32 R3, RZ, RZ, R5 ;  /* 0x000000ffff037224 */ /* 0x000fc400078e0005 */
[----:B------:R-:W-:Y:S01]  /*320e0*/  IMAD.MOV.U32 R29, RZ, RZ, R20 ;  /* 0x000000ffff1d7224 */ /* 0x000fe200078e0014 */
[----:B------:R-:W-:Y:S04]  /*320f0*/  STL [R1+0x4678], R0 ;  /* 0x0046780001007387 */ /* 0x000fe80000100800 */
[----:B------:R-:W-:Y:S02]  /*32100*/  STL [R1+0x4674], R29 ;  /* 0x0046741d01007387 */ /* 0x000fe40000100800 */
[----:B---3--:R-:W-:Y:S02]  /*32110*/  IMAD.MOV.U32 R2, RZ, RZ, R12 ;  /* 0x000000ffff027224 */ /* 0x008fe400078e000c */
[----:B------:R-:W-:-:S07]  /*32120*/  IMAD.MOV.U32 R22, RZ, RZ, R13 ;  /* 0x000000ffff167224 */ /* 0x000fce00078e000d */
[----:B------:R0:W-:Y:S01]  /*32130*/  STL.64 [R1+0x270], R24 ;  /* 0x0002701801007387 */ /* 0x0001e20000100a00 */
[----:B------:R-:W-:Y:S02]  /*32140*/  STL.64 [R1+0x278], R26 ;  /* 0x0002781a01007387 */ /* 0x000fe40000100a00 */
[----:B------:R-:W-:Y:S02]  /*32150*/  STL [R1+0x4680], R3 ;  /* 0x0046800301007387 */ /* 0x000fe40000100800 */
[----:B------:R-:W-:Y:S01]  /*32160*/  STL [R1+0x467c], R21 ;  /* 0x00467c1501007387 */ /* 0x000fe20000100800 */
[----:B----4-:R-:W-:Y:S11]  /*32170*/  HMMA.16816.F32 R4, R16, R12, R8 ;  /* 0x0000000c1004723c */ /* 0x010ff60000001808 */
[----:B------:R-:W-:Y:S11]  /*32180*/  @!UPT UIADD3 URZ, URZ, URZ, URZ ;  /* 0x0000003f3f3ff290 */ /* 0x000ff6000fffe03f */
[----:B------:R-:W-:Y:S01]  /*32190*/  @!UPT UIADD3 URZ, URZ, URZ, URZ ;  /* 0x0000003f3f3ff290 */ /* 0x000fe2000fffe03f */
[----:B------:R-:W-:Y:S01]  /*321a0*/  STL.64 [R1+0x260], R4 ;  /* 0x0002600401007387 */ /* 0x000fe20000100a00 */
[----:B------:R-:W-:Y:S02]  /*321b0*/  STL.64 [R1+0x268], R6 ;  /* 0x0002680601007387 */ /* 0x000fe40000100a00 */
[----:B------:R-:W2:Y:S02]  /*321c0*/  LDL.LU.64 R12, [R1] ;  /* 0x00000000010c7983 */ /* 0x000ea40000300a00 */
[----:B--2---:R1:W-:Y:S01]  /*321d0*/  STL.64 [R1+0x46e8], R12 ;  /* 0x0046e80c01007387 */ /* 0x0043e20000100a00 */
[----:B------:R-:W2:Y:S02]  /*321e0*/  LDL.LU R8, [R1+0x1f0] ;  /* 0x0001f00001087983 */ /* 0x000ea40000300800 */
[----:B------:R-:W2:Y:S02]  /*321f0*/  LDL.LU R9, [R1+0x1f4] ;  /* 0x0001f40001097983 */ /* 0x000ea40000300800 */
[----:B------:R-:W3:Y:S01]  /*32200*/  LDL.LU R10, [R1+0x1f8] ;  /* 0x0001f800010a7983 */ /* 0x000ee20000300800 */
[----:B------:R-:W3:Y:S01]  /*32210*/  LDL.LU R11, [R1+0x1fc] ;  /* 0x0001fc00010b7983 */ /* 0x000ee20000300800 */
[----:B0-----:R-:W4:Y:S03]  /*32220*/  LDL.LU.64 R24, [R1+0x50] ;  /* 0x0000500001187983 */ /* 0x001f260000300a00 */
[----:B-1----:R-:W2:Y:S04]  /*32230*/  LDL.LU.64 R12, [R1+0x10] ;  /* 0x00001000010c7983 */ /* 0x002ea80000300a00 */
[----:B--2---:R0:W-:Y:S04]  /*32240*/  STL.64 [R1+0x4700], R12 ;  /* 0x0047000c01007387 */ /* 0x0041e80000100a00 */
[----:B0-----:R-:W2:Y:S04]  /*32250*/  LDL.LU.64 R12, [R1+0x20] ;  /* 0x00002000010c7983 */ /* 0x001ea80000300a00 */
[----:B--2---:R-:W-:Y:S01]  /*32260*/  STL.64 [R1+0x4718], R12 ;  /* 0x0047180c01007387 */ /* 0x004fe20000100a00 */
[----:B---3--:R-:W-:Y:S02]  /*32270*/  STL.64 [R1+0x46e0], R10 ;  /* 0x0046e00a01007387 */ /* 0x008fe40000100a00 */
[----:B------:R0:W-:Y:S02]  /*32280*/  STL.64 [R1+0x46d8], R8 ;  /* 0x0046d80801007387 */ /* 0x0001e40000100a00 */
[----:B0-----:R-:W2:Y:S01]  /*32290*/  LDL.LU R8, [R1+0x200] ;  /* 0x0002000001087983 */ /* 0x001ea20000300800 */
[----:B------:R-:W2:Y:S02]  /*322a0*/  LDL.LU R9, [R1+0x204] ;  /* 0x0002040001097983 */ /* 0x000ea40000300800 */
[----:B------:R-:W3:Y:S02]  /*322b0*/  LDL.LU R10, [R1+0x208] ;  /* 0x00020800010a7983 */ /* 0x000ee40000300800 */
[----:B------:R-:W3:Y:S01]  /*322c0*/  LDL.LU R11, [R1+0x20c] ;  /* 0x00020c00010b7983 */ /* 0x000ee20000300800 */
[----:B------:R-:W2:Y:S04]  /*322d0*/  LDL.LU.64 R12, [R1+0x30] ;  /* 0x00003000010c7983 */ /* 0x000ea80000300a00 */
[----:B--2---:R0:W-:Y:S04]  /*322e0*/  STL.64 [R1+0x4720], R12 ;  /* 0x0047200c01007387 */ /* 0x0041e80000100a00 */
[----:B0-----:R-:W2:Y:S01]  /*322f0*/  LDL.LU.64 R12, [R1+0x40] ;  /* 0x00004000010c7983 */ /* 0x001ea20000300a00 */
[----:B---3--:R-:W-:Y:S02]  /*32300*/  STL.64 [R1+0x46f8], R10 ;  /* 0x0046f80a01007387 */ /* 0x008fe40000100a00 */
[----:B------:R0:W-:Y:S02]  /*32310*/  STL.64 [R1+0x46f0], R8 ;  /* 0x0046f00801007387 */ /* 0x0001e40000100a00 */
[----:B0-----:R-:W3:Y:S01]  /*32320*/  LDL.LU R8, [R1+0x210] ;  /* 0x0002100001087983 */ /* 0x001ee20000300800 */
[----:B------:R-:W3:Y:S02]  /*32330*/  LDL.LU R9, [R1+0x214] ;  /* 0x0002140001097983 */ /* 0x000ee40000300800 */
[----:B------:R-:W2:Y:S02]  /*32340*/  LDL.LU R10, [R1+0x218] ;  /* 0x00021800010a7983 */ /* 0x000ea40000300800 */
[----:B------:R-:W2:Y:S02]  /*32350*/  LDL.LU R11, [R1+0x21c] ;  /* 0x00021c00010b7983 */ /* 0x000ea40000300800 */
        /* <DEDUP_REMOVED lines=16> */
[----:B------:R0:W-:Y:S01]  /*32460*/  STL [R1+0x4688], R22 ;  /* 0x0046881601007387 */ /* 0x0001e20000100800 */
[----:B------:R-:W4:Y:S02]  /*32470*/  LDL.LU R20, [R1+0x250] ;  /* 0x0002500001147983 */ /* 0x000f240000300800 */
[----:B------:R-:W4:Y:S01]  /*32480*/  LDL.LU R21, [R1+0x254] ;  /* 0x0002540001157983 */ /* 0x000f220000300800 */
[----:B0-----:R-:W4:Y:S01]  /*32490*/  LDL.LU R22, [R1+0x258] ;  /* 0x0002580001167983 */ /* 0x001f220000300800 */
[----:B------:R-:W4:Y:S02]  /*324a0*/  LDL.LU R23, [R1+0x25c] ;  /* 0x00025c0001177983 */ /* 0x000f240000300800 */
[----:B------:R-:W-:Y:S02]  /*324b0*/  STL [R1+0x4684], R2 ;  /* 0x0046840201007387 */ /* 0x000fe40000100800 */
[----:B------:R-:W-:-:S02]  /*324c0*/  IMAD.MOV.U32 R29, RZ, RZ, R12 ;  /* 0x000000ffff1d7224 */ /* 0x000fc400078e000c */
[----:B------:R-:W-:Y:S01]  /*324d0*/  IMAD.MOV.U32 R28, RZ, RZ, R13 ;  /* 0x000000ffff1c7224 */ /* 0x000fe200078e000d */
[C---:B--2---:R-:W-:Y:S08]  /*324e0*/  HMMA.16816.F32 R8, R16.reuse, R12, R8 ;  /* 0x0000000c1008723c */ /* 0x044ff00000001808 */
[C---:B----4-:R-:W-:Y:S11]  /*324f0*/  HMMA.16816.F32 R20, R16.reuse, R24, R20 ;  /* 0x000000181014723c */ /* 0x050ff60000001814 */
[----:B------:R-:W-:Y:S11]  /*32500*/  @!UPT UIADD3 URZ, URZ, URZ, URZ ;  /* 0x0000003f3f3ff290 */ /* 0x000ff6000fffe03f */
[----:B------:R-:W-:Y:S01]  /*32510*/  @!UPT UIADD3 URZ, URZ, URZ, URZ ;  /* 0x0000003f3f3ff290 */ /* 0x000fe2000fffe03f */
[----:B------:R0:W-:Y:S01]  /*32520*/  STL.64 [R1+0x250], R20 ;  /* 0x0002501401007387 */ /* 0x0001e20000100a00 */
[----:B------:R1:W-:Y:S02]  /*32530*/  STL.64 [R1+0x258], R22 ;  /* 0x0002581601007387 */ /* 0x0003e40000100a00 */
[----:B0-----:R-:W-:Y:S02]  /*32540*/  IMAD.MOV.U32 R20, RZ, RZ, R25 ;  /* 0x000000ffff147224 */ /* 0x001fe400078e0019 */
[----:B-1----:R-:W-:Y:S02]  /*32550*/  IMAD.MOV.U32 R23, RZ, RZ, R24 ;  /* 0x000000ffff177224 */ /* 0x002fe400078e0018 */
[----:B------:R-:W2:Y:S01]  /*32560*/  LDL.LU R24, [R1+0x1d0] ;  /* 0x0001d00001187983 */ /* 0x000ea20000300800 */
[----:B------:R-:W2:Y:S02]  /*32570*/  LDL.LU R25, [R1+0x1d4] ;  /* 0x0001d40001197983 */ /* 0x000ea40000300800 */
[----:B------:R-:W2:Y:S02]  /*32580*/  LDL.LU R26, [R1+0x1d8] ;  /* 0x0001d800011a7983 */ /* 0x000ea40000300800 */
[----:B------:R-:W2:Y:S01]  /*32590*/  LDL.LU R27, [R1+0x1dc] ;  /* 0x0001dc00011b7983 */ /* 0x000ea20000300800 */
[----:B------:R0:W-:Y:S01]  /*325a0*/  STL [R1+0x4690], R20 ;  /* 0x0046901401007387 */ /* 0x0001e20000100800 */
[----:B------:R1:W-:Y:S03]  /*325b0*/  STL [R1+0x468c], R23 ;  /* 0x00468c1701007387 */ /* 0x0003e60000100800 */
[----:B0-----:R-:W4:Y:S01]  /*325c0*/  LDL.LU R20, [R1+0x230] ;  /* 0x0002300001147983 */ /* 0x001f220000300800 */
[----:B------:R-:W4:Y:S02]  /*325d0*/  LDL.LU R21, [R1+0x234] ;  /* 0x0002340001157983 */ /* 0x000f240000300800 */
[----:B------:R-:W4:Y:S02]  /*325e0*/  LDL.LU R22, [R1+0x238] ;  /* 0x0002380001167983 */ /* 0x000f240000300800 */
[----:B-1----:R-:W4:Y:S01]  /*325f0*/  LDL.LU R23, [R1+0x23c] ;  /* 0x00023c0001177983 */ /* 0x002f220000300800 */
[----:B------:R-:W-:Y:S01]  /*32600*/  STL.64 [R1+0x240], R8 ;  /* 0x0002400801007387 */ /* 0x000fe20000100a00 */
[----:B------:R0:W-:Y:S03]  /*32610*/  STL.64 [R1+0x248], R10 ;  /* 0x0002480a01007387 */ /* 0x0001e60000100a00 */
[----:B0-----:R-:W2:Y:S01]  /*32620*/  LDL.LU.64 R10, [R1+0x4730] ;  /* 0x00473000010a7983 */ /* 0x001ea20000300a00 */
[----:B------:R-:W2:Y:S02]  /*32630*/  LDL.LU.64 R8, [R1+0x4728] ;  /* 0x0047280001087983 */ /* 0x000ea40000300a00 */
[----:B------:R-:W4:Y:S02]  /*32640*/  LDL.LU.64 R12, [R1+0x4720] ;  /* 0x00472000010c7983 */ /* 0x000f240000300a00 */
[----:B------:R-:W-:Y:S01]  /*32650*/  STL [R1+0x4694], R29 ;  /* 0x0046941d01007387 */ /* 0x000fe20000100800 */
        /* <DEDUP_REMOVED lines=33> */
[----:B------:R-:W4:Y:S02]  /*32870*/  LDL.LU.64 R14, [R1+0x46d0] ;  /* 0x0046d000010e7983 */ /* 0x000f240000300a00 */
[----:B------:R-:W2:Y:S02]  /*32880*/  LDL.LU.64 R12, [R1+0x46c8] ;  /* 0x0046c800010c7983 */ /* 0x000ea40000300a00 */
[C---:B--2---:R-:W-:Y:S11]  /*32890*/  HMMA.16816.F32 R8, R16.reuse, R12, R8 ;  /* 0x0000000c1008723c */ /* 0x044ff60000001808 */
[----:B------:R-:W-:Y:S11]  /*328a0*/  @!UPT UIADD3 URZ, URZ, URZ, URZ ;  /* 0x0000003f3f3ff290 */ /* 0x000ff6000fffe03f */
[----:B------:R-:W-:Y:S01]  /*328b0*/  @!UPT UIADD3 URZ, URZ, URZ, URZ ;  /* 0x0000003f3f3ff290 */ /* 0x000fe2000fffe03f */
[----:B------:R-:W-:Y:S01]  /*328c0*/  STL.64 [R1+0x1f0], R8 ;  /* 0x0001f00801007387 */ /* 0x000fe20000100a00 */
[----:B------:R0:W-:Y:S03]  /*328d0*/  STL.64 [R1+0x1f8], R10 ;  /* 0x0001f80a01007387 */ /* 0x0001e60000100a00 */
[----:B0-----:R-:W2:Y:S01]  /*328e0*/  LDL.LU.64 R10, [R1+0x46c0] ;  /* 0x0046c000010a7983 */ /* 0x001ea20000300a00 */
[----:B------:R-:W3:Y:S02]  /*328f0*/  LDL.LU.64 R8, [R1+0x46b8] ;  /* 0x0046b80001087983 */ /* 0x000ee40000300a00 */
[----:B----4-:R-:W-:Y:S02]  /*32900*/  STL.64 [R1+0x4558], R14 ;  /* 0x0045580e01007387 */ /* 0x010fe40000100a00 */
[----:B------:R0:W-:Y:S02]  /*32910*/  STL.64 [R1+0x4550], R12 ;  /* 0x0045500c01007387 */ /* 0x0001e40000100a00 */
[----:B0-----:R-:W4:Y:S01]  /*32920*/  LDL.LU R12, [R1+0xc0] ;  /* 0x0000c000010c7983 */ /* 0x001f220000300800 */
[----:B------:R-:W4:Y:S01]  /*32930*/  LDL.LU R13, [R1+0xc4] ;  /* 0x0000c400010d7983 */ /* 0x000f220000300800 */
        /* <DEDUP_REMOVED lines=9> */
[----:B0-----:R-:W4:Y:S01]  /*329d0*/  LDL.LU R8, [R1+0x1c0] ;  /* 0x0001c00001087983 */ /* 0x001f220000300800 */
[----:B------:R-:W4:Y:S02]  /*329e0*/  LDL.LU R9, [R1+0x1c4] ;  /* 0x0001c40001097983 */ /* 0x000f240000300800 */
[----:B------:R-:W4:Y:S02]  /*329f0*/  LDL.LU R10, [R1+0x1c8] ;  /* 0x0001c800010a7983 */ /* 0x000f240000300800 */
[----:B------:R-:W4:Y:S01]  /*32a00*/  LDL.LU R11, [R1+0x1cc] ;  /* 0x0001cc00010b7983 */ /* 0x000f220000300800 */
[----:B---3--:R-:W-:Y:S01]  /*32a10*/  HMMA.16816.F32 R16, R16, R4, R24 ;  /* 0x000000041010723c */ /* 0x008fe20000001818 */
[----:B------:R-:W4:Y:S01]  /*32a20*/  LDL.LU.64 R26, [R1+0x46a0] ;  /* 0x0046a000011a7983 */ /* 0x000f220000300a00 */
[----:B------:R-:W4:Y:S02]  /*32a30*/  LDL.LU.64 R24, [R1+0x4698] ;  /* 0x0046980001187983 */ /* 0x000f240000300a00 */
[----:B------:R-:W-:Y:S02]  /*32a40*/  STL.64 [R1+0x4538], R6 ;  /* 0x0045380601007387 */ /* 0x000fe40000100a00 */
[----:B------:R4:W-:Y:S11]  /*32a50*/  STL.64 [R1+0x4530], R4 ;  /* 0x0045300401007387 */ /* 0x0009f60000100a00 */
[----:B------:R-:W-:Y:S06]  /*32a60*/  @!UPT UIADD3 URZ, URZ, URZ, URZ ;  /* 0x0000003f3f3ff290 */ /* 0x000fec000fffe03f */
[----:B------:R-:W-:Y:S01]  /*32a70*/  STL.64 [R1+0x1d0], R16 ;  /* 0x0001d01001007387 */ /* 0x000fe20000100a00 */
[----:B------:R-:W-:Y:S01]  /*32a80*/  STL.64 [R1+0x1d8], R18 ;  /* 0x0001d81201007387 */ /* 0x000fe20000100a00 */
[----:B----4-:R-:W-:Y:S07]  /*32a90*/  HMMA.16816.F32 R4, R24, R12, R8 ;  /* 0x0000000c1804723c */ /* 0x010fee0000001808 */
[----:B------:R-:W-:Y:S02]  /*32aa0*/  IMAD.MOV.U32 R12, RZ, RZ, R29 ;  /* 0x000000ffff0c7224 */ /* 0x000fe400078e001d */
[----:B------:R-:W-:Y:S01]  /*32ab0*/  IMAD.MOV.U32 R13, RZ, RZ, R20 ;  /* 0x000000ffff0d7224 */ /* 0x000fe200078e0014 */
[----:B------:R-:W2:Y:S11]  /*32ac0*/  LDL.LU R29, [R1+0x4694] ;  /* 0x00469400011d7983 */ /* 0x000eb60000300800 */
[----:B------:R-:W-:Y:S02]  /*32ad0*/  @!UPT UIADD3 URZ, URZ, URZ, URZ ;  /* 0x0000003f3f3ff290 */ /* 0x000fe4000fffe03f */
[----:B------:R-:W-:Y:S01]  /*32ae0*/  STL.64 [R1+0x1c0], R4 ;  /* 0x0001c00401007387 */ /* 0x000fe20000100a00 */
[----:B------:R-:W-:Y:S02]  /*32af0*/  STL.64 [R1+0x1c8], R6 ;  /* 0x0001c80601007387 */ /* 0x000fe40000100a00 */
[----:B------:R-:W3:Y:S02]  /*32b00*/  LDL.LU R20, [R1+0x4690] ;  /* 0x0046900001147983 */ /* 0x000ee40000300800 */
[----:B------:R0:W-:Y:S01]  /*32b10*/  STL.64 [R1+0x4570], R12 ;  /* 0x0045700c01007387 */ /* 0x0001e20000100a00 */
[----:B------:R-:W4:Y:S01]  /*32b20*/  LDL.LU R8, [R1+0xf0] ;  /* 0x0000f00001087983 */ /* 0x000f220000300800 */
[----:B------:R-:W4:Y:S02]  /*32b30*/  LDL.LU R9, [R1+0xf4] ;  /* 0x0000f40001097983 */ /* 0x000f240000300800 */
[----:B------:R-:W2:Y:S02]  /*32b40*/  LDL.LU R10, [R1+0xf8] ;  /* 0x0000f800010a7983 */ /* 0x000ea40000300800 */
[----:B------:R-:W2:Y:S02]  /*32b50*/  LDL.LU R11, [R1+0xfc] ;  /* 0x0000fc00010b7983 */ /* 0x000ea40000300800 */
[----:B0-----:R-:W-:-:S02]  /*32b60*/  IMAD.MOV.U32 R12, RZ, RZ, R23 ;  /* 0x000000ffff0c7224 */ /* 0x001fc400078e0017 */
[----:B------:R-:W-:Y:S01]  /*32b70*/  IMAD.MOV.U32 R13, RZ, RZ, R22 ;  /* 0x000000ffff0d7224 */ /* 0x000fe200078e0016 */
[----:B------:R-:W3:Y:S01]  /*32b80*/  LDL.LU R23, [R1+0x468c] ;  /* 0x00468c0001177983 */ /* 0x000ee20000300800 */
[----:B------:R-:W3:Y:S03]  /*32b90*/  LDL.LU R22, [R1+0x4688] ;  /* 0x0046880001167983 */ /* 0x000ee60000300800 */
[----:B------:R-:W-:Y:S04]  /*32ba0*/  STL.64 [R1+0x4588], R12 ;  /* 0x0045880c01007387 */ /* 0x000fe80000100a00 */
[----:B--2---:R-:W-:Y:S01]  /*32bb0*/  STL.64 [R1+0x4568], R10 ;  /* 0x0045680a01007387 */ /* 0x004fe20000100a00 */
[----:B----4-:R0:W-:Y:S03]  /*32bc0*/  STL.64 [R1+0x4560], R8 ;  /* 0x0045600801007387 */ /* 0x0101e60000100a00 */
[----:B0-----:R-:W2:Y:S01]  /*32bd0*/  LDL.LU R8, [R1+0x100] ;  /* 0x0001000001087983 */ /* 0x001ea20000300800 */
[----:B------:R-:W2:Y:S02]  /*32be0*/  LDL.LU R9, [R1+0x104] ;  /* 0x0001040001097983 */ /* 0x000ea40000300800 */
[----:B------:R-:W4:Y:S02]  /*32bf0*/  LDL.LU R10, [R1+0x108] ;  /* 0x00010800010a7983 */ /* 0x000f240000300800 */
[----:B------:R-:W4:Y:S02]  /*32c00*/  LDL.LU R11, [R1+0x10c] ;  /* 0x00010c00010b7983 */ /* 0x000f240000300800 */
[----:B------:R-:W-:-:S02]  /*32c10*/  IMAD.MOV.U32 R12, RZ, RZ, R2 ;  /* 0x000000ffff0c7224 */ /* 0x000fc400078e0002 */
[----:B------:R-:W-:Y:S01]  /*32c20*/  IMAD.MOV.U32 R13, RZ, RZ, R3 ;  /* 0x000000ffff0d7224 */ /* 0x000fe200078e0003 */
[----:B------:R-:W3:Y:S01]  /*32c30*/  LDL.LU R2, [R1+0x4684] ;  /* 0x0046840001027983 */ /* 0x000ee20000300800 */
[----:B------:R-:W3:Y:S03]  /*32c40*/  LDL.LU R3, [R1+0x4680] ;  /* 0x0046800001037983 */ /* 0x000ee60000300800 */
[----:B------:R-:W-:Y:S04]  /*32c50*/  STL.64 [R1+0x45a0], R12 ;  /* 0x0045a00c01007387 */ /* 0x000fe80000100a00 */
[----:B----4-:R-:W-:Y:S01]  /*32c60*/  STL.64 [R1+0x4580], R10 ;  /* 0x0045800a01007387 */ /* 0x010fe20000100a00 */
[----:B--2---:R0:W-:Y:S03]  /*32c70*/  STL.64 [R1+0x4578], R8 ;  /* 0x0045780801007387 */ /* 0x0041e60000100a00 */
        /* <DEDUP_REMOVED lines=8> */
[----:B------:R0:W-:Y:S02]  /*32d00*/  STL.64 [R1+0x45b8], R12 ;  /* 0x0045b80c01007387 */ /* 0x0001e40000100a00 */
[----:B0-----:R-:W-:Y:S02]  /*32d10*/  IMAD.MOV.U32 R12, RZ, RZ, R29 ;  /* 0x000000ffff0c7224 */ /* 0x001fe400078e001d */
[----:B----4-:R-:W-:Y:S01]  /*32d20*/  STL.64 [R1+0x4598], R10 ;  /* 0x0045980a01007387 */ /* 0x010fe20000100a00 */
[----:B--2---:R0:W-:Y:S03]  /*32d30*/  STL.64 [R1+0x4590], R8 ;  /* 0x0045900801007387 */ /* 0x0041e60000100a00 */
[----:B0-----:R-:W2:Y:S01]  /*32d40*/  LDL.LU R8, [R1+0x120] ;  /* 0x0001200001087983 */ /* 0x001ea20000300800 */
[----:B------:R-:W2:Y:S02]  /*32d50*/  LDL.LU R9, [R1+0x124] ;  /* 0x0001240001097983 */ /* 0x000ea40000300800 */
[----:B------:R-:W4:Y:S02]  /*32d60*/  LDL.LU R10, [R1+0x128] ;  /* 0x00012800010a7983 */ /* 0x000f240000300800 */
[----:B------:R-:W4:Y:S01]  /*32d70*/  LDL.LU R11, [R1+0x12c] ;  /* 0x00012c00010b7983 */ /* 0x000f220000300800 */
[----:B------:R-:W2:Y:S01]  /*32d80*/  LDL.LU R29, [R1+0x4674] ;  /* 0x00467400011d7983 */ /* 0x000ea20000300800 */
[----:B------:R-:W-:-:S02]  /*32d90*/  IMAD.MOV.U32 R13, RZ, RZ, R28 ;  /* 0x000000ffff0d7224 */ /* 0x000fc400078e001c */
[----:B------:R-:W2:Y:S03]  /*32da0*/  LDL.LU R28, [R1+0x4670] ;  /* 0x00467000011c7983 */ /* 0x000ea60000300800 */
[----:B------:R0:W-:Y:S01]  /*32db0*/  STL.64 [R1+0x45d0], R12 ;  /* 0x0045d00c01007387 */ /* 0x0001e20000100a00 */
[----:B---3--:R-:W-:Y:S02]  /*32dc0*/  IMAD.MOV.U32 R16, RZ, RZ, R2 ;  /* 0x000000ffff107224 */ /* 0x008fe400078e0002 */
[----:B------:R-:W-:Y:S02]  /*32dd0*/  IMAD.MOV.U32 R17, RZ, RZ, R22 ;  /* 0x000000ffff117224 */ /* 0x000fe400078e0016 */
[----:B0-----:R-:W-:Y:S02]  /*32de0*/  IMAD.MOV.U32 R12, RZ, RZ, R23 ;  /* 0x000000ffff0c7224 */ /* 0x001fe400078e0017 */
[----:B------:R-:W-:Y:S01]  /*32df0*/  IMAD.MOV.U32 R13, RZ, RZ, R20 ;  /* 0x000000ffff0d7224 */ /* 0x000fe200078e0014 */
[----:B----4-:R-:W-:Y:S01]  /*32e00*/  STL.64 [R1+0x45b0], R10 ;  /* 0x0045b00a01007387 */ /* 0x010fe20000100a00 */
[----:B--2---:R0:W-:Y:S03]  /*32e10*/  STL.64 [R1+0x45a8], R8 ;  /* 0x0045a80801007387 */ /* 0x0041e60000100a00 */
[----:B0-----:R-:W2:Y:S01]  /*32e20*/  LDL.LU R8, [R1+0x130] ;  /* 0x0001300001087983 */ /* 0x001ea20000300800 */
[----:B------:R-:W2:Y:S02]  /*32e30*/  LDL.LU R9, [R1+0x134] ;  /* 0x0001340001097983 */ /* 0x000ea40000300800 */
[----:B------:R-:W3:Y:S02]  /*32e40*/  LDL.LU R10, [R1+0x138] ;  /* 0x00013800010a7983 */ /* 0x000ee40000300800 */
[----:B------:R-:W3:Y:S01]  /*32e50*/  LDL.LU R11, [R1+0x13c] ;  /* 0x00013c00010b7983 */ /* 0x000ee20000300800 */
[----:B------:R-:W4:Y:S01]  /*32e60*/  LDL.LU R2, [R1+0x466c] ;  /* 0x00466c0001027983 */ /* 0x000f220000300800 */
[----:B------:R-:W2:Y:S02]  /*32e70*/  LDL.LU R22, [R1+0x4668] ;  /* 0x0046680001167983 */ /* 0x000ea40000300800 */
[----:B------:R0:W-:Y:S02]  /*32e80*/  STL.64 [R1+0x45f0], R16 ;  /* 0x0045f01001007387 */ /* 0x0001e40000100a00 */
[----:B------:R-:W2:Y:S01]  /*32e90*/  LDL.LU R23, [R1+0x4664] ;  /* 0x0046640001177983 */ /* 0x000ea20000300800 */
[----:B------:R-:W2:Y:S01]  /*32ea0*/  LDL.LU R20, [R1+0x4660] ;  /* 0x0046600001147983 */ /* 0x000ea20000300800 */
[----:B0-----:R-:W-:-:S02]  /*32eb0*/  IMAD.MOV.U32 R16, RZ, RZ, R21 ;  /* 0x000000ffff107224 */ /* 0x001fc400078e0015 */
[----:B------:R-:W-:Y:S01]  /*32ec0*/  IMAD.MOV.U32 R17, RZ, RZ, R3 ;  /* 0x000000ffff117224 */ /* 0x000fe200078e0003 */
[----:B------:R-:W2:Y:S01]  /*32ed0*/  LDL.LU R21, [R1+0x465c] ;  /* 0x00465c0001157983 */ /* 0x000ea20000300800 */
[----:B------:R-:W2:Y:S03]  /*32ee0*/  LDL.LU R3, [R1+0x4658] ;  /* 0x0046580001037983 */ /* 0x000ea60000300800 */
[----:B------:R0:W-:Y:S01]  /*32ef0*/  STL.64 [R1+0x4608], R16 ;  /* 0x0046081001007387 */ /* 0x0001e20000100a00 */
[----:B------:R1:W-:Y:S02]  /*32f00*/  STL.64 [R1+0x45e8], R12 ;  /* 0x0045e80c01007387 */ /* 0x0003e40000100a00 */
[----:B0-----:R-:W-:Y:S01]  /*32f10*/  IMAD.MOV.U32 R16, RZ, RZ, R29 ;  /* 0x000000ffff107224 */ /* 0x001fe200078e001d */
[----:B-1----:R-:W2:Y:S01]  /*32f20*/  LDL.LU R12, [R1+0x160] ;  /* 0x00016000010c7983 */ /* 0x002ea20000300800 */
[----:B------:R-:W2:Y:S02]  /*32f30*/  LDL.LU R13, [R1+0x164] ;  /* 0x00016400010d7983 */ /* 0x000ea40000300800 */
[----:B------:R-:W-:-:S02]  /*32f40*/  IMAD.MOV.U32 R17, RZ, RZ, R0 ;  /* 0x000000ffff117224 */ /* 0x000fc400078e0000 */
[----:B------:R-:W2:Y:S01]  /*32f50*/  LDL.LU R14, [R1+0x168] ;  /* 0x00016800010e7983 */ /* 0x000ea20000300800 */
[----:B------:R-:W2:Y:S01]  /*32f60*/  LDL.LU R15, [R1+0x16c] ;  /* 0x00016c00010f7983 */ /* 0x000ea20000300800 */
[----:B------:R-:W2:Y:S02]  /*32f70*/  LDL.LU R29, [R1+0x4654] ;  /* 0x00465400011d7983 */ /* 0x000ea40000300800 */
[----:B------:R-:W2:Y:S02]  /*32f80*/  LDL.LU R0, [R1+0x4650] ;  /* 0x0046500001007983 */ /* 0x000ea40000300800 */
[----:B------:R0:W-:Y:S02]  /*32f90*/  STL.64 [R1+0x4620], R16 ;  /* 0x0046201001007387 */ /* 0x0001e40000100a00 */
[----:B0-----:R-:W2:Y:S01]  /*32fa0*/  LDL.LU R16, [R1+0x190] ;  /* 0x0001900001107983 */ /* 0x001ea20000300800 */
[----:B------:R-:W2:Y:S02]  /*32fb0*/  LDL.LU R17, [R1+0x194] ;  /* 0x0001940001117983 */ /* 0x000ea40000300800 */
[----:B------:R-:W2:Y:S02]  /*32fc0*/  LDL.LU R18, [R1+0x198] ;  /* 0x0001980001127983 */ /* 0x000ea40000300800 */
[----:B------:R-:W2:Y:S02]  /*32fd0*/  LDL.LU R19, [R1+0x19c] ;  /* 0x00019c0001137983 */ /* 0x000ea40000300800 */
[----:B--2---:R-:W-:Y:S01]  /*32fe0*/  STL.64 [R1+0x4630], R18 ;  /* 0x0046301201007387 */ /* 0x004fe20000100a00 */
[----:B------:R-:W-:Y:S02]  /*32ff0*/  STL.64 [R1+0x4628], R16 ;  /* 0x0046281001007387 */ /* 0x000fe40000100a00 */
[----:B------:R-:W2:Y:S02]  /*33000*/  LDL.LU R4, [R1+0x1b0] ;  /* 0x0001b00001047983 */ /* 0x000ea40000300800 */
[----:B------:R-:W2:Y:S01]  /*33010*/  LDL.LU R5, [R1+0x1b4] ;  /* 0x0001b40001057983 */ /* 0x000ea20000300800 */
[----:B------:R-:W2:Y:S01]  /*33020*/  LDL.LU R6, [R1+0x1b8] ;  /* 0x0001b80001067983 */ /* 0x000ea20000300800 */
[----:B------:R-:W2:Y:S02]  /*33030*/  LDL.LU R7, [R1+0x1bc] ;  /* 0x0001bc0001077983 */ /* 0x000ea40000300800 */
[----:B------:R-:W-:Y:S02]  /*33040*/  STL.64 [R1+0x4600], R14 ;  /* 0x0046000e01007387 */ /* 0x000fe40000100a00 */
[----:B------:R0:W-:Y:S02]  /*33050*/  STL.64 [R1+0x45f8], R12 ;  /* 0x0045f80c01007387 */ /* 0x0001e40000100a00 */
        /* <DEDUP_REMOVED lines=9> */
[----:B------:R-:W2:Y:S02]  /*330f0*/  LDL.LU R15, [R1+0x18c] ;  /* 0x00018c00010f7983 */ /* 0x000ea40000300800 */
[----:B------:R-:W-:-:S02]  /*33100*/  IMAD.MOV.U32 R16, RZ, RZ, R23 ;  /* 0x000000ffff107224 */ /* 0x000fc400078e0017 */
[----:B------:R-:W-:Y:S02]  /*33110*/  IMAD.MOV.U32 R17, RZ, RZ, R22 ;  /* 0x000000ffff117224 */ /* 0x000fe400078e0016 */
[C---:B------:R-:W-:Y:S01]  /*33120*/  HMMA.16816.F32 R20, R24.reuse, R20, R4 ;  /* 0x000000141814723c */ /* 0x040fe20000001804 */
        /* <DEDUP_REMOVED lines=16> */
[----:B------:R-:W2:Y:S02]  /*33230*/  LDL.LU R10, [R1+0x158] ;  /* 0x00015800010a7983 */ /* 0x000ea40000300800 */
[----:B------:R-:W2:Y:S01]  /*33240*/  LDL.LU R11, [R1+0x15c] ;  /* 0x00015c00010b7983 */ /* 0x000ea20000300800 */
[----:B------:R-:W3:Y:S01]  /*33250*/  LDL.LU R4, [R1+0xe0] ;  /* 0x0000e00001047983 */ /* 0x000ee20000300800 */
[----:B------:R-:W-:Y:S02]  /*33260*/  STL.64 [R1+0x1b0], R20 ;  /* 0x0001b01401007387 */ /* 0x000fe40000100a00 */
[----:B------:R-:W-:Y:S02]  /*33270*/  STL.64 [R1+0x1b8], R22 ;  /* 0x0001b81601007387 */ /* 0x000fe40000100a00 */
[----:B------:R-:W0:Y:S01]  /*33280*/  LDSM.16.MT88.4 R20, [R3+0xc000] ;  /* 0x00c000000314783b */ /* 0x000e220000004200 */
[----:B------:R-:W-:Y:S03]  /*33290*/  HMMA.16816.F32 R16, R24, R16, R12 ;  /* 0x000000101810723c */ /* 0x000fe6000000180c */
[----:B------:R-:W3:Y:S01]  /*332a0*/  LDL.LU R5, [R1+0xe4] ;  /* 0x0000e40001057983 */ /* 0x000ee20000300800 */
[----:B------:R-:W3:Y:S02]  /*332b0*/  LDL.LU R6, [R1+0xe8] ;  /* 0x0000e80001067983 */ /* 0x000ee40000300800 */
[----:B------:R-:W3:Y:S01]  /*332c0*/  LDL.LU R7, [R1+0xec] ;  /* 0x0000ec0001077983 */ /* 0x000ee20000300800 */
[----:B0-----:R-:W-:Y:S01]  /*332d0*/  STL.64 [R1+0x4528], R22 ;  /* 0x0045281601007387 */ /* 0x001fe20000100a00 */
[----:B------:R4:W-:Y:S02]  /*332e0*/  STL.64 [R1+0x4520], R20 ;  /* 0x0045201401007387 */ /* 0x0009e40000100a00 */
[----:B----4-:R-:W-:-:S02]  /*332f0*/  IMAD.MOV.U32 R20, RZ, RZ, R2 ;  /* 0x000000ffff147224 */ /* 0x010fc400078e0002 */
[----:B------:R-:W-:Y:S01]  /*33300*/  IMAD.MOV.U32 R21, RZ, RZ, R28 ;  /* 0x000000ffff157224 */ /* 0x000fe200078e001c */
[----:B------:R-:W4:Y:S01]  /*33310*/  LDL.LU R2, [R1+0x464c] ;  /* 0x00464c0001027983 */ /* 0x000f220000300800 */
[----:B------:R-:W2:Y:S02]  /*33320*/  LDL.LU R28, [R1+0x4648] ;  /* 0x00464800011c7983 */ /* 0x000ea40000300800 */
[----:B------:R-:W2:Y:S02]  /*33330*/  LDL.LU.64 R14, [R1+0x4640] ;  /* 0x00464000010e7983 */ /* 0x000ea40000300a00 */
[----:B------:R-:W2:Y:S05]  /*33340*/  LDL.LU.64 R12, [R1+0x4638] ;  /* 0x00463800010c7983 */ /* 0x000eaa0000300a00 */
[----:B------:R-:W-:Y:S01]  /*33350*/  STL.64 [R1+0x1a0], R16 ;  /* 0x0001a01001007387 */ /* 0x000fe20000100a00 */
[----:B------:R0:W-:Y:S03]  /*33360*/  STL.64 [R1+0x1a8], R18 ;  /* 0x0001a81201007387 */ /* 0x0001e60000100a00 */
[----:B0-----:R-:W2:Y:S01]  /*33370*/  LDL.LU.64 R18, [R1+0x4630] ;  /* 0x0046300001127983 */ /* 0x001ea20000300a00 */
[----:B------:R-:W2:Y:S02]  /*33380*/  LDL.LU.64 R16, [R1+0x4628] ;  /* 0x0046280001107983 */ /* 0x000ea40000300a00 */
[C---:B--2---:R-:W-:Y:S01]  /*33390*/  HMMA.16816.F32 R20, R24.reuse, R20, R16 ;  /* 0x000000141814723c */ /* 0x044fe20000001810 */
[----:B------:R-:W2:Y:S11]  /*333a0*/  LDL.LU.64 R16, [R1+0x4620] ;  /* 0x0046200001107983 */ /* 0x000eb60000300a00 */
[----:B------:R-:W-:Y:S11]  /*333b0*/  @!UPT UIADD3 URZ, URZ, URZ, URZ ;  /* 0x0000003f3f3ff290 */ /* 0x000ff6000fffe03f */
        /* <DEDUP_REMOVED lines=21> */
[----:B------:R-:W2:Y:S11]  /*33510*/  LDL.LU.64 R12, [R1+0x45e8] ;  /* 0x0045e800010c7983 */ /* 0x000eb60000300a00 */
[----:B------:R-:W-:Y:S10]  /*33520*/  @!UPT UIADD3 URZ, URZ, URZ, URZ ;  /* 0x0000003f3f3ff290 */ /* 0x000ff4000fffe03f */
[----:B------:R-:W-:Y:S01]  /*33530*/  STL.64 [R1+0x160], R16 ;  /* 0x0001601001007387 */ /* 0x000fe20000100a00 */
[----:B------:R-:W-:Y:S02]  /*33540*/  STL.64 [R1+0x168], R18 ;  /* 0x0001681201007387 */ /* 0x000fe40000100a00 */
[----:B------:R-:W0:Y:S02]  /*33550*/  LDSM.16.MT88.4 R16, [R3+0xc080] ;  /* 0x00c080000310783b */ /* 0x000e240000004200 */
[----:B0-----:R-:W-:Y:S02]  /*33560*/  STL.64 [R1+0x4448], R18 ;  /* 0x0044481201007387 */ /* 0x001fe40000100a00 */
[----:B------:R0:W-:Y:S02]  /*33570*/  STL.64 [R1+0x4440], R16 ;  /* 0x0044401001007387 */ /* 0x0001e40000100a00 */
[----:B0-----:R-:W3:Y:S01]  /*33580*/  LDL.LU R16, [R1+0x590] ;  /* 0x0005900001107983 */ /* 0x001ee20000300800 */
        /* <DEDUP_REMOVED lines=43> */
[----:B--2---:R-:W-:Y:S11]  /*33840*/  HMMA.16816.F32 R8, R24, R12, R8 ;  /* 0x0000000c1808723c */ /* 0x004ff60000001808 */
[----:B------:R-:W-:Y:S11]  /*33850*/  @!UPT UIADD3 URZ, URZ, URZ, URZ ;  /* 0x0000003f3f3ff290 */ /* 0x000ff6000fffe03f */
[----:B------:R-:W-:Y:S01]  /*33860*/  @!UPT UIADD3 URZ, URZ, URZ, URZ ;  /* 0x0000003f3f3ff290 */ /* 0x000fe2000fffe03f */
[----:B------:R0:W-:Y:S01]  /*33870*/  STL.64 [R1+0xf0], R8 ;  /* 0x0000f00801007387 */ /* 0x0001e20000100a00 */
[----:B------:R-:W-:Y:S02]  /*33880*/  IMAD.MOV.U32 R13, RZ, RZ, R10 ;  /* 0x000000ffff0d7224 */ /* 0x000fe400078e000a */
[----:B------:R-:W-:Y:S02]  /*33890*/  IMAD.MOV.U32 R12, RZ, RZ, R11 ;  /* 0x000000ffff0c7224 */ /* 0x000fe400078e000b */
[----:B------:R-:W2:Y:S04]  /*338a0*/  LDL.LU.64 R10, [R1+0x4548] ;  /* 0x00454800010a7983 */ /* 0x000ea80000300a00 */
[----:B0-----:R-:W3:Y:S01]  /*338b0*/  LDL.LU.64 R8, [R1+0x4540] ;  /* 0x0045400001087983 */ /* 0x001ee20000300a00 */
[----:B------:R-:W-:Y:S02]  /*338c0*/  STL [R1+0x3e4c], R12 ;  /* 0x003e4c0c01007387 */ /* 0x000fe40000100800 */
[----:B----4-:R-:W-:-:S02]  /*338d0*/  IMAD.MOV.U32 R18, RZ, RZ, R2 ;  /* 0x000000ffff127224 */ /* 0x010fc400078e0002 */
[----:B------:R-:W-:Y:S01]  /*338e0*/  IMAD.MOV.U32 R19, RZ, RZ, R0 ;  /* 0x000000ffff137224 */ /* 0x000fe200078e0000 */
[----:B------:R-:W-:Y:S01]  /*338f0*/  STL [R1+0x3e48], R13 ;  /* 0x003e480d01007387 */ /* 0x000fe20000100800 */
[----:B------:R-:W-:Y:S01]  /*33900*/  IMAD.MOV.U32 R17, RZ, RZ, R28 ;  /* 0x000000ffff117224 */ /* 0x000fe200078e001c */
        /* <DEDUP_REMOVED lines=8> */
[----:B0-----:R-:W4:Y:S01]  /*33990*/  LDL.LU.64 R4, [R1+0x4530] ;  /* 0x0045300001047983 */ /* 0x001f220000300a00 */
[----:B--2---:R0:W-:Y:S03]  /*339a0*/  STL.64 [R1+0x4518], R10 ;  /* 0x0045180a01007387 */ /* 0x0041e60000100a00 */
[----:B0-----:R-:W2:Y:S01]  /*339b0*/  LDL.64 R10, [R1+0xc8] ;  /* 0x0000c800010a7983 */ /* 0x001ea20000100a00 */
[----:B------:R-:W-:Y:S02]  /*339c0*/  STL [R1+0x3d50], R0 ;  /* 0x003d500001007387 */ /* 0x000fe40000100800 */
[----:B------:R-:W-:Y:S02]  /*339d0*/  STL [R1+0x3d4c], R2 ;  /* 0x003d4c0201007387 */ /* 0x000fe40000100800 */
[----:B------:R0:W-:Y:S01]  /*339e0*/  STL [R1+0x3d48], R28 ;  /* 0x003d481c01007387 */ /* 0x0001e20000100800 */
[----:B----4-:R-:W-:Y:S01]  /*339f0*/  HMMA.16816.F32 R24, R24, R4, R20 ;  /* 0x000000041818723c */ /* 0x010fe20000001814 */
[----:B------:R-:W2:Y:S01]  /*33a00*/  LDL.LU.64 R22, [R1+0x4528] ;  /* 0x0045280001167983 */ /* 0x000ea20000300a00 */
[----:B------:R-:W2:Y:S11]  /*33a10*/  LDL.LU.64 R20, [R1+0x4520] ;  /* 0x0045200001147983 */ /* 0x000eb60000300a00 */
[----:B------:R-:W-:Y:S10]  /*33a20*/  @!UPT UIADD3 URZ, URZ, URZ, URZ ;  /* 0x0000003f3f3ff290 */ /* 0x000ff4000fffe03f */
[----:B------:R2:W-:Y:S01]  /*33a30*/  STL [R1+0xd0], R24 ;  /* 0x0000d01801007387 */ /* 0x0005e20000100800 */
[----:B------:R-:W-:Y:S02]  /*33a40*/  IMAD.MOV.U32 R12, RZ, RZ, R25 ;  /* 0x000000ffff0c7224 */ /* 0x000fe400078e0019 */
[----:B------:R-:W-:Y:S02]  /*33a50*/  IMAD.MOV.U32 R13, RZ, RZ, R26 ;  /* 0x000000ffff0d7224 */ /* 0x000fe400078e001a */
[----:B0-----:R-:W-:-:S03]  /*33a60*/  IMAD.MOV.U32 R28, RZ, RZ, R27 ;  /* 0x000000ffff1c7224 */ /* 0x001fc600078e001b */
[----:B------:R-:W-:Y:S01]  /*33a70*/  STL [R1+0x4244], R13 ;  /* 0x0042440d01007387 */ /* 0x000fe20000100800 */
[----:B------:R0:W-:Y:S02]  /*33a80*/  STL [R1+0x4240], R12 ;  /* 0x0042400c01007387 */ /* 0x0001e40000100800 */
[----:B------:R-:W-:Y:S01]  /*33a90*/  STL [R1+0x3fc0], R28 ;  /* 0x003fc01c01007387 */ /* 0x000fe20000100800 */
[----:B--2---:R-:W-:Y:S07]  /*33aa0*/  HMMA.16816.F32 R24, R20, R10, R16 ;  /* 0x0000000a1418723c */ /* 0x004fee0000001810 */
[----:B------:R-:W-:-:S02]  /*33ab0*/  IMAD.MOV.U32 R17, RZ, RZ, R10 ;  /* 0x000000ffff117224 */ /* 0x000fc400078e000a */
[----:B------:R-:W-:Y:S02]  /*33ac0*/  IMAD.MOV.U32 R16, RZ, RZ, R11 ;  /* 0x000000ffff107224 */ /* 0x000fe400078e000b */
[----:B------:R-:W2:Y:S01]  /*33ad0*/  LDL.LU.64 R10, [R1+0x4518] ;  /* 0x00451800010a7983 */ /* 0x000ea20000300a00 */
[----:B0-----:R-:W4:Y:S02]  /*33ae0*/  LDL.LU R12, [R1+0x580] ;  /* 0x00058000010c7983 */ /* 0x001f240000300800 */
[----:B------:R-:W4:Y:S10]  /*33af0*/  LDL.LU R13, [R1+0x584] ;  /* 0x00058400010d7983 */ /* 0x000f340000300800 */
[----:B------:R-:W-:-:S02]  /*33b00*/  IMAD.MOV.U32 R5, RZ, RZ, R26 ;  /* 0x000000ffff057224 */ /* 0x000fc400078e001a */
[----:B------:R-:W-:Y:S02]  /*33b10*/  IMAD.MOV.U32 R4, RZ, RZ, R27 ;  /* 0x000000ffff047224 */ /* 0x000fe400078e001b */
[----:B------:R-:W2:Y:S01]  /*33b20*/  LDL.64 R26, [R1+0x78] ;  /* 0x00007800011a7983 */ /* 0x000ea20000100a00 */
[----:B------:R-:W-:Y:S02]  /*33b30*/  IMAD.MOV.U32 R9, RZ, RZ, R24 ;  /* 0x000000ffff097224 */ /* 0x000fe400078e0018 */
[----:B------:R-:W-:Y:S01]  /*33b40*/  IMAD.MOV.U32 R8, RZ, RZ, R25 ;  /* 0x000000ffff087224 */ /* 0x000fe200078e0019 */
[----:B--2---:R0:W-:Y:S01]  /*33b50*/  STL.64 [R1+0x44d0], R26 ;  /* 0x0044d01a01007387 */ /* 0x0041e20000100a00 */
[----:B------:R-:W2:Y:S02]  /*33b60*/  LDL.LU R24, [R1+0x550] ;  /* 0x0005500001187983 */ /* 0x000ea40000300800 */
[----:B------:R-:W2:Y:S01]  /*33b70*/  LDL.LU R25, [R1+0x554] ;  /* 0x0005540001197983 */ /* 0x000ea20000300800 */
[----:B0-----:R-:W2:Y:S01]  /*33b80*/  LDL.LU R26, [R1+0x558] ;  /* 0x00055800011a7983 */ /* 0x001ea20000300800 */
[----:B------:R-:W2:Y:S03]  /*33b90*/  LDL.LU R27, [R1+0x55c] ;  /* 0x00055c00011b7983 */ /* 0x000ea60000300800 */
[----:B--2---:R0:W-:Y:S01]  /*33ba0*/  STL.64 [R1+0x44e0], R26 ;  /* 0x0044e01a01007387 */ /* 0x0041e20000100a00 */
[----:B------:R1:W-:Y:S03]  /*33bb0*/  STL.64 [R1+0x44d8], R24 ;  /* 0x0044d81801007387 */ /* 0x0003e60000100a00 */
[----:B0-----:R-:W2:Y:S04]  /*33bc0*/  LDL R26, [R1+0x98] ;  /* 0x00009800011a7983 */ /* 0x001ea80000100800 */
[----:B------:R-:W2:Y:S04]  /*33bd0*/  LDL R27, [R1+0x9c] ;  /* 0x00009c00011b7983 */ /* 0x000ea80000100800 */
[----:B--2---:R0:W-:Y:S01]  /*33be0*/  STL.64 [R1+0x44f0], R26 ;  /* 0x0044f01a01007387 */ /* 0x0041e20000100a00 */
[----:B-1----:R-:W2:Y:S02]  /*33bf0*/  LDL.LU R24, [R1+0x570] ;  /* 0x0005700001187983 */ /* 0x002ea40000300800 */
[----:B------:R-:W2:Y:S01]  /*33c00*/  LDL.LU R25, [R1+0x574] ;  /* 0x0005740001197983 */ /* 0x000ea20000300800 */
[----:B0-----:R-:W2:Y:S01]  /*33c10*/  LDL.LU R26, [R1+0x578] ;  /* 0x00057800011a7983 */ /* 0x001ea20000300800 */
[----:B------:R-:W2:Y:S03]  /*33c20*/  LDL.LU R27, [R1+0x57c] ;  /* 0x00057c00011b7983 */ /* 0x000ea60000300800 */
[----:B--2---:R0:W-:Y:S01]  /*33c30*/  STL.64 [R1+0x4510], R26 ;  /* 0x0045101a01007387 */ /* 0x0041e20000100a00 */
[----:B------:R-:W-:Y:S03]  /*33c40*/  STL.64 [R1+0x4508], R24 ;  /* 0x0045081801007387 */ /* 0x000fe60000100a00 */
[----:B0-----:R-:W4:Y:S01]  /*33c50*/  LDL.64 R26, [R1+0xb8] ;  /* 0x0000b800011a7983 */ /* 0x001f220000100a00 */
[----:B------:R0:W-:Y:S02]  /*33c60*/  STL.64 [R1+0x4470], R16 ;  /* 0x0044701001007387 */ /* 0x0001e40000100a00 */
[----:B------:R-:W2:Y:S02]  /*33c70*/  LDL R18, [R1+0x88] ;  /* 0x0000880001127983 */ /* 0x000ea40000100800 */
[----:B------:R-:W2:Y:S02]  /*33c80*/  LDL R19, [R1+0x8c] ;  /* 0x00008c0001137983 */ /* 0x000ea40000100800 */
[----:B--2---:R1:W-:Y:S01]  /*33c90*/  STL.64 [R1+0x44e8], R18 ;  /* 0x0044e81201007387 */ /* 0x0043e20000100a00 */
[----:B0-----:R-:W2:Y:S02]  /*33ca0*/  LDL.LU R16, [R1+0x560] ;  /* 0x0005600001107983 */ /* 0x001ea40000300800 */
[----:B------:R-:W2:Y:S01]  /*33cb0*/  LDL.LU R17, [R1+0x564] ;  /* 0x0005640001117983 */ /* 0x000ea20000300800 */
[----:B-1----:R-:W2:Y:S01]  /*33cc0*/  LDL.LU R18, [R1+0x568] ;  /* 0x0005680001127983 */ /* 0x002ea20000300800 */
[----:B------:R-:W2:Y:S01]  /*33cd0*/  LDL.LU R19, [R1+0x56c] ;  /* 0x00056c0001137983 */ /* 0x000ea20000300800 */
[----:B----4-:R-:W-:Y:S02]  /*33ce0*/  HMMA.16816.F32 R12, R20, R26, R12 ;  /* 0x0000001a140c723c */ /* 0x010fe4000000180c */
[----:B--2---:R0:W-:Y:S01]  /*33cf0*/  STL.64 [R1+0x4500], R18 ;  /* 0x0045001201007387 */ /* 0x0041e20000100a00 */
[----:B------:R-:W-:Y:S03]  /*33d00*/  STL.64 [R1+0x44f8], R16 ;  /* 0x0044f81001007387 */ /* 0x000fe60000100a00 */
[----:B0-----:R-:W2:Y:S01]  /*33d10*/  LDL.64 R18, [R1+0xa8] ;  /* 0x0000a80001127983 */ /* 0x001ea20000100a00 */
[----:B------:R-:W-:Y:S02]  /*33d20*/  STL [R1+0x3bb4], R4 ;  /* 0x003bb40401007387 */ /* 0x000fe40000100800 */
[----:B------:R-:W-:Y:S02]  /*33d30*/  STL [R1+0x3bb0], R5 ;  /* 0x003bb00501007387 */ /* 0x000fe40000100800 */
[----:B------:R-:W-:Y:S01]  /*33d40*/  STL [R1+0x3bac], R8 ;  /* 0x003bac0801007387 */ /* 0x000fe20000100800 */
[----:B------:R-:W-:Y:S11]  /*33d50*/  STL [R1+0x3ba8], R9 ;  /* 0x003ba80901007387 */ /* 0x000ff60000100800 */
[----:B------:R-:W-:Y:S02]  /*33d60*/  STL.64 [R1+0x580], R12 ;  /* 0x0005800c01007387 */ /* 0x000fe40000100a00 */
[----:B------:R0:W-:Y:S02]  /*33d70*/  STL.64 [R1+0x588], R14 ;  /* 0x0005880e01007387 */ /* 0x0001e40000100a00 */
[----:B0-----:R-:W-:-:S02]  /*33d80*/  IMAD.MOV.U32 R14, RZ, RZ, R26 ;  /* 0x000000ffff0e7224 */ /* 0x001fc400078e001a */
[----:B------:R-:W-:Y:S02]  /*33d90*/  IMAD.MOV.U32 R15, RZ, RZ, R27 ;  /* 0x000000ffff0f7224 */ /* 0x000fe400078e001b */
[----:B------:R-:W4:Y:S01]  /*33da0*/  LDL.LU.64 R26, [R1+0x4510] ;  /* 0x00451000011a7983 */ /* 0x000f220000300a00 */
[----:B------:R-:W4:Y:S02]  /*33db0*/  LDL.LU.64 R24, [R1+0x4508] ;  /* 0x0045080001187983 */ /* 0x000f240000300a00 */
[----:B------:R0:W-:Y:S02]  /*33dc0*/  STL.64 [R1+0x44c8], R14 ;  /* 0x0044c80e01007387 */ /* 0x0001e40000100a00 */
[----:B------:R-:W3:Y:S01]  /*33dd0*/  LDL.LU R12, [R1+0x540] ;  /* 0x00054000010c7983 */ /* 0x000ee20000300800 */
[----:B------:R-:W3:Y:S01]  /*33de0*/  LDL.LU R13, [R1+0x544] ;  /* 0x00054400010d7983 */ /* 0x000ee20000300800 */
[----:B0-----:R-:W-:-:S03]  /*33df0*/  IMAD.MOV.U32 R15, RZ, RZ, R29 ;  /* 0x000000ffff0f7224 */ /* 0x001fc600078e001d */
[----:B------:R-:W3:Y:S01]  /*33e00*/  LDL.LU R14, [R1+0x548] ;  /* 0x00054800010e7983 */ /* 0x000ee20000300800 */
[----:B--2---:R-:W-:Y:S01]  /*33e10*/  IMAD.MOV.U32 R29, RZ, RZ, R18 ;  /* 0x000000ffff1d7224 */ /* 0x004fe200078e0012 */
[C---:B----4-:R-:W-:Y:S01]  /*33e20*/  HMMA.16816.F32 R24, R20.reuse, R18, R24 ;  /* 0x000000121418723c */ /* 0x050fe20000001818 */
[----:B------:R-:W-:Y:S02]  /*33e30*/  IMAD.MOV.U32 R28, RZ, RZ, R19 ;  /* 0x000000ffff1c7224 */ /* 0x000fe400078e0013 */
[----:B------:R-:W2:Y:S01]  /*33e40*/  LDL.LU.64 R18, [R1+0x4500] ;  /* 0x0045000001127983 */ /* 0x000ea20000300a00 */
[----:B------:R-:W2:Y:S11]  /*33e50*/  LDL.LU.64 R16, [R1+0x44f8] ;  /* 0x0044f80001107983 */ /* 0x000eb60000300a00 */
[----:B------:R-:W-:Y:S09]  /*33e60*/  @!UPT UIADD3 URZ, URZ, URZ, URZ ;  /* 0x0000003f3f3ff290 */ /* 0x000ff2000fffe03f */
[----:B------:R-:W-:Y:S02]  /*33e70*/  IMAD.MOV.U32 R8, RZ, RZ, R26 ;  /* 0x000000ffff087224 */ /* 0x000fe400078e001a */
[----:B------:R-:W-:Y:S02]  /*33e80*/  IMAD.MOV.U32 R9, RZ, RZ, R27 ;  /* 0x000000ffff097224 */ /* 0x000fe400078e001b */
[----:B------:R-:W2:Y:S01]  /*33e90*/  LDL.LU.64 R26, [R1+0x44f0] ;  /* 0x0044f000011a7983 */ /* 0x000ea20000300a00 */
[----:B------:R-:W-:Y:S02]  /*33ea0*/  IMAD.MOV.U32 R4, RZ, RZ, R24 ;  /* 0x000000ffff047224 */ /* 0x000fe400078e0018 */
[----:B------:R-:W-:Y:S02]  /*33eb0*/  IMAD.MOV.U32 R5, RZ, RZ, R25 ;  /* 0x000000ffff057224 */ /* 0x000fe400078e0019 */
[----:B------:R-:W-:Y:S01]  /*33ec0*/  STL [R1+0x3bc4], R9 ;  /* 0x003bc40901007387 */ /* 0x000fe20000100800 */
[----:B------:R-:W-:Y:S02]  /*33ed0*/  STL [R1+0x3bc0], R8 ;  /* 0x003bc00801007387 */ /* 0x000fe40000100800 */
[----:B------:R-:W-:Y:S02]  /*33ee0*/  STL [R1+0x3bbc], R5 ;  /* 0x003bbc0501007387 */ /* 0x000fe40000100800 */
[----:B------:R-:W-:Y:S01]  /*33ef0*/  STL [R1+0x3bb8], R4 ;  /* 0x003bb80401007387 */ /* 0x000fe20000100800 */
[C---:B--2---:R-:W-:Y:S01]  /*33f00*/  HMMA.16816.F32 R24, R20.reuse, R26, R16 ;  /* 0x0000001a1418723c */ /* 0x044fe20000001810 */
[----:B------:R-:W2:Y:S11]  /*33f10*/  LDL.LU.64 R18, [R1+0x44e8] ;  /* 0x0044e80001127983 */ /* 0x000eb60000300a00 */
[----:B------:R-:W-:Y:S11]  /*33f20*/  @!UPT UIADD3 URZ, URZ, URZ, URZ ;  /* 0x0000003f3f3ff290 */ /* 0x000ff6000fffe03f */
[----:B------:R-:W-:Y:S01]  /*33f30*/  STL.64 [R1+0x560], R24 ;  /* 0x0005601801007387 */ /* 0x000fe20000100a00 */
[----:B------:R0:W-:Y:S03]  /*33f40*/  STL.64 [R1+0x568], R26 ;  /* 0x0005681a01007387 */ /* 0x0001e60000100a00 */
[----:B0-----:R-:W2:Y:S01]  /*33f50*/  LDL.LU.64 R26, [R1+0x44e0] ;  /* 0x0044e000011a7983 */ /* 0x001ea20000300a00 */
[----:B------:R-:W2:Y:S02]  /*33f60*/  LDL.LU.64 R24, [R1+0x44d8] ;  /* 0x0044d80001187983 */ /* 0x000ea40000300a00 */
[C---:B--2---:R-:W-:Y:S01]  /*33f70*/  HMMA.16816.F32 R16, R20.reuse, R18, R24 ;  /* 0x000000121410723c */ /* 0x044fe20000001818 */
[----:B------:R-:W3:Y:S11]  /*33f80*/  LDL.LU.64 R26, [R1+0x44d0] ;  /* 0x0044d000011a7983 */ /* 0x000ef60000300a00 */
[----:B------:R-:W-:Y:S11]  /*33f90*/  @!UPT UIADD3 URZ, URZ, URZ, URZ ;  /* 0x0000003f3f3ff290 */ /* 0x000ff6000fffe03f */
[----:B------:R-:W-:Y:S01]  /*33fa0*/  @!UPT UIADD3 URZ, URZ, URZ, URZ ;  /* 0x0000003f3f3ff290 */ /* 0x000fe2000fffe03f */
[----:B------:R-:W-:Y:S02]  /*33fb0*/  IMAD.MOV.U32 R5, RZ, RZ, R18 ;  /* 0x000000ffff057224 */ /* 0x000fe400078e0012 */
[----:B------:R-:W-:Y:S02]  /*33fc0*/  IMAD.MOV.U32 R4, RZ, RZ, R19 ;  /* 0x000000ffff047224 */ /* 0x000fe400078e0013 */
[----:B------:R-:W2:Y:S01]  /*33fd0*/  LDL.64 R18, [R1+0x48] ;  /* 0x0000480001127983 */ /* 0x000ea20000100a00 */
[----:B------:R-:W-:Y:S02]  /*33fe0*/  IMAD.MOV.U32 R9, RZ, RZ, R16 ;  /* 0x000000ffff097224 */ /* 0x000fe400078e0010 */
[----:B------:R-:W-:Y:S01]  /*33ff0*/  IMAD.MOV.U32 R8, RZ, RZ, R17 ;  /* 0x000000ffff087224 */ /* 0x000fe200078e0011 */
[----:B---3--:R-:W-:Y:S01]  /*34000*/  HMMA.16816.F32 R12, R20, R26, R12 ;  /* 0x0000001a140c723c */ /* 0x008fe2000000180c */
[----:B--2---:R0:W-:Y:S01]  /*34010*/  STL.64 [R1+0x44b8], R18 ;  /* 0x0044b81201007387 */ /* 0x0041e20000100a00 */
[----:B------:R-:W2:Y:S02]  /*34020*/  LDL.LU R16, [R1+0x8c0] ;  /* 0x0008c00001107983 */ /* 0x000ea40000300800 */
[----:B------:R-:W2:Y:S01]  /*34030*/  LDL.LU R17, [R1+0x8c4] ;  /* 0x0008c40001117983 */ /* 0x000ea20000300800 */
[----:B0-----:R-:W2:Y:S01]  /*34040*/  LDL.LU R18, [R1+0x8c8] ;  /* 0x0008c80001127983 */ /* 0x001ea20000300800 */
[----:B------:R-:W2:Y:S02]  /*34050*/  LDL.LU R19, [R1+0x8cc] ;  /* 0x0008cc0001137983 */ /* 0x000ea40000300800 */
[----:B------:R-:W-:Y:S02]  /*34060*/  STL [R1+0x3bd4], R9 ;  /* 0x003bd40901007387 */ /* 0x000fe40000100800 */
[----:B------:R-:W-:Y:S01]  /*34070*/  STL [R1+0x3bd0], R8 ;  /* 0x003bd00801007387 */ /* 0x000fe20000100800 */
[----:B------:R-:W-:Y:S01]  /*34080*/  STL [R1+0x3bcc], R5 ;  /* 0x003bcc0501007387 */ /* 0x000fe20000100800 */
[----:B------:R-:W-:Y:S11]  /*34090*/  STL [R1+0x3bc8], R4 ;  /* 0x003bc80401007387 */ /* 0x000ff60000100800 */
[----:B------:R-:W-:Y:S02]  /*340a0*/  STL.64 [R1+0x540], R12 ;  /* 0x0005400c01007387 */ /* 0x000fe40000100a00 */
[----:B------:R0:W-:Y:S02]  /*340b0*/  STL.64 [R1+0x548], R14 ;  /* 0x0005480e01007387 */ /* 0x0001e40000100a00 */
[----:B0-----:R-:W3:Y:S01]  /*340c0*/  LDL.LU.64 R14, [R1+0x44c8] ;  /* 0x0044c800010e7983 */ /* 0x001ee20000300a00 */
[----:B------:R-:W-:-:S02]  /*340d0*/  IMAD.MOV.U32 R13, RZ, RZ, R26 ;  /* 0x000000ffff0d7224 */ /* 0x000fc400078e001a */
[----:B------:R-:W-:Y:S02]  /*340e0*/  IMAD.MOV.U32 R12, RZ, RZ, R27 ;  /* 0x000000ffff0c7224 */ /* 0x000fe400078e001b */
[----:B------:R-:W0:Y:S04]  /*340f0*/  LDSM.16.MT88.4 R24, [R3+0xc100] ;  /* 0x00c100000318783b */ /* 0x000e280000004200 */
[----:B---3--:R1:W-:Y:S01]  /*34100*/  STL.64 [R1+0x4488], R14 ;  /* 0x0044880e01007387 */ /* 0x0083e20000100a00 */
[----:B------:R3:W-:Y:S02]  /*34110*/  STL.64 [R1+0x4480], R12 ;  /* 0x0044800c01007387 */ /* 0x0007e40000100a00 */
[----:B-1----:R-:W-:Y:S01]  /*34120*/  IMAD.MOV.U32 R14, RZ, RZ, R6 ;  /* 0x000000ffff0e7224 */ /* 0x002fe200078e0006 */
[----:B---3--:R-:W3:Y:S01]  /*34130*/  LDL.LU R12, [R1+0x8a0] ;  /* 0x0008a000010c7983 */ /* 0x008ee20000300800 */
[----:B------:R-:W3:Y:S02]  /*34140*/  LDL.LU R13, [R1+0x8a4] ;  /* 0x0008a400010d7983 */ /* 0x000ee40000300800 */
[----:B------:R-:W4:Y:S02]  /*34150*/  LDL.LU R6, [R1+0x44c4] ;  /* 0x0044c40001067983 */ /* 0x000f240000300800 */
[----:B------:R-:W-:-:S02]  /*34160*/  IMAD.MOV.U32 R15, RZ, RZ, R7 ;  /* 0x000000ffff0f7224 */ /* 0x000fc400078e0007 */
[----:B------:R-:W4:Y:S01]  /*34170*/  LDL.LU R7, [R1+0x44c0] ;  /* 0x0044c00001077983 */ /* 0x000f220000300800 */
[----:B------:R-:W-:Y:S02]  /*34180*/  STL [R1+0x43c8], R3 ;  /* 0x0043c80301007387 */ /* 0x000fe40000100800 */
[----:B0-----:R0:W-:Y:S02]  /*34190*/  STL.64 [R1+0x4320], R26 ;  /* 0x0043201a01007387 */ /* 0x0011e40000100a00 */
[----:B------:R-:W-:Y:S01]  /*341a0*/  STL.64 [R1+0x4318], R24 ;  /* 0x0043181801007387 */ /* 0x000fe20000100a00 */
[----:B0-----:R-:W2:Y:S04]  /*341b0*/  LDL R26, [R1+0x68] ;  /* 0x00006800011a7983 */ /* 0x001ea80000100800 */
[----:B------:R-:W2:Y:S02]  /*341c0*/  LDL R27, [R1+0x6c] ;  /* 0x00006c00011b7983 */ /* 0x000ea40000100800 */
[C---:B--2---:R-:W-:Y:S11]  /*341d0*/  HMMA.16816.F32 R16, R20.reuse, R26, R16 ;  /* 0x0000001a1410723c */ /* 0x044ff60000001810 */
[----:B------:R-:W-:Y:S11]  /*341e0*/  @!UPT UIADD3 URZ, URZ, URZ, URZ ;  /* 0x0000003f3f3ff290 */ /* 0x000ff6000fffe03f */
[----:B------:R-:W-:Y:S02]  /*341f0*/  @!UPT UIADD3 URZ, URZ, URZ, URZ ;  /* 0x0000003f3f3ff290 */ /* 0x000fe4000fffe03f */
[----:B------:R-:W-:Y:S02]  /*34200*/  IMAD.MOV.U32 R4, RZ, RZ, R19 ;  /* 0x000000ffff047224 */ /* 0x000fe400078e0013 */
[----:B------:R-:W-:Y:S02]  /*34210*/  IMAD.MOV.U32 R5, RZ, RZ, R18 ;  /* 0x000000ffff057224 */ /* 0x000fe400078e0012 */
[----:B------:R-:W-:Y:S01]  /*34220*/  IMAD.MOV.U32 R8, RZ, RZ, R17 ;  /* 0x000000ffff087224 */ /* 0x000fe200078e0011 */
[----:B------:R-:W3:Y:S01]  /*34230*/  LDL.LU.64 R18, [R1+0x44b8] ;  /* 0x0044b80001127983 */ /* 0x000ee20000300a00 */
[----:B------:R-:W-:Y:S02]  /*34240*/  IMAD.MOV.U32 R9, RZ, RZ, R16 ;  /* 0x000000ffff097224 */ /* 0x000fe400078e0010 */
[----:B------:R-:W-:Y:S02]  /*34250*/  STL [R1+0x3fc8], R4 ;  /* 0x003fc80401007387 */ /* 0x000fe40000100800 */
[----:B------:R-:W-:Y:S01]  /*34260*/  STL [R1+0x3fc4], R5 ;  /* 0x003fc40501007387 */ /* 0x000fe20000100800 */
[----:B----4-:R0:W-:Y:S04]  /*34270*/  STL.64 [R1+0x44b0], R6 ;  /* 0x0044b00601007387 */ /* 0x0101e80000100a00 */
[----:B0-----:R-:W2:Y:S01]  /*34280*/  LDL.64 R6, [R1+0x58] ;  /* 0x0000580001067983 */ /* 0x001ea20000100a00 */
[----:B------:R0:W-:Y:S02]  /*34290*/  STL [R1+0x3d58], R8 ;  /* 0x003d580801007387 */ /* 0x0001e40000100800 */
[----:B------:R1:W-:Y:S02]  /*342a0*/  STL [R1+0x3d54], R9 ;  /* 0x003d540901007387 */ /* 0x0003e40000100800 */
[----:B------:R4:W-:Y:S01]  /*342b0*/  STL.64 [R1+0x4490], R10 ;  /* 0x0044900a01007387 */ /* 0x0009e20000100a00 */
[----:B0-----:R-:W2:Y:S01]  /*342c0*/  LDL.LU R8, [R1+0x8b0] ;  /* 0x0008b00001087983 */ /* 0x001ea20000300800 */
[----:B-1----:R-:W2:Y:S03]  /*342d0*/  LDL.LU R9, [R1+0x8b4] ;  /* 0x0008b40001097983 */ /* 0x002ea60000300800 */
[----:B----4-:R-:W2:Y:S01]  /*342e0*/  LDL.LU R10, [R1+0x8b8] ;  /* 0x0008b800010a7983 */ /* 0x010ea20000300800 */
[----:B------:R-:W2:Y:S02]  /*342f0*/  LDL.LU R11, [R1+0x8bc] ;  /* 0x0008bc00010b7983 */ /* 0x000ea40000300800 */
[C---:B--2---:R-:W-:Y:S01]  /*34300*/  HMMA.16816.F32 R8, R20.reuse, R6, R8 ;  /* 0x000000061408723c */ /* 0x044fe20000001808 */
[----:B------:R-:W-:Y:S11]  /*34310*/  IMAD.MOV.U32 R2, RZ, RZ, R6 ;  /* 0x000000ffff027224 */ /* 0x000ff600078e0006 */
[----:B------:R-:W-:Y:S11]  /*34320*/  @!UPT UIADD3 URZ, URZ, URZ, URZ ;  /* 0x0000003f3f3ff290 */ /* 0x000ff6000fffe03f */
[----:B------:R-:W-:Y:S01]  /*34330*/  STL.64 [R1+0x8b0], R8 ;  /* 0x0008b00801007387 */ /* 0x000fe20000100a00 */
[----:B------:R3:W-:Y:S02]  /*34340*/  STL.64 [R1+0x8b8], R10 ;  /* 0x0008b80a01007387 */ /* 0x0007e40000100a00 */
[----:B------:R-:W2:Y:S02]  /*34350*/  LDL.LU R4, [R1+0x890] ;  /* 0x0008900001047983 */ /* 0x000ea40000300800 */
[----:B------:R-:W2:Y:S02]  /*34360*/  LDL.LU R5, [R1+0x894] ;  /* 0x0008940001057983 */ /* 0x000ea40000300800 */
[----:B------:R-:W-:Y:S01]  /*34370*/  IMAD.MOV.U32 R0, RZ, RZ, R7 ;  /* 0x000000ffff007224 */ /* 0x000fe200078e0007 */
[----:B------:R-:W2:Y:S01]  /*34380*/  LDL.LU R6, [R1+0x898] ;  /* 0x0008980001067983 */ /* 0x000ea20000300800 */
[----:B------:R-:W2:Y:S01]  /*34390*/  LDL.LU R7, [R1+0x89c] ;  /* 0x00089c0001077983 */ /* 0x000ea20000300800 */
[----:B---3--:R-:W-:Y:S11]  /*343a0*/  HMMA.16816.F32 R8, R20, R18, R12 ;  /* 0x000000121408723c */ /* 0x008ff6000000180c */
[----:B------:R-:W-:Y:S11]  /*343b0*/  @!UPT UIADD3 URZ, URZ, URZ, URZ ;  /* 0x0000003f3f3ff290 */ /* 0x000ff6000fffe03f */
[----:B------:R-:W-:Y:S01]  /*343c0*/  @!UPT UIADD3 URZ, URZ, URZ, URZ ;  /* 0x0000003f3f3ff290 */ /* 0x000fe2000fffe03f */
[----:B------:R-:W-:Y:S01]  /*343d0*/  STL.64 [R1+0x8a0], R8 ;  /* 0x0008a00801007387 */ /* 0x000fe20000100a00 */
[----:B------:R0:W-:Y:S03]  /*343e0*/  STL.64 [R1+0x8a8], R10 ;  /* 0x0008a80a01007387 */ /* 0x0001e60000100a00 */
[----:B0-----:R-:W3:Y:S01]  /*343f0*/  LDL.64 R10, [R1+0x28] ;  /* 0x00002800010a7983 */ /* 0x001ee20000100a00 */
        /* <DEDUP_REMOVED lines=8> */
[----:B0-----:R-:W3:Y:S01]  /*34480*/  LDL.LU R12, [R1+0x880] ;  /* 0x00088000010c7983 */ /* 0x001ee20000300800 */
[----:B------:R-:W3:Y:S02]  /*34490*/  LDL.LU R13, [R1+0x884] ;  /* 0x00088400010d7983 */ /* 0x000ee40000300800 */
[----:B------:R-:W3:Y:S02]  /*344a0*/  LDL.LU R14, [R1+0x888] ;  /* 0x00088800010e7983 */ /* 0x000ee40000300800 */
[----:B------:R-:W3:Y:S01]  /*344b0*/  LDL.LU R15, [R1+0x88c] ;  /* 0x00088c00010f7983 */ /* 0x000ee20000300800 */
[----:B------:R-:W2:Y:S01]  /*344c0*/  LDL.LU R16, [R1+0x860] ;  /* 0x0008600001107983 */ /* 0x000ea20000300800 */
[----:B------:R-:W2:Y:S02]  /*344d0*/  LDL.LU R17, [R1+0x864] ;  /* 0x0008640001117983 */ /* 0x000ea40000300800 */
[----:B------:R-:W2:Y:S02]  /*344e0*/  LDL.LU R18, [R1+0x868] ;  /* 0x0008680001127983 */ /* 0x000ea40000300800 */
[----:B------:R-:W2:Y:S01]  /*344f0*/  LDL.LU R19, [R1+0x86c] ;  /* 0x00086c0001137983 */ /* 0x000ea20000300800 */
[----:B------:R-:W-:Y:S01]  /*34500*/  STL.64 [R1+0x43d8], R26 ;  /* 0x0043d81a01007387 */ /* 0x000fe20000100a00 */
[----:B------:R0:W-:Y:S03]  /*34510*/  STL.64 [R1+0x43d0], R24 ;  /* 0x0043d01801007387 */ /* 0x0001e60000100a00 */
[----:B0-----:R-:W4:Y:S01]  /*34520*/  LDL.LU R24, [R1+0x4e0] ;  /* 0x0004e00001187983 */ /* 0x001f220000300800 */
[----:B------:R-:W4:Y:S02]  /*34530*/  LDL.LU R25, [R1+0x4e4] ;  /* 0x0004e40001197983 */ /* 0x000f240000300800 */
[----:B------:R-:W2:Y:S02]  /*34540*/  LDL.LU R26, [R1+0x4e8] ;  /* 0x0004e800011a7983 */ /* 0x000ea40000300800 */
[----:B------:R-:W2:Y:S02]  /*34550*/  LDL.LU R27, [R1+0x4ec] ;  /* 0x0004ec00011b7983 */ /* 0x000ea40000300800 */
[----:B--2---:R0:W-:Y:S01]  /*34560*/  STL.64 [R1+0x43e8], R26 ;  /* 0x0043e81a01007387 */ /* 0x0041e20000100a00 */
[----:B----4-:R-:W-:Y:S03]  /*34570*/  STL.64 [R1+0x43e0], R24 ;  /* 0x0043e01801007387 */ /* 0x010fe60000100a00 */
[----:B0-----:R-:W2:Y:S04]  /*34580*/  LDL R26, [R1+0x98] ;  /* 0x00009800011a7983 */ /* 0x001ea80000100800 */
[----:B------:R-:W2:Y:S04]  /*34590*/  LDL R27, [R1+0x9c] ;  /* 0x00009c00011b7983 */ /* 0x000ea80000100800 */
[----:B--2---:R0:W-:Y:S04]  /*345a0*/  STL.64 [R1+0x43f8], R26 ;  /* 0x0043f81a01007387 */ /* 0x0041e80000100a00 */
[----:B0-----:R-:W2:Y:S02]  /*345b0*/  LDL.64 R26, [R1+0x38] ;  /* 0x00003800011a7983 */ /* 0x001ea40000100a00 */
[C---:B--2---:R-:W-:Y:S11]  /*345c0*/  HMMA.16816.F32 R4, R20.reuse, R26, R4 ;  /* 0x0000001a1404723c */ /* 0x044ff60000001804 */
[----:B------:R-:W-:Y:S11]  /*345d0*/  @!UPT UIADD3 URZ, URZ, URZ, URZ ;  /* 0x0000003f3f3ff290 */ /* 0x000ff6000fffe03f */
[----:B------:R-:W-:Y:S01]  /*345e0*/  @!UPT UIADD3 URZ, URZ, URZ, URZ ;  /* 0x0000003f3f3ff290 */ /* 0x000fe2000fffe03f */
[----:B------:R-:W-:Y:S01]  /*345f0*/  STL.64 [R1+0x890], R4 ;  /* 0x0008900401007387 */ /* 0x000fe20000100a00 */
[----:B------:R0:W-:Y:S03]  /*34600*/  STL.64 [R1+0x898], R6 ;  /* 0x0008980601007387 */ /* 0x0001e60000100a00 */
[----:B0-----:R-:W2:Y:S01]  /*34610*/  LDL.LU.64 R6, [R1+0x44b0] ;  /* 0x0044b00001067983 */ /* 0x001ea20000300a00 */
[----:B---3--:R-:W-:Y:S01]  /*34620*/  HMMA.16816.F32 R12, R20, R10, R12 ;  /* 0x0000000a140c723c */ /* 0x008fe2000000180c */
[----:B------:R-:W-:Y:S02]  /*34630*/  IMAD.MOV.U32 R5, RZ, RZ, R26 ;  /* 0x000000ffff057224 */ /* 0x000fe400078e001a */
[----:B------:R-:W-:Y:S02]  /*34640*/  IMAD.MOV.U32 R4, RZ, RZ, R27 ;  /* 0x000000ffff047224 */ /* 0x000fe400078e001b */
[----:B------:R-:W-:-:S02]  /*34650*/  IMAD.MOV.U32 R26, RZ, RZ, R29 ;  /* 0x000000ffff1a7224 */ /* 0x000fc400078e001d */
[----:B------:R-:W-:Y:S01]  /*34660*/  IMAD.MOV.U32 R27, RZ, RZ, R28 ;  /* 0x000000ffff1b7224 */ /* 0x000fe200078e001c */
[----:B--2---:R-:W-:Y:S01]  /*34670*/  STL.64 [R1+0x4458], R6 ;  /* 0x0044580601007387 */ /* 0x004fe20000100a00 */
[----:B------:R0:W-:Y:S03]  /*34680*/  STL.64 [R1+0x4450], R4 ;  /* 0x0044500401007387 */ /* 0x0001e60000100a00 */
[----:B0-----:R-:W2:Y:S01]  /*34690*/  LDL.LU R4, [R1+0x850] ;  /* 0x0008500001047983 */ /* 0x001ea20000300800 */
[----:B------:R-:W2:Y:S02]  /*346a0*/  LDL.LU R5, [R1+0x854] ;  /* 0x0008540001057983 */ /* 0x000ea40000300800 */
[----:B------:R-:W2:Y:S02]  /*346b0*/  LDL.LU R6, [R1+0x858] ;  /* 0x0008580001067983 */ /* 0x000ea40000300800 */
[----:B------:R-:W2:Y:S01]  /*346c0*/  LDL.LU R7, [R1+0x85c] ;  /* 0x00085c0001077983 */ /* 0x000ea20000300800 */
[----:B------:R-:W3:Y:S01]  /*346d0*/  LDL.LU R29, [R1+0x44a8] ;  /* 0x0044a800011d7983 */ /* 0x000ee20000300800 */
[----:B------:R0:W-:Y:S03]  /*346e0*/  STL.64 [R1+0x4410], R26 ;  /* 0x0044101a01007387 */ /* 0x0001e60000100a00 */
[----:B0-----:R-:W4:Y:S04]  /*346f0*/  LDL R26, [R1+0x18] ;  /* 0x00001800011a7983 */ /* 0x001f280000100800 */
[----:B------:R-:W4:Y:S01]  /*34700*/  LDL R27, [R1+0x1c] ;  /* 0x00001c00011b7983 */ /* 0x000f220000100800 */
[----:B------:R-:W-:Y:S02]  /*34710*/  STL.64 [R1+0x880], R12 ;  /* 0x0008800c01007387 */ /* 0x000fe40000100a00 */
[----:B------:R0:W-:Y:S02]  /*34720*/  STL.64 [R1+0x888], R14 ;  /* 0x0008880e01007387 */ /* 0x0001e40000100a00 */
[----:B0-----:R-:W4:Y:S01]  /*34730*/  LDL.LU.64 R14, [R1+0x44a0] ;  /* 0x0044a000010e7983 */ /* 0x001f220000300a00 */
[----:B------:R-:W4:Y:S02]  /*34740*/  LDL.LU.64 R12, [R1+0x4498] ;  /* 0x00449800010c7983 */ /* 0x000f240000300a00 */
[----:B------:R-:W-:-:S02]  /*34750*/  IMAD.MOV.U32 R3, RZ, RZ, R10 ;  /* 0x000000ffff037224 */ /* 0x000fc400078e000a */
[----:B------:R-:W-:Y:S02]  /*34760*/  IMAD.MOV.U32 R28, RZ, RZ, R11 ;  /* 0x000000ffff1c7224 */ /* 0x000fe400078e000b */
[----:B------:R-:W2:Y:S01]  /*34770*/  LDL.LU.64 R10, [R1+0x4490] ;  /* 0x00449000010a7983 */ /* 0x000ea20000300a00 */
[----:B----4-:R-:W-:Y:S03]  /*34780*/  HMMA.16816.F32 R24, R20, R26, R12 ;  /* 0x0000001a1418723c */ /* 0x010fe6000000180c */
[----:B------:R-:W4:Y:S01]  /*34790*/  LDL.LU.64 R14, [R1+0x4488] ;  /* 0x00448800010e7983 */ /* 0x000f220000300a00 */
[----:B------:R-:W2:Y:S11]  /*347a0*/  LDL.LU.64 R12, [R1+0x4480] ;  /* 0x00448000010c7983 */ /* 0x000eb60000300a00 */
[----:B------:R-:W-:Y:S08]  /*347b0*/  @!UPT UIADD3 URZ, URZ, URZ, URZ ;  /* 0x0000003f3f3ff290 */ /* 0x000ff0000fffe03f */
[----:B------:R-:W-:Y:S01]  /*347c0*/  STL.64 [R1+0x870], R24 ;  /* 0x0008701801007387 */ /* 0x000fe20000100a00 */
[----:B------:R4:W-:Y:S02]  /*347d0*/  STL.64 [R1+0x878], R26 ;  /* 0x0008781a01007387 */ /* 0x0009e40000100a00 */
[----:B----4-:R-:W-:Y:S02]  /*347e0*/  IMAD.MOV.U32 R26, RZ, RZ, R14 ;  /* 0x000000ffff1a7224 */ /* 0x010fe400078e000e */
[----:B------:R-:W-:Y:S01]  /*347f0*/  IMAD.MOV.U32 R27, RZ, RZ, R15 ;  /* 0x000000ffff1b7224 */ /* 0x000fe200078e000f */
[----:B------:R-:W2:Y:S01]  /*34800*/  LDL.LU R14, [R1+0x447c] ;  /* 0x00447c00010e7983 */ /* 0x000ea20000300800 */
[----:B------:R-:W2:Y:S03]  /*34810*/  LDL.LU R15, [R1+0x4478] ;  /* 0x00447800010f7983 */ /* 0x000ea60000300800 */
[----:B------:R0:W-:Y:S04]  /*34820*/  STL.64 [R1+0x4428], R26 ;  /* 0x0044281a01007387 */ /* 0x0001e80000100a00 */
[----:B0-----:R-:W4:Y:S01]  /*34830*/  LDL R26, [R1+0x8] ;  /* 0x00000800011a7983 */ /* 0x001f220000100800 */
[----:B---3--:R-:W-:-:S07]  /*34840*/  IMAD.MOV.U32 R27, RZ, RZ, R29 ;  /* 0x000000ffff1b7224 */ /* 0x008fce00078e001d */
[C---:B----4-:R-:W-:Y:S01]  /*34850*/  HMMA.16816.F32 R24, R20.reuse, R26, R16 ;  /* 0x0000001a1418723c */ /* 0x050fe20000001810 */
[----:B------:R-:W3:Y:S07]  /*34860*/  LDL.LU.64 R16, [R1+0x4470] ;  /* 0x0044700001107983 */ /* 0x000eee0000300a00 */
[----:B--2---:R-:W-:Y:S11]  /*34870*/  HMMA.16816.F32 R4, R20, R14, R4 ;  /* 0x0000000e1404723c */ /* 0x004ff60000001804 */
[----:B------:R-:W-:Y:S05]  /*34880*/  @!UPT UIADD3 URZ, URZ, URZ, URZ ;  /* 0x0000003f3f3ff290 */ /* 0x000fea000fffe03f */
[----:B------:R-:W-:Y:S01]  /*34890*/  IMAD.MOV.U32 R29, RZ, RZ, R27 ;  /* 0x000000ffff1d7224 */ /* 0x000fe200078e001b */
[----:B------:R-:W-:Y:S01]  /*348a0*/  STL.64 [R1+0x860], R24 ;  /* 0x0008601801007387 */ /* 0x000fe20000100a00 */
[----:B------:R-:W-:Y:S03]  /*348b0*/  STL [R1+0x868], R26 ;  /* 0x0008681a01007387 */ /* 0x000fe60000100800 */
[----:B------:R-:W-:Y:S02]  /*348c0*/  STL [R1+0x3b18], R29 ;  /* 0x003b181d01007387 */ /* 0x000fe40000100800 */
[----:B------:R0:W-:Y:S02]  /*348d0*/  STL.64 [R1+0x850], R4 ;  /* 0x0008500401007387 */ /* 0x0001e40000100a00 */
[----:B------:R1:W-:Y:S01]  /*348e0*/  STL.64 [R1+0x858], R6 ;  /* 0x0008580601007387 */ /* 0x0003e20000100a00 */
[----:B0-----:R-:W2:Y:S01]  /*348f0*/  LDL.LU R4, [R1+0x840] ;  /* 0x0008400001047983 */ /* 0x001ea20000300800 */
[----:B------:R-:W2:Y:S02]  /*34900*/  LDL.LU R5, [R1+0x844] ;  /* 0x0008440001057983 */ /* 0x000ea40000300800 */
[----:B-1----:R-:W2:Y:S02]  /*34910*/  LDL.LU R6, [R1+0x848] ;  /* 0x0008480001067983 */ /* 0x002ea40000300800 */
[----:B------:R-:W2:Y:S01]  /*34920*/  LDL.LU R7, [R1+0x84c] ;  /* 0x00084c0001077983 */ /* 0x000ea20000300800 */
[----:B------:R0:W-:Y:S02]  /*34930*/  STL.64 [R1+0x4348], R14 ;  /* 0x0043480e01007387 */ /* 0x0001e40000100a00 */
[----:B0-----:R-:W-:-:S02]  /*34940*/  IMAD.MOV.U32 R14, RZ, RZ, R13 ;  /* 0x000000ffff0e7224 */ /* 0x001fc400078e000d */
[----:B------:R-:W-:Y:S02]  /*34950*/  IMAD.MOV.U32 R15, RZ, RZ, R12 ;  /* 0x000000ffff0f7224 */ /* 0x000fe400078e000c */
[----:B---3--:R-:W-:Y:S02]  /*34960*/  IMAD.MOV.U32 R27, RZ, RZ, R16 ;  /* 0x000000ffff1b7224 */ /* 0x008fe400078e0010 */
[----:B------:R-:W-:Y:S01]  /*34970*/  IMAD.MOV.U32 R26, RZ, RZ, R17 ;  /* 0x000000ffff1a7224 */ /* 0x000fe200078e0011 */
[----:B------:R-:W3:Y:S01]  /*34980*/  LDL.LU R16, [R1+0x530] ;  /* 0x0005300001107983 */ /* 0x000ee20000300800 */
[----:B------:R-:W3:Y:S02]  /*34990*/  LDL.LU R17, [R1+0x534] ;  /* 0x0005340001117983 */ /* 0x000ee40000300800 */
[----:B------:R-:W3:Y:S02]  /*349a0*/  LDL.LU R18, [R1+0x538] ;  /* 0x0005380001127983 */ /* 0x000ee40000300800 */
[----:B------:R-:W3:Y:S01]  /*349b0*/  LDL.LU R19, [R1+0x53c] ;  /* 0x00053c0001137983 */ /* 0x000ee20000300800 */
[----:B------:R0:W-:Y:S01]  /*349c0*/  STL.64 [R1+0x43f0], R14 ;  /* 0x0043f00e01007387 */ /* 0x0001e20000100a00 */
[----:B------:R-:W4:Y:S02]  /*349d0*/  LDL.LU R12, [R1+0x4f0] ;  /* 0x0004f000010c7983 */ /* 0x000f240000300800 */
[----:B------:R-:W4:Y:S02]  /*349e0*/  LDL.LU R13, [R1+0x4f4] ;  /* 0x0004f400010d7983 */ /* 0x000f240000300800 */
[----:B0-----:R-:W-:-:S02]  /*349f0*/  IMAD.MOV.U32 R14, RZ, RZ, R11 ;  /* 0x000000ffff0e7224 */ /* 0x001fc400078e000b */
[----:B------:R-:W-:Y:S01]  /*34a00*/  IMAD.MOV.U32 R15, RZ, RZ, R10 ;  /* 0x000000ffff0f7224 */ /* 0x000fe200078e000a */
[----:B------:R-:W2:Y:S01]  /*34a10*/  LDL.LU R11, [R1+0x446c] ;  /* 0x00446c00010b7983 */ /* 0x000ea20000300800 */
[----:B------:R-:W2:Y:S03]  /*34a20*/  LDL.LU R10, [R1+0x4468] ;  /* 0x00446800010a7983 */ /* 0x000ea60000300800 */
[----:B------:R-:W-:Y:S04]  /*34a30*/  STL.64 [R1+0x4408], R14 ;  /* 0x0044080e01007387 */ /* 0x000fe80000100a00 */
[----:B----4-:R0:W-:Y:S04]  /*34a40*/  STL.64 [R1+0x4400], R12 ;  /* 0x0044000c01007387 */ /* 0x0101e80000100a00 */
[----:B0-----:R-:W4:Y:S01]  /*34a50*/  LDL.LU R12, [R1+0x500] ;  /* 0x00050000010c7983 */ /* 0x001f220000300800 */
[----:B------:R-:W4:Y:S02]  /*34a60*/  LDL.LU R13, [R1+0x504] ;  /* 0x00050400010d7983 */ /* 0x000f240000300800 */
[----:B------:R-:W2:Y:S02]  /*34a70*/  LDL.LU R14, [R1+0x508] ;  /* 0x00050800010e7983 */ /* 0x000ea40000300800 */
[----:B------:R-:W2:Y:S02]  /*34a80*/  LDL.LU R15, [R1+0x50c] ;  /* 0x00050c00010f7983 */ /* 0x000ea40000300800 */
[----:B--2---:R0:W-:Y:S01]  /*34a90*/  STL.64 [R1+0x4420], R14 ;  /* 0x0044200e01007387 */ /* 0x0041e20000100a00 */
[----:B----4-:R1:W-:Y:S02]  /*34aa0*/  STL.64 [R1+0x4418], R12 ;  /* 0x0044180c01007387 */ /* 0x0103e40000100a00 */
[----:B0-----:R-:W-:Y:S01]  /*34ab0*/  IMAD.MOV.U32 R14, RZ, RZ, R10 ;  /* 0x000000ffff0e7224 */ /* 0x001fe200078e000a */
[----:B-1----:R-:W2:Y:S01]  /*34ac0*/  LDL.LU R12, [R1+0x510] ;  /* 0x00051000010c7983 */ /* 0x002ea20000300800 */
[----:B------:R-:W2:Y:S02]  /*34ad0*/  LDL.LU R13, [R1+0x514] ;  /* 0x00051400010d7983 */ /* 0x000ea40000300800 */
[----:B------:R-:W4:Y:S02]  /*34ae0*/  LDL.LU R10, [R1+0x4464] ;  /* 0x00446400010a7983 */ /* 0x000f240000300800 */
[----:B------:R-:W-:-:S02]  /*34af0*/  IMAD.MOV.U32 R15, RZ, RZ, R11 ;  /* 0x000000ffff0f7224 */ /* 0x000fc400078e000b */
[----:B------:R-:W4:Y:S03]  /*34b00*/  LDL.LU R11, [R1+0x4460] ;  /* 0x00446000010b7983 */ /* 0x000f260000300800 */
[----:B------:R-:W-:Y:S01]  /*34b10*/  STL.64 [R1+0x4438], R14 ;  /* 0x0044380e01007387 */ /* 0x000fe20000100a00 */
[C---:B----4-:R-:W-:Y:S01]  /*34b20*/  HMMA.16816.F32 R4, R20.reuse, R10, R4 ;  /* 0x0000000a1404723c */ /* 0x050fe20000001804 */
[----:B--2---:R0:W-:Y:S04]  /*34b30*/  STL.64 [R1+0x4430], R12 ;  /* 0x0044300c01007387 */ /* 0x0041e80000100a00 */
[----:B0-----:R-:W2:Y:S01]  /*34b40*/  LDL.LU R12, [R1+0x520] ;  /* 0x00052000010c7983 */ /* 0x001ea20000300800 */
[----:B------:R-:W2:Y:S02]  /*34b50*/  LDL.LU R13, [R1+0x524] ;  /* 0x00052400010d7983 */ /* 0x000ea40000300800 */
[----:B------:R-:W2:Y:S02]  /*34b60*/  LDL.LU R14, [R1+0x528] ;  /* 0x00052800010e7983 */ /* 0x000ea40000300800 */
[----:B------:R-:W2:Y:S11]  /*34b70*/  LDL.LU R15, [R1+0x52c] ;  /* 0x00052c00010f7983 */ /* 0x000eb60000300800 */
[----:B------:R-:W-:Y:S02]  /*34b80*/  @!UPT UIADD3 URZ, URZ, URZ, URZ ;  /* 0x0000003f3f3ff290 */ /* 0x000fe4000fffe03f */
[----:B------:R-:W-:Y:S01]  /*34b90*/  STL.64 [R1+0x840], R4 ;  /* 0x0008400401007387 */ /* 0x000fe20000100a00 */
[----:B------:R0:W-:Y:S02]  /*34ba0*/  STL [R1+0x848], R6 ;  /* 0x0008480601007387 */ /* 0x0001e40000100800 */
[----:B------:R-:W-:Y:S02]  /*34bb0*/  IMAD.MOV.U32 R29, RZ, RZ, R7 ;  /* 0x000000ffff1d7224 */ /* 0x000fe400078e0007 */
[----:B0-----:R-:W3:Y:S01]  /*34bc0*/  LDL.LU.64 R6, [R1+0x4458] ;  /* 0x0044580001067983 */ /* 0x001ee20000300a00 */
[----:B------:R-:W4:Y:S02]  /*34bd0*/  LDL.LU.64 R4, [R1+0x4450] ;  /* 0x0044500001047983 */ /* 0x000f240000300a00 */
[----:B------:R0:W-:Y:S02]  /*34be0*/  STL.64 [R1+0x4330], R10 ;  /* 0x0043300a01007387 */ /* 0x0001e40000100a00 */
[----:B------:R-:W2:Y:S01]  /*34bf0*/  LDL.LU R8, [R1+0x4d0] ;  /* 0x0004d00001087983 */ /* 0x000ea20000300800 */
[----:B------:R-:W2:Y:S04]  /*34c00*/  LDL.LU R9, [R1+0x4d4] ;  /* 0x0004d40001097983 */ /* 0x000ea80000300800 */
[----:B0-----:R-:W2:Y:S01]  /*34c10*/  LDL.LU R10, [R1+0x4d8] ;  /* 0x0004d800010a7983 */ /* 0x001ea20000300800 */
[----:B------:R-:W2:Y:S02]  /*34c20*/  LDL.LU R11, [R1+0x4dc] ;  /* 0x0004dc00010b7983 */ /* 0x000ea40000300800 */
[----:B------:R-:W-:Y:S01]  /*34c30*/  STL [R1+0x3d5c], R29 ;  /* 0x003d5c1d01007387 */ /* 0x000fe20000100800 */
[----:B---3--:R-:W-:Y:S01]  /*34c40*/  HMMA.16816.F32 R20, R20, R6, R16 ;  /* 0x000000061414723c */ /* 0x008fe20000001810 */
[----:B------:R-:W2:Y:S01]  /*34c50*/  LDL.LU.64 R18, [R1+0x4448] ;  /* 0x0044480001127983 */ /* 0x000ea20000300a00 */
[----:B------:R-:W2:Y:S11]  /*34c60*/  LDL.LU.64 R16, [R1+0x4440] ;  /* 0x0044400001107983 */ /* 0x000eb60000300a00 */
[----:B------:R-:W-:Y:S10]  /*34c70*/  @!UPT UIADD3 URZ, URZ, URZ, URZ ;  /* 0x0000003f3f3ff290 */ /* 0x000ff4000fffe03f */
[----:B------:R-:W-:Y:S01]  /*34c80*/  STL.64 [R1+0x530], R20 ;  /* 0x0005301401007387 */ /* 0x000fe20000100a00 */
[----:B------:R0:W-:Y:S03]  /*34c90*/  STL.64 [R1+0x538], R22 ;  /* 0x0005381601007387 */ /* 0x0001e60000100a00 */
[----:B0-----:R-:W3:Y:S04]  /*34ca0*/  LDL R22, [R1+0x88] ;  /* 0x0000880001167983 */ /* 0x001ee80000100800 */
[----:B------:R-:W3:Y:S01]  /*34cb0*/  LDL R23, [R1+0x8c] ;  /* 0x00008c0001177983 */ /* 0x000ee20000100800 */
        /* <DEDUP_REMOVED lines=28> */
[----:B------:R-:W3:Y:S01]  /*34e80*/  LDL.LU.64 R24, [R1+0x43e0] ;  /* 0x0043e00001187983 */ /* 0x000ee20000300a00 */
[C---:B--2---:R-:W-:Y:S08]  /*34e90*/  HMMA.16816.F32 R12, R16.reuse, R14, R8 ;  /* 0x0000000e100c723c */ /* 0x044ff00000001808 */
[----:B---3--:R-:W-:Y:S01]  /*34ea0*/  HMMA.16816.F32 R20, R16, R22, R24 ;  /* 0x000000161014723c */ /* 0x008fe20000001818 */
[----:B------:R-:W2:Y:S01]  /*34eb0*/  LDL.LU.64 R26, [R1+0x43d8] ;  /* 0x0043d800011a7983 */ /* 0x000ea20000300a00 */
[----:B------:R-:W3:Y:S02]  /*34ec0*/  LDL.LU.64 R24, [R1+0x43d0] ;  /* 0x0043d00001187983 */ /* 0x000ee40000300a00 */
[----:B------:R-:W2:Y:S11]  /*34ed0*/  LDL.LU R8, [R1+0x7c0] ;  /* 0x0007c00001087983 */ /* 0x000eb60000300800 */
[----:B------:R-:W-:Y:S08]  /*34ee0*/  @!UPT UIADD3 URZ, URZ, URZ, URZ ;  /* 0x0000003f3f3ff290 */ /* 0x000ff0000fffe03f */
[----:B------:R-:W-:Y:S01]  /*34ef0*/  STL.64 [R1+0x4e0], R20 ;  /* 0x0004e01401007387 */ /* 0x000fe20000100a00 */
[----:B------:R-:W-:Y:S02]  /*34f00*/  STL.64 [R1+0x4e8], R22 ;  /* 0x0004e81601007387 */ /* 0x000fe40000100a00 */
[----:B------:R0:W-:Y:S02]  /*34f10*/  STL.64 [R1+0x4d0], R12 ;  /* 0x0004d00c01007387 */ /* 0x0001e40000100a00 */
[----:B------:R1:W-:Y:S01]  /*34f20*/  STL.64 [R1+0x4d8], R14 ;  /* 0x0004d80e01007387 */ /* 0x0003e20000100a00 */
[----:B------:R-:W2:Y:S01]  /*34f30*/  LDL.LU R9, [R1+0x7c4] ;  /* 0x0007c40001097983 */ /* 0x000ea20000300800 */
[----:B------:R-:W2:Y:S02]  /*34f40*/  LDL.LU R10, [R1+0x7c8] ;  /* 0x0007c800010a7983 */ /* 0x000ea40000300800 */
[----:B------:R-:W2:Y:S01]  /*34f50*/  LDL.LU R11, [R1+0x7cc] ;  /* 0x0007cc00010b7983 */ /* 0x000ea20000300800 */
[----:B0-----:R-:W2:Y:S01]  /*34f60*/  LDL.LU R12, [R1+0x7d0] ;  /* 0x0007d000010c7983 */ /* 0x001ea20000300800 */
[----:B------:R-:W2:Y:S02]  /*34f70*/  LDL.LU R13, [R1+0x7d4] ;  /* 0x0007d400010d7983 */ /* 0x000ea40000300800 */
[----:B-1----:R-:W2:Y:S02]  /*34f80*/  LDL.LU R14, [R1+0x7d8] ;  /* 0x0007d800010e7983 */ /* 0x002ea40000300800 */
[----:B------:R-:W2:Y:S02]  /*34f90*/  LDL.LU R15, [R1+0x7dc] ;  /* 0x0007dc00010f7983 */ /* 0x000ea40000300800 */
[----:B--2---:R0:W-:Y:S01]  /*34fa0*/  STL.64 [R1+0x4358], R14 ;  /* 0x0043580e01007387 */ /* 0x0041e20000100a00 */
[----:B------:R-:W-:Y:S03]  /*34fb0*/  STL.64 [R1+0x4350], R12 ;  /* 0x0043500c01007387 */ /* 0x000fe60000100a00 */
[----:B0-----:R-:W2:Y:S04]  /*34fc0*/  LDL.64 R14, [R1+0x18] ;  /* 0x00001800010e7983 */ /* 0x001ea80000100a00 */
[----:B--2---:R0:W-:Y:S02]  /*34fd0*/  STL.64 [R1+0x4368], R14 ;  /* 0x0043680e01007387 */ /* 0x0041e40000100a00 */
[----:B0-----:R-:W-:-:S02]  /*34fe0*/  IMAD.MOV.U32 R14, RZ, RZ, R3 ;  /* 0x000000ffff0e7224 */ /* 0x001fc400078e0003 */
[----:B------:R-:W-:Y:S01]  /*34ff0*/  IMAD.MOV.U32 R15, RZ, RZ, R28 ;  /* 0x000000ffff0f7224 */ /* 0x000fe200078e001c */
[----:B------:R-:W2:Y:S04]  /*35000*/  LDL.LU R3, [R1+0x43c8] ;  /* 0x0043c80001037983 */ /* 0x000ea80000300800 */
[----:B------:R-:W-:Y:S01]  /*35010*/  STL.64 [R1+0x4380], R14 ;  /* 0x0043800e01007387 */ /* 0x000fe20000100a00 */
[----:B------:R0:W-:Y:S02]  /*35020*/  STL.64 [R1+0x4340], R10 ;  /* 0x0043400a01007387 */ /* 0x0001e40000100a00 */
[----:B------:R1:W-:Y:S01]  /*35030*/  STL.64 [R1+0x4338], R8 ;  /* 0x0043380801007387 */ /* 0x0003e20000100a00 */
[----:B0-----:R-:W3:Y:S01]  /*35040*/  LDL.64 R10, [R1+0x8] ;  /* 0x00000800010a7983 */ /* 0x001ee20000100a00 */
[----:B----4-:R-:W-:-:S02]  /*35050*/  IMAD.MOV.U32 R14, RZ, RZ, R5 ;  /* 0x000000ffff0e7224 */ /* 0x010fc400078e0005 */
[----:B------:R-:W-:Y:S01]  /*35060*/  IMAD.MOV.U32 R15, RZ, RZ, R4 ;  /* 0x000000ffff0f7224 */ /* 0x000fe200078e0004 */
[----:B--2---:R-:W0:Y:S04]  /*35070*/  LDSM.16.MT88.4 R20, [R3+0xc180] ;  /* 0x00c180000314783b */ /* 0x004e280000004200 */
[----:B---3--:R2:W-:Y:S01]  /*35080*/  STL.64 [R1+0x4360], R10 ;  /* 0x0043600a01007387 */ /* 0x0085e20000100a00 */
[----:B-1----:R-:W3:Y:S02]  /*35090*/  LDL.LU R8, [R1+0x7e0] ;  /* 0x0007e00001087983 */ /* 0x002ee40000300800 */
[----:B------:R-:W3:Y:S01]  /*350a0*/  LDL.LU R9, [R1+0x7e4] ;  /* 0x0007e40001097983 */ /* 0x000ee20000300800 */
[----:B--2---:R-:W2:Y:S01]  /*350b0*/  LDL.LU R10, [R1+0x7e8] ;  /* 0x0007e800010a7983 */ /* 0x004ea20000300800 */
[----:B------:R-:W2:Y:S02]  /*350c0*/  LDL.LU R11, [R1+0x7ec] ;  /* 0x0007ec00010b7983 */ /* 0x000ea40000300800 */
[----:B------:R-:W4:Y:S02]  /*350d0*/  LDL.LU R4, [R1+0x830] ;  /* 0x0008300001047983 */ /* 0x000f240000300800 */
[----:B------:R-:W4:Y:S01]  /*350e0*/  LDL.LU R5, [R1+0x834] ;  /* 0x0008340001057983 */ /* 0x000f220000300800 */
[----:B------:R-:W4:Y:S01]  /*350f0*/  LDL.LU R6, [R1+0x838] ;  /* 0x0008380001067983 */ /* 0x000f220000300800 */
[----:B------:R-:W4:Y:S02]  /*35100*/  LDL.LU R7, [R1+0x83c] ;  /* 0x00083c0001077983 */ /* 0x000f240000300800 */
[----:B------:R-:W-:Y:S01]  /*35110*/  STL.64 [R1+0x4398], R14 ;  /* 0x0043980e01007387 */ /* 0x000fe20000100a00 */
[----:B--2---:R-:W-:Y:S01]  /*35120*/  STL.64 [R1+0x4378], R10 ;  /* 0x0043780a01007387 */ /* 0x004fe20000100a00 */
[----:B---3--:R1:W-:Y:S03]  /*35130*/  STL.64 [R1+0x4370], R8 ;  /* 0x0043700801007387 */ /* 0x0083e60000100a00 */
[----:B-1----:R-:W2:Y:S01]  /*35140*/  LDL.LU R8, [R1+0x7f0] ;  /* 0x0007f00001087983 */ /* 0x002ea20000300800 */
        /* <DEDUP_REMOVED lines=8> */
[----:B-1----:R-:W2:Y:S01]  /*351d0*/  LDL.LU R8, [R1+0x800] ;  /* 0x0008000001087983 */ /* 0x002ea20000300800 */
[----:B------:R-:W2:Y:S02]  /*351e0*/  LDL.LU R9, [R1+0x804] ;  /* 0x0008040001097983 */ /* 0x000ea40000300800 */
[----:B------:R-:W3:Y:S02]  /*351f0*/  LDL.LU R10, [R1+0x808] ;  /* 0x00080800010a7983 */ /* 0x000ee40000300800 */
[----:B------:R-:W3:Y:S02]  /*35200*/  LDL.LU R11, [R1+0x80c] ;  /* 0x00080c00010b7983 */ /* 0x000ee40000300800 */
        /* <DEDUP_REMOVED lines=10> */
[----:B------:R-:W2:Y:S02]  /*352b0*/  LDL.LU R10, [R1+0x828] ;  /* 0x00082800010a7983 */ /* 0x000ea40000300800 */
[----:B------:R-:W2:Y:S01]  /*352c0*/  LDL.LU R11, [R1+0x82c] ;  /* 0x00082c00010b7983 */ /* 0x000ea20000300800 */
[----:B0-----:R-:W-:Y:S01]  /*352d0*/  STL.64 [R1+0x4210], R22 ;  /* 0x0042101601007387 */ /* 0x001fe20000100a00 */
[----:B------:R4:W-:Y:S02]  /*352e0*/  STL.64 [R1+0x4208], R20 ;  /* 0x0042081401007387 */ /* 0x0009e40000100a00 */
[----:B----4-:R-:W-:Y:S01]  /*352f0*/  HMMA.16816.F32 R20, R16, R26, R4 ;  /* 0x0000001a1014723c */ /* 0x010fe20000001804 */
[----:B------:R-:W3:Y:S11]  /*35300*/  LDL.LU R4, [R1+0x7b0] ;  /* 0x0007b00001047983 */ /* 0x000ef60000300800 */
[----:B------:R-:W-:Y:S11]  /*35310*/  @!UPT UIADD3 URZ, URZ, URZ, URZ ;  /* 0x0000003f3f3ff290 */ /* 0x000ff6000fffe03f */
[----:B------:R-:W-:Y:S01]  /*35320*/  STL.64 [R1+0x830], R20 ;  /* 0x0008301401007387 */ /* 0x000fe20000100a00 */
[----:B------:R0:W-:Y:S02]  /*35330*/  STL.64 [R1+0x838], R22 ;  /* 0x0008381601007387 */ /* 0x0001e40000100a00 */
[----:B------:R-:W3:Y:S02]  /*35340*/  LDL.LU R5, [R1+0x7b4] ;  /* 0x0007b40001057983 */ /* 0x000ee40000300800 */
[----:B------:R-:W3:Y:S01]  /*35350*/  LDL.LU R6, [R1+0x7b8] ;  /* 0x0007b80001067983 */ /* 0x000ee20000300800 */
[----:B------:R-:W3:Y:S01]  /*35360*/  LDL.LU R7, [R1+0x7bc] ;  /* 0x0007bc0001077983 */ /* 0x000ee20000300800 */
[----:B------:R-:W4:Y:S02]  /*35370*/  LDL.LU R24, [R1+0x4c0] ;  /* 0x0004c00001187983 */ /* 0x000f240000300800 */
[----:B------:R-:W4:Y:S02]  /*35380*/  LDL.LU R25, [R1+0x4c4] ;  /* 0x0004c40001197983 */ /* 0x000f240000300800 */
[----:B------:R-:W4:Y:S01]  /*35390*/  LDL.LU R26, [R1+0x4c8] ;  /* 0x0004c800011a7983 */ /* 0x000f220000300800 */
[----:B------:R-:W4:Y:S04]  /*353a0*/  LDL.LU R27, [R1+0x4cc] ;  /* 0x0004cc00011b7983 */ /* 0x000f280000300800 */
[----:B0-----:R-:W2:Y:S04]  /*353b0*/  LDL.64 R22, [R1+0x98] ;  /* 0x0000980001167983 */ /* 0x001ea80000100a00 */
[----:B--2---:R0:W-:Y:S01]  /*353c0*/  STL.64 [R1+0x42f0], R22 ;  /* 0x0042f01601007387 */ /* 0x0041e20000100a00 */
[----:B------:R-:W2:Y:S02]  /*353d0*/  LDL.LU R20, [R1+0x490] ;  /* 0x0004900001147983 */ /* 0x000ea40000300800 */
[----:B------:R-:W2:Y:S01]  /*353e0*/  LDL.LU R21, [R1+0x494] ;  /* 0x0004940001157983 */ /* 0x000ea20000300800 */
[----:B0-----:R-:W2:Y:S01]  /*353f0*/  LDL.LU R22, [R1+0x498] ;  /* 0x0004980001167983 */ /* 0x001ea20000300800 */
[----:B------:R-:W2:Y:S02]  /*35400*/  LDL.LU R23, [R1+0x49c] ;  /* 0x00049c0001177983 */ /* 0x000ea40000300800 */
[----:B------:R-:W-:-:S02]  /*35410*/  IMAD.MOV.U32 R14, RZ, RZ, R2 ;  /* 0x000000ffff0e7224 */ /* 0x000fc400078e0002 */
[----:B------:R-:W-:-:S07]  /*35420*/  IMAD.MOV.U32 R15, RZ, RZ, R0 ;  /* 0x000000ffff0f7224 */ /* 0x000fce00078e0000 */
[C---:B------:R-:W-:Y:S01]  /*35430*/  HMMA.16816.F32 R12, R16.reuse, R14, R8 ;  /* 0x0000000e100c723c */ /* 0x040fe20000001808 */
[----:B--2---:R0:W-:Y:S01]  /*35440*/  STL.64 [R1+0x4300], R22 ;  /* 0x0043001601007387 */ /* 0x0041e20000100a00 */
[----:B------:R-:W-:Y:S03]  /*35450*/  STL.64 [R1+0x42f8], R20 ;  /* 0x0042f81401007387 */ /* 0x000fe60000100a00 */
[----:B0-----:R-:W2:Y:S04]  /*35460*/  LDL.64 R22, [R1+0xb8] ;  /* 0x0000b80001167983 */ /* 0x001ea80000100a00 */
[----:B--2---:R0:W-:Y:S04]  /*35470*/  STL.64 [R1+0x4308], R22 ;  /* 0x0043081601007387 */ /* 0x0041e80000100a00 */
[----:B0-----:R-:W2:Y:S01]  /*35480*/  LDL.64 R22, [R1+0xc8] ;  /* 0x0000c80001167983 */ /* 0x001ea20000100a00 */
[----:B------:R-:W2:Y:S02]  /*35490*/  LDL.LU.64 R10, [R1+0x43c0] ;  /* 0x0043c000010a7983 */ /* 0x000ea40000300a00 */
[----:B------:R-:W2:Y:S07]  /*354a0*/  LDL.LU.64 R8, [R1+0x43b8] ;  /* 0x0043b80001087983 */ /* 0x000eae0000300a00 */
[----:B------:R-:W-:Y:S01]  /*354b0*/  STL.64 [R1+0x820], R12 ;  /* 0x0008200c01007387 */ /* 0x000fe20000100a00 */
[----:B------:R0:W-:Y:S04]  /*354c0*/  STL.64 [R1+0x828], R14 ;  /* 0x0008280e01007387 */ /* 0x0001e80000100a00 */
        /* <DEDUP_REMOVED lines=39> */
[----:B------:R-:W2:Y:S02]  /*35740*/  LDL.LU.64 R10, [R1+0x4340] ;  /* 0x00434000010a7983 */ /* 0x000ea40000300a00 */
[----:B------:R-:W2:Y:S02]  /*35750*/  LDL.LU.64 R8, [R1+0x4338] ;  /* 0x0043380001087983 */ /* 0x000ea40000300a00 */
[C---:B--2---:R-:W-:Y:S11]  /*35760*/  HMMA.16816.F32 R8, R16.reuse, R14, R8 ;  /* 0x0000000e1008723c */ /* 0x044ff60000001808 */
[----:B------:R-:W-:Y:S11]  /*35770*/  @!UPT UIADD3 URZ, URZ, URZ, URZ ;  /* 0x0000003f3f3ff290 */ /* 0x000ff6000fffe03f */
[----:B------:R-:W-:Y:S01]  /*35780*/  @!UPT UIADD3 URZ, URZ, URZ, URZ ;  /* 0x0000003f3f3ff290 */ /* 0x000fe2000fffe03f */
[----:B------:R-:W-:Y:S01]  /*35790*/  STL.64 [R1+0x7c0], R8 ;  /* 0x0007c00801007387 */ /* 0x000fe20000100a00 */
[----:B------:R0:W-:Y:S03]  /*357a0*/  STL.64 [R1+0x7c8], R10 ;  /* 0x0007c80a01007387 */ /* 0x0001e60000100a00 */
[----:B0-----:R-:W3:Y:S01]  /*357b0*/  LDL.LU.64 R10, [R1+0x4330] ;  /* 0x00433000010a7983 */ /* 0x001ee20000300a00 */
        /* <DEDUP_REMOVED lines=9> */
[----:B------:R-:W-:Y:S01]  /*35850*/  STL.64 [R1+0x7b0], R4 ;  /* 0x0007b00401007387 */ /* 0x000fe20000100a00 */
[----:B------:R0:W-:Y:S03]  /*35860*/  STL.64 [R1+0x7b8], R6 ;  /* 0x0007b80601007387 */ /* 0x0001e60000100a00 */
[----:B0-----:R-:W4:Y:S01]  /*35870*/  LDL.LU.64 R6, [R1+0x4328] ;  /* 0x0043280001067983 */ /* 0x001f220000300a00 */
[----:B------:R0:W-:Y:S02]  /*35880*/  STL [R1+0x4224], R10 ;  /* 0x0042240a01007387 */ /* 0x0001e40000100800 */
[----:B------:R1:W-:Y:S02]  /*35890*/  STL [R1+0x4220], R11 ;  /* 0x0042200b01007387 */ /* 0x0003e40000100800 */
[----:B------:R-:W3:Y:S01]  /*358a0*/  LDL.LU R8, [R1+0x480] ;  /* 0x0004800001087983 */ /* 0x000ee20000300800 */
[----:B------:R-:W3:Y:S04]  /*358b0*/  LDL.LU R9, [R1+0x484] ;  /* 0x0004840001097983 */ /* 0x000ee80000300800 */
[----:B0-----:R-:W3:Y:S01]  /*358c0*/  LDL.LU R10, [R1+0x488] ;  /* 0x00048800010a7983 */ /* 0x001ee20000300800 */
[----:B-1----:R-:W3:Y:S01]  /*358d0*/  LDL.LU R11, [R1+0x48c] ;  /* 0x00048c00010b7983 */ /* 0x002ee20000300800 */
[----:B----4-:R-:W-:Y:S02]  /*358e0*/  HMMA.16816.F32 R16, R16, R6, R24 ;  /* 0x000000061010723c */ /* 0x010fe40000001818 */
[----:B------:R-:W2:Y:S01]  /*358f0*/  LDL.LU.64 R26, [R1+0x4320] ;  /* 0x00432000011a7983 */ /* 0x000ea20000300a00 */
[----:B------:R-:W2:Y:S02]  /*35900*/  LDL.LU.64 R24, [R1+0x4318] ;  /* 0x0043180001187983 */ /* 0x000ea40000300a00 */
[----:B------:R-:W-:-:S02]  /*35910*/  IMAD.MOV.U32 R2, RZ, RZ, R22 ;  /* 0x000000ffff027224 */ /* 0x000fc400078e0016 */
[----:B------:R-:W-:Y:S11]  /*35920*/  IMAD.MOV.U32 R0, RZ, RZ, R23 ;  /* 0x000000ffff007224 */ /* 0x000ff600078e0017 */
[----:B------:R-:W-:Y:S05]  /*35930*/  @!UPT UIADD3 URZ, URZ, URZ, URZ ;  /* 0x0000003f3f3ff290 */ /* 0x000fea000fffe03f */
[----:B------:R-:W-:Y:S01]  /*35940*/  STL.64 [R1+0x4c0], R16 ;  /* 0x0004c01001007387 */ /* 0x000fe20000100a00 */
[----:B------:R0:W-:Y:S03]  /*35950*/  STL.64 [R1+0x4c8], R18 ;  /* 0x0004c81201007387 */ /* 0x0001e60000100a00 */
[----:B0-----:R-:W4:Y:S01]  /*35960*/  LDL.64 R18, [R1+0xa8] ;  /* 0x0000a80001127983 */ /* 0x001f220000100a00 */
[----:B------:R0:W-:Y:S02]  /*35970*/  STL.64 [R1+0x4218], R6 ;  /* 0x0042180601007387 */ /* 0x0001e40000100a00 */
[----:B------:R-:W3:Y:S02]  /*35980*/  LDL.LU R4, [R1+0x4a0] ;  /* 0x0004a00001047983 */ /* 0x000ee40000300800 */
[----:B------:R-:W3:Y:S01]  /*35990*/  LDL.LU R5, [R1+0x4a4] ;  /* 0x0004a40001057983 */ /* 0x000ee20000300800 */
[----:B0-----:R-:W3:Y:S01]  /*359a0*/  LDL.LU R6, [R1+0x4a8] ;  /* 0x0004a80001067983 */ /* 0x001ee20000300800 */
[----:B------:R-:W3:Y:S01]  /*359b0*/  LDL.LU R7, [R1+0x4ac] ;  /* 0x0004ac0001077983 */ /* 0x000ee20000300800 */
[C---:B--2---:R-:W-:Y:S11]  /*359c0*/  HMMA.16816.F32 R12, R24.reuse, R22, R12 ;  /* 0x00000016180c723c */ /* 0x044ff6000000180c */
[----:B------:R-:W-:Y:S11]  /*359d0*/  @!UPT UIADD3 URZ, URZ, URZ, URZ ;  /* 0x0000003f3f3ff290 */ /* 0x000ff6000fffe03f */
[----:B------:R-:W-:Y:S01]  /*359e0*/  @!UPT UIADD3 URZ, URZ, URZ, URZ ;  /* 0x0000003f3f3ff290 */ /* 0x000fe2000fffe03f */
[----:B------:R0:W-:Y:S01]  /*359f0*/  STL.64 [R1+0x4b0], R12 ;  /* 0x0004b00c01007387 */ /* 0x0001e20000100a00 */
[----:B------:R-:W-:Y:S03]  /*35a00*/  STL.64 [R1+0x4b8], R14 ;  /* 0x0004b80e01007387 */ /* 0x000fe60000100a00 */
[----:B0-----:R-:W2:Y:S01]  /*35a10*/  LDL.LU.64 R12, [R1+0x4310] ;  /* 0x00431000010c7983 */ /* 0x001ea20000300a00 */
[----:B------:R-:W3:Y:S02]  /*35a20*/  LDL.LU.64 R22, [R1+0x4308] ;  /* 0x0043080001167983 */ /* 0x000ee40000300a00 */
[----:B------:R-:W-:Y:S02]  /*35a30*/  STL [R1+0x422c], R0 ;  /* 0x00422c0001007387 */ /* 0x000fe40000100800 */
[----:B------:R-:W-:Y:S01]  /*35a40*/  STL [R1+0x4228], R2 ;  /* 0x0042280201007387 */ /* 0x000fe20000100800 */
[C---:B---3--:R-:W-:Y:S11]  /*35a50*/  HMMA.16816.F32 R4, R24.reuse, R22, R4 ;  /* 0x000000161804723c */ /* 0x048ff60000001804 */
[----:B------:R-:W-:Y:S11]  /*35a60*/  @!UPT UIADD3 URZ, URZ, URZ, URZ ;  /* 0x0000003f3f3ff290 */ /* 0x000ff6000fffe03f */
[----:B------:R-:W-:Y:S01]  /*35a70*/  @!UPT UIADD3 URZ, URZ, URZ, URZ ;  /* 0x0000003f3f3ff290 */ /* 0x000fe2000fffe03f */
[----:B------:R0:W-:Y:S01]  /*35a80*/  STL.64 [R1+0x4a0], R4 ;  /* 0x0004a00401007387 */ /* 0x0001e20000100a00 */
[----:B------:R-:W-:Y:S02]  /*35a90*/  STL.64 [R1+0x4a8], R6 ;  /* 0x0004a80601007387 */ /* 0x000fe40000100a00 */
[----:B0-----:R-:W-:Y:S02]  /*35aa0*/  IMAD.MOV.U32 R5, RZ, RZ, R22 ;  /* 0x000000ffff057224 */ /* 0x001fe400078e0016 */
[----:B------:R-:W-:Y:S02]  /*35ab0*/  IMAD.MOV.U32 R4, RZ, RZ, R23 ;  /* 0x000000ffff047224 */ /* 0x000fe400078e0017 */
[----:B------:R-:W4:Y:S01]  /*35ac0*/  LDL.LU.64 R22, [R1+0x4300] ;  /* 0x0043000001167983 */ /* 0x000f220000300a00 */
[----:B------:R-:W4:Y:S02]  /*35ad0*/  LDL.LU.64 R20, [R1+0x42f8] ;  /* 0x0042f80001147983 */ /* 0x000f240000300a00 */
[----:B----4-:R-:W-:Y:S11]  /*35ae0*/  HMMA.16816.F32 R20, R24, R18, R20 ;  /* 0x000000121814723c */ /* 0x010ff60000001814 */
[----:B------:R-:W-:Y:S11]  /*35af0*/  @!UPT UIADD3 URZ, URZ, URZ, URZ ;  /* 0x0000003f3f3ff290 */ /* 0x000ff6000fffe03f */
[----:B------:R-:W-:Y:S01]  /*35b00*/  @!UPT UIADD3 URZ, URZ, URZ, URZ ;  /* 0x0000003f3f3ff290 */ /* 0x000fe2000fffe03f */
[----:B------:R-:W-:Y:S01]  /*35b10*/  STL.64 [R1+0x490], R20 ;  /* 0x0004901401007387 */ /* 0x000fe20000100a00 */
[----:B------:R0:W-:Y:S03]  /*35b20*/  STL.64 [R1+0x498], R22 ;  /* 0x0004981601007387 */ /* 0x0001e60000100a00 */
[----:B0-----:R-:W3:Y:S01]  /*35b30*/  LDL.LU.64 R22, [R1+0x42f0] ;  /* 0x0042f00001167983 */ /* 0x001ee20000300a00 */
[----:B------:R-:W-:Y:S02]  /*35b40*/  IMAD.MOV.U32 R7, RZ, RZ, R18 ;  /* 0x000000ffff077224 */ /* 0x000fe400078e0012 */
[----:B------:R-:W-:-:S05]  /*35b50*/  IMAD.MOV.U32 R6, RZ, RZ, R19 ;  /* 0x000000ffff067224 */ /* 0x000fca00078e0013 */
[----:B------:R-:W-:Y:S01]  /*35b60*/  STL.64 [R1+0x4238], R6 ;  /* 0x0042380601007387 */ /* 0x000fe20000100a00 */
[----:B------:R3:W-:Y:S02]  /*35b70*/  STL.64 [R1+0x4230], R4 ;  /* 0x0042300401007387 */ /* 0x0007e40000100a00 */
[----:B---3--:R-:W-:Y:S07]  /*35b80*/  HMMA.16816.F32 R4, R24, R22, R8 ;  /* 0x000000161804723c */ /* 0x008fee0000001808 */
[----:B------:R-:W-:-:S02]  /*35b90*/  IMAD.MOV.U32 R9, RZ, RZ, R22 ;  /* 0x000000ffff097224 */ /* 0x000fc400078e0016 */
[----:B------:R-:W-:Y:S11]  /*35ba0*/  IMAD.MOV.U32 R8, RZ, RZ, R23 ;  /* 0x000000ffff087224 */ /* 0x000ff600078e0017 */
[----:B------:R-:W-:Y:S03]  /*35bb0*/  @!UPT UIADD3 URZ, URZ, URZ, URZ ;  /* 0x0000003f3f3ff290 */ /* 0x000fe6000fffe03f */
[----:B------:R0:W-:Y:S01]  /*35bc0*/  STL.64 [R1+0x480], R4 ;  /* 0x0004800401007387 */ /* 0x0001e20000100a00 */
[----:B------:R1:W-:Y:S02]  /*35bd0*/  STL.64 [R1+0x488], R6 ;  /* 0x0004880601007387 */ /* 0x0003e40000100a00 */
[----:B------:R-:W-:Y:S01]  /*35be0*/  STL.64 [R1+0x42a8], R8 ;  /* 0x0042a80801007387 */ /* 0x000fe20000100a00 */
[----:B0-----:R-:W3:Y:S01]  /*35bf0*/  LDL.LU R4, [R1+0x730] ;  /* 0x0007300001047983 */ /* 0x001ee20000300800 */
[----:B------:R-:W3:Y:S02]  /*35c00*/  LDL.LU R5, [R1+0x734] ;  /* 0x0007340001057983 */ /* 0x000ee40000300800 */
[----:B-1----:R-:W4:Y:S02]  /*35c10*/  LDL.LU R6, [R1+0x738] ;  /* 0x0007380001067983 */ /* 0x002f240000300800 */
[----:B------:R-:W4:Y:S02]  /*35c20*/  LDL.LU R7, [R1+0x73c] ;  /* 0x00073c0001077983 */ /* 0x000f240000300800 */
[----:B----4-:R2:W-:Y:S01]  /*35c30*/  STL.64 [R1+0x4250], R6 ;  /* 0x0042500601007387 */ /* 0x0105e20000100a00 */
[----:B---3--:R0:W-:Y:S02]  /*35c40*/  STL.64 [R1+0x4248], R4 ;  /* 0x0042480401007387 */ /* 0x0081e40000100a00 */
[----:B--2---:R-:W-:-:S02]  /*35c50*/  IMAD.MOV.U32 R6, RZ, RZ, R13 ;  /* 0x000000ffff067224 */ /* 0x004fc400078e000d */
[----:B------:R-:W-:-:S05]  /*35c60*/  IMAD.MOV.U32 R7, RZ, RZ, R12 ;  /* 0x000000ffff077224 */ /* 0x000fca00078e000c */
[----:B------:R1:W-:Y:S01]  /*35c70*/  STL.64 [R1+0x4268], R6 ;  /* 0x0042680601007387 */ /* 0x0003e20000100a00 */
[----:B0-----:R-:W2:Y:S02]  /*35c80*/  LDL.LU R4, [R1+0x750] ;  /* 0x0007500001047983 */ /* 0x001ea40000300800 */
[----:B------:R-:W2:Y:S01]  /*35c90*/  LDL.LU R5, [R1+0x754] ;  /* 0x0007540001057983 */ /* 0x000ea20000300800 */
[----:B-1----:R-:W3:Y:S01]  /*35ca0*/  LDL.LU R6, [R1+0x758] ;  /* 0x0007580001067983 */ /* 0x002ee20000300800 */
[----:B------:R-:W3:Y:S02]  /*35cb0*/  LDL.LU R7, [R1+0x75c] ;  /* 0x00075c0001077983 */ /* 0x000ee40000300800 */
[----:B------:R-:W4:Y:S02]  /*35cc0*/  LDL.LU R12, [R1+0x760] ;  /* 0x00076000010c7983 */ /* 0x000f240000300800 */
[----:B------:R-:W4:Y:S01]  /*35cd0*/  LDL.LU R13, [R1+0x764] ;  /* 0x00076400010d7983 */ /* 0x000f220000300800 */
        /* <DEDUP_REMOVED lines=10> */
[----:B------:R-:W2:Y:S02]  /*35d80*/  LDL.64 R18, [R1+0x78] ;  /* 0x0000780001127983 */ /* 0x000ea40000100a00 */
[----:B--2---:R0:W-:Y:S04]  /*35d90*/  STL.64 [R1+0x42e8], R18 ;  /* 0x0042e81201007387 */ /* 0x0041e80000100a00 */
[----:B0-----:R-:W2:Y:S01]  /*35da0*/  LDL.64 R18, [R1+0x88] ;  /* 0x0000880001127983 */ /* 0x001ea20000100a00 */
[----:B------:R0:W-:Y:S02]  /*35db0*/  STL.64 [R1+0x42b8], R10 ;  /* 0x0042b80a01007387 */ /* 0x0001e40000100a00 */
[----:B------:R-:W-:Y:S01]  /*35dc0*/  STL.64 [R1+0x42b0], R8 ;  /* 0x0042b00801007387 */ /* 0x000fe20000100a00 */
        /* <DEDUP_REMOVED lines=8> */
[----:B------:R0:W-:Y:S02]  /*35e50*/  STL.64 [R1+0x4290], R14 ;  /* 0x0042900e01007387 */ /* 0x0001e40000100a00 */
[----:B----4-:R-:W-:Y:S01]  /*35e60*/  STL.64 [R1+0x4288], R12 ;  /* 0x0042880c01007387 */ /* 0x010fe20000100a00 */
[----:B0-----:R-:W4:Y:S04]  /*35e70*/  LDL.64 R14, [R1+0x38] ;  /* 0x00003800010e7983 */ /* 0x001f280000100a00 */
[----:B----4-:R0:W-:Y:S04]  /*35e80*/  STL.64 [R1+0x42a0], R14 ;  /* 0x0042a00e01007387 */ /* 0x0101e80000100a00 */
[----:B0-----:R-:W4:Y:S04]  /*35e90*/  LDL.64 R14, [R1+0x48] ;  /* 0x00004800010e7983 */ /* 0x001f280000100a00 */
[----:B----4-:R0:W-:Y:S01]  /*35ea0*/  STL.64 [R1+0x42c0], R14 ;  /* 0x0042c00e01007387 */ /* 0x0101e20000100a00 */
[----:B------:R-:W4:Y:S02]  /*35eb0*/  LDL.LU R12, [R1+0x790] ;  /* 0x00079000010c7983 */ /* 0x000f240000300800 */
[----:B------:R-:W4:Y:S01]  /*35ec0*/  LDL.LU R13, [R1+0x794] ;  /* 0x00079400010d7983 */ /* 0x000f220000300800 */
[----:B0-----:R-:W2:Y:S01]  /*35ed0*/  LDL.LU R14, [R1+0x798] ;  /* 0x00079800010e7983 */ /* 0x001ea20000300800 */
[----:B------:R-:W2:Y:S01]  /*35ee0*/  LDL.LU R15, [R1+0x79c] ;  /* 0x00079c00010f7983 */ /* 0x000ea20000300800 */
[----:B------:R-:W-:Y:S02]  /*35ef0*/  HMMA.16816.F32 R20, R24, R18, R20 ;  /* 0x000000121814723c */ /* 0x000fe40000001814 */
[----:B--2---:R-:W-:Y:S01]  /*35f00*/  STL.64 [R1+0x42d8], R14 ;  /* 0x0042d80e01007387 */ /* 0x004fe20000100a00 */
[----:B----4-:R0:W-:Y:S03]  /*35f10*/  STL.64 [R1+0x42d0], R12 ;  /* 0x0042d00c01007387 */ /* 0x0101e60000100a00 */
[----:B0-----:R-:W2:Y:S01]  /*35f20*/  LDL.LU R12, [R1+0x7a0] ;  /* 0x0007a000010c7983 */ /* 0x001ea20000300800 */
[----:B------:R-:W2:Y:S02]  /*35f30*/  LDL.LU R13, [R1+0x7a4] ;  /* 0x0007a400010d7983 */ /* 0x000ea40000300800 */
[----:B------:R-:W2:Y:S02]  /*35f40*/  LDL.LU R14, [R1+0x7a8] ;  /* 0x0007a800010e7983 */ /* 0x000ea40000300800 */
[----:B------:R-:W2:Y:S01]  /*35f50*/  LDL.LU R15, [R1+0x7ac] ;  /* 0x0007ac00010f7983 */ /* 0x000ea20000300800 */
[----:B---3--:R0:W-:Y:S01]  /*35f60*/  STL.64 [R1+0x4278], R6 ;  /* 0x0042780601007387 */ /* 0x0081e20000100a00 */
[----:B------:R1:W-:Y:S03]  /*35f70*/  STL.64 [R1+0x4270], R4 ;  /* 0x0042700401007387 */ /* 0x0003e60000100a00 */
[----:B0-----:R-:W3:Y:S04]  /*35f80*/  LDL.64 R6, [R1+0x28] ;  /* 0x0000280001067983 */ /* 0x001ee80000100a00 */
[----:B---3--:R0:W-:Y:S01]  /*35f90*/  STL.64 [R1+0x4298], R6 ;  /* 0x0042980601007387 */ /* 0x0081e20000100a00 */
[----:B-1----:R-:W3:Y:S02]  /*35fa0*/  LDL.LU R4, [R1+0x770] ;  /* 0x0007700001047983 */ /* 0x002ee40000300800 */
[----:B------:R-:W3:Y:S01]  /*35fb0*/  LDL.LU R5, [R1+0x774] ;  /* 0x0007740001057983 */ /* 0x000ee20000300800 */
[----:B0-----:R-:W3:Y:S01]  /*35fc0*/  LDL.LU R6, [R1+0x778] ;  /* 0x0007780001067983 */ /* 0x001ee20000300800 */
[----:B------:R-:W3:Y:S02]  /*35fd0*/  LDL.LU R7, [R1+0x77c] ;  /* 0x00077c0001077983 */ /* 0x000ee40000300800 */
[----:B------:R0:W-:Y:S02]  /*35fe0*/  STL.64 [R1+0x470], R20 ;  /* 0x0004701401007387 */ /* 0x0001e40000100a00 */
[----:B------:R-:W-:Y:S02]  /*35ff0*/  STL.64 [R1+0x478], R22 ;  /* 0x0004781601007387 */ /* 0x000fe40000100a00 */
[----:B0-----:R-:W-:-:S02]  /*36000*/  IMAD.MOV.U32 R21, RZ, RZ, R18 ;  /* 0x000000ffff157224 */ /* 0x001fc400078e0012 */
[----:B------:R-:W-:Y:S02]  /*36010*/  IMAD.MOV.U32 R20, RZ, RZ, R19 ;  /* 0x000000ffff147224 */ /* 0x000fe400078e0013 */
[----:B------:R-:W4:Y:S02]  /*36020*/  LDL.LU.64 R18, [R1+0x42e8] ;  /* 0x0042e80001127983 */ /* 0x000f240000300a00 */
[C---:B----4-:R-:W-:Y:S11]  /*36030*/  HMMA.16816.F32 R8, R24.reuse, R18, R8 ;  /* 0x000000121808723c */ /* 0x050ff60000001808 */
        /* <DEDUP_REMOVED lines=8> */
[----:B------:R-:W-:Y:S01]  /*360c0*/  STL.64 [R1+0x4260], R22 ;  /* 0x0042601601007387 */ /* 0x000fe20000100a00 */
[----:B------:R1:W-:Y:S03]  /*360d0*/  STL.64 [R1+0x4258], R20 ;  /* 0x0042581401007387 */ /* 0x0003e60000100a00 */
[----:B-1----:R-:W4:Y:S01]  /*360e0*/  LDL.LU R20, [R1+0x740] ;  /* 0x0007400001147983 */ /* 0x002f220000300800 */
[----:B------:R-:W4:Y:S02]  /*360f0*/  LDL.LU R21, [R1+0x744] ;  /* 0x0007440001157983 */ /* 0x000f240000300800 */
[----:B------:R-:W4:Y:S02]  /*36100*/  LDL.LU R22, [R1+0x748] ;  /* 0x0007480001167983 */ /* 0x000f240000300800 */
[----:B------:R-:W4:Y:S01]  /*36110*/  LDL.LU R23, [R1+0x74c] ;  /* 0x00074c0001177983 */ /* 0x000f220000300800 */
[----:B0-----:R-:W-:Y:S01]  /*36120*/  STL.64 [R1+0x40c8], R18 ;  /* 0x0040c81201007387 */ /* 0x001fe20000100a00 */
[----:B------:R0:W-:Y:S01]  /*36130*/  STL.64 [R1+0x40c0], R16 ;  /* 0x0040c01001007387 */ /* 0x0001e20000100a00 */
[----:B--2---:R-:W-:Y:S01]  /*36140*/  HMMA.16816.F32 R12, R24, R10, R12 ;  /* 0x0000000a180c723c */ /* 0x004fe2000000180c */
[----:B0-----:R-:W-:-:S02]  /*36150*/  IMAD.MOV.U32 R17, RZ, RZ, R10 ;  /* 0x000000ffff117224 */ /* 0x001fc400078e000a */
[----:B------:R-:W-:Y:S11]  /*36160*/  IMAD.MOV.U32 R16, RZ, RZ, R11 ;  /* 0x000000ffff107224 */ /* 0x000ff600078e000b */
[----:B------:R-:W-:Y:S09]  /*36170*/  @!UPT UIADD3 URZ, URZ, URZ, URZ ;  /* 0x0000003f3f3ff290 */ /* 0x000ff2000fffe03f */
[----:B------:R-:W-:Y:S01]  /*36180*/  STL.64 [R1+0x7a0], R12 ;  /* 0x0007a00c01007387 */ /* 0x000fe20000100a00 */
[----:B------:R0:W-:Y:S03]  /*36190*/  STL.64 [R1+0x7a8], R14 ;  /* 0x0007a80e01007387 */ /* 0x0001e60000100a00 */
[----:B0-----:R-:W2:Y:S01]  /*361a0*/  LDL.LU.64 R14, [R1+0x42d8] ;  /* 0x0042d800010e7983 */ /* 0x001ea20000300a00 */
[----:B------:R-:W2:Y:S02]  /*361b0*/  LDL.LU.64 R12, [R1+0x42d0] ;  /* 0x0042d000010c7983 */ /* 0x000ea40000300a00 */
[----:B------:R-:W2:Y:S02]  /*361c0*/  LDL.LU.64 R10, [R1+0x42c8] ;  /* 0x0042c800010a7983 */ /* 0x000ea40000300a00 */
[----:B------:R-:W-:Y:S02]  /*361d0*/  IMAD.MOV.U32 R18, RZ, RZ, R29 ;  /* 0x000000ffff127224 */ /* 0x000fe400078e001d */
[----:B------:R-:W-:Y:S01]  /*361e0*/  IMAD.MOV.U32 R19, RZ, RZ, R28 ;  /* 0x000000ffff137224 */ /* 0x000fe200078e001c */
        /* <DEDUP_REMOVED lines=42> */
[----:B0-----:R-:W4:Y:S01]  /*36490*/  LDL.LU.64 R6, [R1+0x4268] ;  /* 0x0042680001067983 */ /* 0x001f220000300a00 */
[----:B------:R0:W-:Y:S02]  /*364a0*/  STL.64 [R1+0x4100], R18 ;  /* 0x0041001201007387 */ /* 0x0001e40000100a00 */
[----:B0-----:R-:W-:Y:S02]  /*364b0*/  IMAD.MOV.U32 R18, RZ, RZ, R13 ;  /* 0x000000ffff127224 */ /* 0x001fe400078e000d */
[----:B------:R-:W-:Y:S01]  /*364c0*/  IMAD.MOV.U32 R19, RZ, RZ, R12 ;  /* 0x000000ffff137224 */ /* 0x000fe200078e000c */
[----:B----4-:R-:W-:Y:S01]  /*364d0*/  HMMA.16816.F32 R4, R24, R6, R20 ;  /* 0x000000061804723c */ /* 0x010fe20000001814 */
[----:B------:R-:W2:Y:S01]  /*364e0*/  LDL.LU.64 R22, [R1+0x4260] ;  /* 0x0042600001167983 */ /* 0x000ea20000300a00 */
[----:B------:R-:W4:Y:S11]  /*364f0*/  LDL.LU.64 R20, [R1+0x4258] ;  /* 0x0042580001147983 */ /* 0x000f360000300a00 */
[----:B------:R-:W-:Y:S10]  /*36500*/  @!UPT UIADD3 URZ, URZ, URZ, URZ ;  /* 0x0000003f3f3ff290 */ /* 0x000ff4000fffe03f */
[----:B------:R-:W-:Y:S01]  /*36510*/  STL.64 [R1+0x740], R4 ;  /* 0x0007400401007387 */ /* 0x000fe20000100a00 */
[----:B------:R0:W-:Y:S03]  /*36520*/  STL.64 [R1+0x748], R6 ;  /* 0x0007480601007387 */ /* 0x0001e60000100a00 */
[----:B0-----:R-:W3:Y:S01]  /*36530*/  LDL.LU.64 R6, [R1+0x4250] ;  /* 0x0042500001067983 */ /* 0x001ee20000300a00 */
[----:B------:R-:W3:Y:S02]  /*36540*/  LDL.LU.64 R4, [R1+0x4248] ;  /* 0x0042480001047983 */ /* 0x000ee40000300a00 */
[----:B------:R-:W2:Y:S02]  /*36550*/  LDL.LU R13, [R1+0x4244] ;  /* 0x00424400010d7983 */ /* 0x000ea40000300800 */
[----:B------:R-:W2:Y:S01]  /*36560*/  LDL.LU R12, [R1+0x4240] ;  /* 0x00424000010c7983 */ /* 0x000ea20000300800 */
[----:B------:R0:W-:Y:S02]  /*36570*/  STL.64 [R1+0x4118], R18 ;  /* 0x0041181201007387 */ /* 0x0001e40000100a00 */
[----:B0-----:R-:W-:-:S02]  /*36580*/  IMAD.MOV.U32 R18, RZ, RZ, R0 ;  /* 0x000000ffff127224 */ /* 0x001fc400078e0000 */
[----:B------:R-:W-:Y:S01]  /*36590*/  IMAD.MOV.U32 R19, RZ, RZ, R2 ;  /* 0x000000ffff137224 */ /* 0x000fe200078e0002 */
[----:B---3--:R-:W-:Y:S11]  /*365a0*/  HMMA.16816.F32 R4, R24, R14, R4 ;  /* 0x0000000e1804723c */ /* 0x008ff60000001804 */
[----:B------:R-:W-:Y:S11]  /*365b0*/  @!UPT UIADD3 URZ, URZ, URZ, URZ ;  /* 0x0000003f3f3ff290 */ /* 0x000ff6000fffe03f */
[----:B------:R-:W-:Y:S01]  /*365c0*/  @!UPT UIADD3 URZ, URZ, URZ, URZ ;  /* 0x0000003f3f3ff290 */ /* 0x000fe2000fffe03f */
[----:B------:R-:W-:Y:S01]  /*365d0*/  STL.64 [R1+0x730], R4 ;  /* 0x0007300401007387 */ /* 0x000fe20000100a00 */
[----:B------:R0:W-:Y:S03]  /*365e0*/  STL.64 [R1+0x738], R6 ;  /* 0x0007380601007387 */ /* 0x0001e60000100a00 */
[----:B0-----:R-:W3:Y:S01]  /*365f0*/  LDL.LU.64 R6, [R1+0x4238] ;  /* 0x0042380001067983 */ /* 0x001ee20000300a00 */
[----:B------:R-:W3:Y:S02]  /*36600*/  LDL.LU.64 R4, [R1+0x4230] ;  /* 0x0042300001047983 */ /* 0x000ee40000300a00 */
[----:B------:R-:W3:Y:S02]  /*36610*/  LDL.LU R0, [R1+0x422c] ;  /* 0x00422c0001007983 */ /* 0x000ee40000300800 */
[----:B------:R-:W3:Y:S01]  /*36620*/  LDL.LU R2, [R1+0x4228] ;  /* 0x0042280001027983 */ /* 0x000ee20000300800 */
[----:B------:R-:W-:Y:S01]  /*36630*/  STL.64 [R1+0x4130], R18 ;  /* 0x0041301201007387 */ /* 0x000fe20000100a00 */
[----:B------:R0:W-:Y:S02]  /*36640*/  STL.64 [R1+0x40e8], R14 ;  /* 0x0040e80e01007387 */ /* 0x0001e40000100a00 */
[----:B--2---:R1:W-:Y:S01]  /*36650*/  STL.64 [R1+0x40e0], R12 ;  /* 0x0040e00c01007387 */ /* 0x0043e20000100a00 */
[----:B0-----:R-:W2:Y:S01]  /*36660*/  LDL.64 R14, [R1+0x8] ;  /* 0x00000800010e7983 */ /* 0x001ea20000100a00 */
[----:B------:R-:W-:-:S02]  /*36670*/  IMAD.MOV.U32 R18, RZ, RZ, R10 ;  /* 0x000000ffff127224 */ /* 0x000fc400078e000a */
[----:B------:R-:W-:Y:S01]  /*36680*/  IMAD.MOV.U32 R19, RZ, RZ, R11 ;  /* 0x000000ffff137224 */ /* 0x000fe200078e000b */
[----:B--2---:R0:W-:Y:S01]  /*36690*/  STL.64 [R1+0x40f8], R14 ;  /* 0x0040f80e01007387 */ /* 0x0041e20000100a00 */
[----:B-1----:R-:W2:Y:S02]  /*366a0*/  LDL.LU R12, [R1+0x390] ;  /* 0x00039000010c7983 */ /* 0x002ea40000300800 */
[----:B------:R-:W2:Y:S01]  /*366b0*/  LDL.LU R13, [R1+0x394] ;  /* 0x00039400010d7983 */ /* 0x000ea20000300800 */
[----:B0-----:R-:W2:Y:S01]  /*366c0*/  LDL.LU R14, [R1+0x398] ;  /* 0x00039800010e7983 */ /* 0x001ea20000300800 */
[----:B------:R-:W2:Y:S02]  /*366d0*/  LDL.LU R15, [R1+0x39c] ;  /* 0x00039c00010f7983 */ /* 0x000ea40000300800 */
[----:B------:R-:W3:Y:S02]  /*366e0*/  LDL.LU R10, [R1+0x4224] ;  /* 0x00422400010a7983 */ /* 0x000ee40000300800 */
[----:B------:R-:W3:Y:S01]  /*366f0*/  LDL.LU R11, [R1+0x4220] ;  /* 0x00422000010b7983 */ /* 0x000ee20000300800 */
        /* <DEDUP_REMOVED lines=8> */
[----:B------:R-:W-:-:S05]  /*36780*/  IMAD.MOV.U32 R19, RZ, RZ, R28 ;  /* 0x000000ffff137224 */ /* 0x000fca00078e001c */
        /* <DEDUP_REMOVED lines=36> */
[----:B------:R-:W4:Y:S02]  /*369d0*/  LDL.LU R15, [R1+0x3ec] ;  /* 0x0003ec00010f7983 */ /* 0x000f240000300800 */
[----:B---3--:R-:W-:-:S02]  /*369e0*/  IMAD.MOV.U32 R18, RZ, RZ, R7 ;  /* 0x000000ffff127224 */ /* 0x008fc400078e0007 */
[----:B------:R-:W-:-:S05]  /*369f0*/  IMAD.MOV.U32 R19, RZ, RZ, R6 ;  /* 0x000000ffff137224 */ /* 0x000fca00078e0006 */
[----:B------:R-:W-:Y:S04]  /*36a00*/  STL.64 [R1+0x41d8], R18 ;  /* 0x0041d81201007387 */ /* 0x000fe80000100a00 */
[----:B----4-:R-:W-:Y:S01]  /*36a10*/  STL.64 [R1+0x4188], R14 ;  /* 0x0041880e01007387 */ /* 0x010fe20000100a00 */
[----:B--2---:R0:W-:Y:S03]  /*36a20*/  STL.64 [R1+0x4180], R12 ;  /* 0x0041800c01007387 */ /* 0x0041e60000100a00 */
[----:B0-----:R-:W2:Y:S01]  /*36a30*/  LDL.LU R12, [R1+0x3f0] ;  /* 0x0003f000010c7983 */ /* 0x001ea20000300800 */
[----:B------:R-:W2:Y:S02]  /*36a40*/  LDL.LU R13, [R1+0x3f4] ;  /* 0x0003f400010d7983 */ /* 0x000ea40000300800 */
[----:B------:R-:W3:Y:S02]  /*36a50*/  LDL.LU R14, [R1+0x3f8] ;  /* 0x0003f800010e7983 */ /* 0x000ee40000300800 */
[----:B------:R-:W3:Y:S02]  /*36a60*/  LDL.LU R15, [R1+0x3fc] ;  /* 0x0003fc00010f7983 */ /* 0x000ee40000300800 */
[----:B------:R-:W-:-:S02]  /*36a70*/  IMAD.MOV.U32 R18, RZ, RZ, R5 ;  /* 0x000000ffff127224 */ /* 0x000fc400078e0005 */
[----:B------:R-:W-:-:S05]  /*36a80*/  IMAD.MOV.U32 R19, RZ, RZ, R4 ;  /* 0x000000ffff137224 */ /* 0x000fca00078e0004 */
[----:B------:R-:W-:Y:S01]  /*36a90*/  STL.64 [R1+0x41f0], R18 ;  /* 0x0041f01201007387 */ /* 0x000fe20000100a00 */
[----:B------:R-:W4:Y:S02]  /*36aa0*/  LDL.LU R4, [R1+0x720] ;  /* 0x0007200001047983 */ /* 0x000f240000300800 */
[----:B------:R-:W4:Y:S02]  /*36ab0*/  LDL.LU R5, [R1+0x724] ;  /* 0x0007240001057983 */ /* 0x000f240000300800 */
[----:B------:R-:W4:Y:S01]  /*36ac0*/  LDL.LU R6, [R1+0x728] ;  /* 0x0007280001067983 */ /* 0x000f220000300800 */
[----:B------:R-:W4:Y:S04]  /*36ad0*/  LDL.LU R7, [R1+0x72c] ;  /* 0x00072c0001077983 */ /* 0x000f280000300800 */
[----:B---3--:R-:W-:Y:S01]  /*36ae0*/  STL.64 [R1+0x41a0], R14 ;  /* 0x0041a00e01007387 */ /* 0x008fe20000100a00 */
[----:B--2---:R0:W-:Y:S03]  /*36af0*/  STL.64 [R1+0x4198], R12 ;  /* 0x0041980c01007387 */ /* 0x0041e60000100a00 */
[----:B0-----:R-:W2:Y:S01]  /*36b00*/  LDL.LU R12, [R1+0x400] ;  /* 0x00040000010c7983 */ /* 0x001ea20000300800 */
[----:B------:R-:W2:Y:S02]  /*36b10*/  LDL.LU R13, [R1+0x404] ;  /* 0x00040400010d7983 */ /* 0x000ea40000300800 */
[----:B------:R-:W3:Y:S02]  /*36b20*/  LDL.LU R14, [R1+0x408] ;  /* 0x00040800010e7983 */ /* 0x000ee40000300800 */
[----:B------:R-:W3:Y:S01]  /*36b30*/  LDL.LU R15, [R1+0x40c] ;  /* 0x00040c00010f7983 */ /* 0x000ee20000300800 */
[----:B------:R-:W2:Y:S01]  /*36b40*/  LDL.LU R20, [R1+0x450] ;  /* 0x0004500001147983 */ /* 0x000ea20000300800 */
        /* <DEDUP_REMOVED lines=31> */
[----:B------:R0:W-:Y:S02]  /*36d40*/  STL.64 [R1+0x40f0], R10 ;  /* 0x0040f00a01007387 */ /* 0x0001e40000100a00 */
[----:B------:R-:W4:Y:S02]  /*36d50*/  LDL.LU R8, [R1+0x380] ;  /* 0x0003800001087983 */ /* 0x000f240000300800 */
[----:B------:R-:W4:Y:S01]  /*36d60*/  LDL.LU R9, [R1+0x384] ;  /* 0x0003840001097983 */ /* 0x000f220000300800 */
[----:B0-----:R-:W4:Y:S01]  /*36d70*/  LDL.LU R10, [R1+0x388] ;  /* 0x00038800010a7983 */ /* 0x001f220000300800 */
[----:B------:R-:W4:Y:S01]  /*36d80*/  LDL.LU R11, [R1+0x38c] ;  /* 0x00038c00010b7983 */ /* 0x000f220000300800 */
[----:B---3--:R-:W-:Y:S02]  /*36d90*/  HMMA.16816.F32 R24, R24, R6, R20 ;  /* 0x000000061818723c */ /* 0x008fe40000001814 */
[----:B------:R-:W2:Y:S01]  /*36da0*/  LDL.LU.64 R22, [R1+0x4210] ;  /* 0x0042100001167983 */ /* 0x000ea20000300a00 */
[----:B------:R-:W2:Y:S02]  /*36db0*/  LDL.LU.64 R20, [R1+0x4208] ;  /* 0x0042080001147983 */ /* 0x000ea40000300a00 */
[----:B------:R-:W-:-:S02]  /*36dc0*/  IMAD.MOV.U32 R18, RZ, RZ, R2 ;  /* 0x000000ffff127224 */ /* 0x000fc400078e0002 */
[----:B------:R-:W-:Y:S11]  /*36dd0*/  IMAD.MOV.U32 R19, RZ, RZ, R0 ;  /* 0x000000ffff137224 */ /* 0x000ff600078e0000 */
[----:B------:R-:W-:Y:S05]  /*36de0*/  @!UPT UIADD3 URZ, URZ, URZ, URZ ;  /* 0x0000003f3f3ff290 */ /* 0x000fea000fffe03f */
        /* <DEDUP_REMOVED lines=84> */
[----:B------:R-:W4:Y:S11]  /*37330*/  LDL.LU.64 R14, [R1+0x40f8] ;  /* 0x0040f800010e7983 */ /* 0x000f360000300a00 */
[----:B------:R-:W-:Y:S10]  /*37340*/  @!UPT UIADD3 URZ, URZ, URZ, URZ ;  /* 0x0000003f3f3ff290 */ /* 0x000ff4000fffe03f */
[----:B------:R0:W-:Y:S01]  /*37350*/  STL.64 [R1+0x390], R16 ;  /* 0x0003901001007387 */ /* 0x0001e20000100a00 */
[----:B------:R1:W-:Y:S03]  /*37360*/  STL.64 [R1+0x398], R18 ;  /* 0x0003981201007387 */ /* 0x0003e60000100a00 */
[----:B0-----:R-:W2:Y:S01]  /*37370*/  LDL.LU R16, [R1+0x360] ;  /* 0x0003600001107983 */ /* 0x001ea20000300800 */
[----:B------:R-:W2:Y:S02]  /*37380*/  LDL.LU R17, [R1+0x364] ;  /* 0x0003640001117983 */ /* 0x000ea40000300800 */
[----:B-1----:R-:W2:Y:S02]  /*37390*/  LDL.LU R18, [R1+0x368] ;  /* 0x0003680001127983 */ /* 0x002ea40000300800 */
[----:B------:R-:W2:Y:S01]  /*373a0*/  LDL.LU R19, [R1+0x36c] ;  /* 0x00036c0001137983 */ /* 0x000ea20000300800 */
[----:B----4-:R-:W-:Y:S01]  /*373b0*/  HMMA.16816.F32 R8, R20, R14, R8 ;  /* 0x0000000e1408723c */ /* 0x010fe20000001808 */
        /* <DEDUP_REMOVED lines=10> */
[----:B0-----:R-:W2:Y:S01]  /*37460*/  LDL.LU.64 R10, [R1+0x40f0] ;  /* 0x0040f000010a7983 */ /* 0x001ea20000300a00 */
[----:B------:R-:W3:Y:S02]  /*37470*/  LDL.LU.64 R14, [R1+0x40e8] ;  /* 0x0040e800010e7983 */ /* 0x000ee40000300a00 */
[----:B------:R-:W4:Y:S01]  /*37480*/  LDL.LU.64 R12, [R1+0x40e0] ;  /* 0x0040e000010c7983 */ /* 0x000f220000300a00 */
[C---:B---3--:R-:W-:Y:S01]  /*37490*/  HMMA.16816.F32 R24, R20.reuse, R14, R24 ;  /* 0x0000000e1418723c */ /* 0x048fe20000001818 */
[----:B------:R0:W-:Y:S01]  /*374a0*/  STL.64 [R1+0x4008], R14 ;  /* 0x0040080e01007387 */ /* 0x0001e20000100a00 */
[----:B----4-:R-:W-:Y:S11]  /*374b0*/  STL.64 [R1+0x4000], R12 ;  /* 0x0040000c01007387 */ /* 0x010ff60000100a00 */
[----:B------:R-:W-:Y:S10]  /*374c0*/  @!UPT UIADD3 URZ, URZ, URZ, URZ ;  /* 0x0000003f3f3ff290 */ /* 0x000ff4000fffe03f */
[----:B------:R-:W-:Y:S01]  /*374d0*/  STL.64 [R1+0x370], R24 ;  /* 0x0003701801007387 */ /* 0x000fe20000100a00 */
[----:B------:R-:W-:Y:S02]  /*374e0*/  STL.64 [R1+0x378], R26 ;  /* 0x0003781a01007387 */ /* 0x000fe40000100a00 */
[----:B0-----:R-:W3:Y:S02]  /*374f0*/  LDL.64 R14, [R1+0x98] ;  /* 0x00009800010e7983 */ /* 0x001ee40000100a00 */
[----:B------:R-:W0:Y:S01]  /*37500*/  LDSM.16.MT88.4 R24, [R3+0xc280] ;  /* 0x00c280000318783b */ /* 0x000e220000004200 */
[----:B---3--:R1:W-:Y:S04]  /*37510*/  STL.64 [R1+0x40a0], R14 ;  /* 0x0040a00e01007387 */ /* 0x0083e80000100a00 */
[----:B-1----:R-:W3:Y:S01]  /*37520*/  LDL.64 R14, [R1+0xb8] ;  /* 0x0000b800010e7983 */ /* 0x002ee20000100a00 */
[C---:B--2---:R-:W-:Y:S03]  /*37530*/  HMMA.16816.F32 R16, R20.reuse, R10, R16 ;  /* 0x0000000a1410723c */ /* 0x044fe60000001810 */
[----:B---3--:R1:W-:Y:S04]  /*37540*/  STL.64 [R1+0x40a8], R14 ;  /* 0x0040a80e01007387 */ /* 0x0083e80000100a00 */
[----:B-1----:R-:W2:Y:S01]  /*37550*/  LDL.64 R14, [R1+0xc8] ;  /* 0x0000c800010e7983 */ /* 0x002ea20000100a00 */
[----:B0-----:R-:W-:Y:S02]  /*37560*/  STL.64 [R1+0x3fb8], R26 ;  /* 0x003fb81a01007387 */ /* 0x001fe40000100a00 */
[----:B------:R0:W-:Y:S02]  /*37570*/  STL.64 [R1+0x3fb0], R24 ;  /* 0x003fb01801007387 */ /* 0x0001e40000100a00 */
[----:B0-----:R-:W3:Y:S01]  /*37580*/  LDL.LU R24, [R1+0x340] ;  /* 0x0003400001187983 */ /* 0x001ee20000300800 */
[----:B------:R-:W3:Y:S02]  /*37590*/  LDL.LU R25, [R1+0x344] ;  /* 0x0003440001197983 */ /* 0x000ee40000300800 */
[----:B------:R-:W4:Y:S02]  /*375a0*/  LDL.LU R26, [R1+0x348] ;  /* 0x00034800011a7983 */ /* 0x000f240000300800 */
[----:B------:R-:W4:Y:S02]  /*375b0*/  LDL.LU R27, [R1+0x34c] ;  /* 0x00034c00011b7983 */ /* 0x000f240000300800 */
[----:B----4-:R-:W-:Y:S01]  /*375c0*/  STL.64 [R1+0x40b8], R26 ;  /* 0x0040b81a01007387 */ /* 0x010fe20000100a00 */
[----:B---3--:R0:W-:Y:S03]  /*375d0*/  STL.64 [R1+0x40b0], R24 ;  /* 0x0040b01801007387 */ /* 0x0081e60000100a00 */
[----:B0-----:R-:W3:Y:S01]  /*375e0*/  LDL.LU R24, [R1+0x350] ;  /* 0x0003500001187983 */ /* 0x001ee20000300800 */
[----:B------:R-:W3:Y:S02]  /*375f0*/  LDL.LU R25, [R1+0x354] ;  /* 0x0003540001197983 */ /* 0x000ee40000300800 */
[----:B------:R-:W3:Y:S02]  /*37600*/  LDL.LU R26, [R1+0x358] ;  /* 0x00035800011a7983 */ /* 0x000ee40000300800 */
[----:B------:R-:W3:Y:S01]  /*37610*/  LDL.LU R27, [R1+0x35c] ;  /* 0x00035c00011b7983 */ /* 0x000ee20000300800 */
[----:B------:R-:W-:Y:S01]  /*37620*/  STL.64 [R1+0x710], R16 ;  /* 0x0007101001007387 */ /* 0x000fe20000100a00 */
[----:B------:R0:W-:Y:S03]  /*37630*/  STL.64 [R1+0x718], R18 ;  /* 0x0007181201007387 */ /* 0x0001e60000100a00 */
[----:B0-----:R-:W4:Y:S01]  /*37640*/  LDL.LU.64 R18, [R1+0x40d8] ;  /* 0x0040d80001127983 */ /* 0x001f220000300a00 */
[----:B------:R-:W4:Y:S02]  /*37650*/  LDL.LU.64 R16, [R1+0x40d0] ;  /* 0x0040d00001107983 */ /* 0x000f240000300a00 */
[----:B------:R0:W-:Y:S02]  /*37660*/  STL.64 [R1+0x3ff8], R10 ;  /* 0x003ff80a01007387 */ /* 0x0001e40000100a00 */
[----:B------:R-:W2:Y:S01]  /*37670*/  LDL.LU R8, [R1+0x320] ;  /* 0x0003200001087983 */ /* 0x000ea20000300800 */
[----:B------:R-:W2:Y:S04]  /*37680*/  LDL.LU R9, [R1+0x324] ;  /* 0x0003240001097983 */ /* 0x000ea80000300800 */
[----:B0-----:R-:W3:Y:S01]  /*37690*/  LDL.LU R10, [R1+0x328] ;  /* 0x00032800010a7983 */ /* 0x001ee20000300800 */
[----:B------:R-:W3:Y:S01]  /*376a0*/  LDL.LU R11, [R1+0x32c] ;  /* 0x00032c00010b7983 */ /* 0x000ee20000300800 */
[----:B----4-:R-:W-:Y:S02]  /*376b0*/  HMMA.16816.F32 R20, R20, R6, R16 ;  /* 0x000000061414723c */ /* 0x010fe40000001810 */
[----:B------:R-:W3:Y:S01]  /*376c0*/  LDL.LU.64 R18, [R1+0x40c8] ;  /* 0x0040c80001127983 */ /* 0x000ee20000300a00 */
[----:B------:R-:W3:Y:S02]  /*376d0*/  LDL.LU.64 R16, [R1+0x40c0] ;  /* 0x0040c00001107983 */ /* 0x000ee40000300a00 */
[----:B--2---:R-:W-:-:S02]  /*376e0*/  IMAD.MOV.U32 R2, RZ, RZ, R14 ;  /* 0x000000ffff027224 */ /* 0x004fc400078e000e */
[----:B------:R-:W-:Y:S11]  /*376f0*/  IMAD.MOV.U32 R0, RZ, RZ, R15 ;  /* 0x000000ffff007224 */ /* 0x000ff600078e000f */
[----:B------:R-:W-:Y:S05]  /*37700*/  @!UPT UIADD3 URZ, URZ, URZ, URZ ;  /* 0x0000003f3f3ff290 */ /* 0x000fea000fffe03f */
[----:B------:R-:W-:Y:S01]  /*37710*/  STL.64 [R1+0x360], R20 ;  /* 0x0003601401007387 */ /* 0x000fe20000100a00 */
[----:B------:R0:W-:Y:S03]  /*37720*/  STL.64 [R1+0x368], R22 ;  /* 0x0003681601007387 */ /* 0x0001e60000100a00 */
[----:B0-----:R-:W2:Y:S01]  /*37730*/  LDL.64 R22, [R1+0xa8] ;  /* 0x0000a80001167983 */ /* 0x001ea20000100a00 */
[----:B------:R-:W-:Y:S02]  /*37740*/  STL [R1+0x3fd0], R6 ;  /* 0x003fd00601007387 */ /* 0x000fe40000100800 */
[----:B------:R-:W-:Y:S01]  /*37750*/  STL [R1+0x3fcc], R7 ;  /* 0x003fcc0701007387 */ /* 0x000fe20000100800 */
        /* <DEDUP_REMOVED lines=17> */
[----:B------:R-:W3:Y:S01]  /*37870*/  LDL.LU.64 R14, [R1+0x40a0] ;  /* 0x0040a000010e7983 */ /* 0x000ee20000300a00 */
[----:B------:R0:W-:Y:S02]  /*37880*/  STL [R1+0x3fe0], R24 ;  /* 0x003fe01801007387 */ /* 0x0001e40000100800 */
[----:B------:R1:W-:Y:S01]  /*37890*/  STL [R1+0x3fdc], R25 ;  /* 0x003fdc1901007387 */ /* 0x0003e20000100800 */
[----:B0-----:R-:W2:Y:S01]  /*378a0*/  LDL.LU R24, [R1+0x330] ;  /* 0x0003300001187983 */ /* 0x001ea20000300800 */
[----:B-1----:R-:W2:Y:S02]  /*378b0*/  LDL.LU R25, [R1+0x334] ;  /* 0x0003340001197983 */ /* 0x002ea40000300800 */
[----:B------:R-:W2:Y:S02]  /*378c0*/  LDL.LU R26, [R1+0x338] ;  /* 0x00033800011a7983 */ /* 0x000ea40000300800 */
[----:B------:R-:W2:Y:S01]  /*378d0*/  LDL.LU R27, [R1+0x33c] ;  /* 0x00033c00011b7983 */ /* 0x000ea20000300800 */
[C---:B---3--:R-:W-:Y:S08]  /*378e0*/  HMMA.16816.F32 R8, R16.reuse, R14, R8 ;  /* 0x0000000e1008723c */ /* 0x048ff00000001808 */
[----:B--2---:R-:W-:Y:S01]  /*378f0*/  HMMA.16816.F32 R24, R16, R22, R24 ;  /* 0x000000161018723c */ /* 0x004fe20000001818 */
[----:B------:R-:W-:-:S02]  /*37900*/  IMAD.MOV.U32 R28, RZ, RZ, R14 ;  /* 0x000000ffff1c7224 */ /* 0x000fc400078e000e */
[----:B------:R-:W-:Y:S02]  /*37910*/  IMAD.MOV.U32 R29, RZ, RZ, R15 ;  /* 0x000000ffff1d7224 */ /* 0x000fe400078e000f */
[----:B------:R-:W-:Y:S02]  /*37920*/  IMAD.MOV.U32 R14, RZ, RZ, R5 ;  /* 0x000000ffff0e7224 */ /* 0x000fe400078e0005 */
[----:B------:R-:W-:Y:S11]  /*37930*/  IMAD.MOV.U32 R15, RZ, RZ, R4 ;  /* 0x000000ffff0f7224 */ /* 0x000ff600078e0004 */
[----:B------:R-:W-:Y:S05]  /*37940*/  @!UPT UIADD3 URZ, URZ, URZ, URZ ;  /* 0x0000003f3f3ff290 */ /* 0x000fea000fffe03f */
[----:B------:R-:W-:Y:S01]  /*37950*/  STL.64 [R1+0x330], R24 ;  /* 0x0003301801007387 */ /* 0x000fe20000100a00 */
[----:B------:R0:W-:Y:S02]  /*37960*/  STL.64 [R1+0x338], R26 ;  /* 0x0003381a01007387 */ /* 0x0001e40000100a00 */
[----:B0-----:R-:W-:Y:S02]  /*37970*/  IMAD.MOV.U32 R26, RZ, RZ, R23 ;  /* 0x000000ffff1a7224 */ /* 0x001fe400078e0017 */
[----:B------:R-:W-:-:S03]  /*37980*/  IMAD.MOV.U32 R27, RZ, RZ, R22 ;  /* 0x000000ffff1b7224 */ /* 0x000fc600078e0016 */
[----:B------:R-:W-:Y:S02]  /*37990*/  STL [R1+0x3fe8], R26 ;  /* 0x003fe81a01007387 */ /* 0x000fe40000100800 */
[----:B------:R-:W-:Y:S02]  /*379a0*/  STL [R1+0x3fe4], R27 ;  /* 0x003fe41b01007387 */ /* 0x000fe40000100800 */
[----:B------:R0:W-:Y:S02]  /*379b0*/  STL.64 [R1+0x320], R8 ;  /* 0x0003200801007387 */ /* 0x0001e40000100a00 */
[----:B------:R1:W-:Y:S01]  /*379c0*/  STL.64 [R1+0x328], R10 ;  /* 0x0003280a01007387 */ /* 0x0003e20000100a00 */
[----:B------:R2:W-:Y:S04]  /*379d0*/  STL.64 [R1+0x4020], R14 ;  /* 0x0040200e01007387 */ /* 0x0005e80000100a00 */
[----:B0-----:R-:W3:Y:S01]  /*379e0*/  LDL.LU R8, [R1+0x6a0] ;  /* 0x0006a00001087983 */ /* 0x001ee20000300800 */
[----:B------:R-:W3:Y:S02]  /*379f0*/  LDL.LU R9, [R1+0x6a4] ;  /* 0x0006a40001097983 */ /* 0x000ee40000300800 */
[----:B-1----:R-:W4:Y:S02]  /*37a00*/  LDL.LU R10, [R1+0x6a8] ;  /* 0x0006a800010a7983 */ /* 0x002f240000300800 */
[----:B------:R-:W4:Y:S01]  /*37a10*/  LDL.LU R11, [R1+0x6ac] ;  /* 0x0006ac00010b7983 */ /* 0x000f220000300800 */
[----:B--2---:R-:W2:Y:S04]  /*37a20*/  LDL.64 R14, [R1+0x18] ;  /* 0x00001800010e7983 */ /* 0x004ea80000100a00 */
[----:B--2---:R0:W-:Y:S04]  /*37a30*/  STL.64 [R1+0x4038], R14 ;  /* 0x0040380e01007387 */ /* 0x0041e80000100a00 */
[----:B0-----:R-:W2:Y:S04]  /*37a40*/  LDL.64 R14, [R1+0x28] ;  /* 0x00002800010e7983 */ /* 0x001ea80000100a00 */
[----:B--2---:R-:W-:Y:S01]  /*37a50*/  STL.64 [R1+0x4050], R14 ;  /* 0x0040500e01007387 */ /* 0x004fe20000100a00 */
[----:B----4-:R-:W-:Y:S02]  /*37a60*/  STL.64 [R1+0x4018], R10 ;  /* 0x0040180a01007387 */ /* 0x010fe40000100a00 */
[----:B---3--:R0:W-:Y:S02]  /*37a70*/  STL.64 [R1+0x4010], R8 ;  /* 0x0040100801007387 */ /* 0x0081e40000100a00 */
        /* <DEDUP_REMOVED lines=12> */
[----:B------:R-:W2:Y:S04]  /*37b40*/  LDL.64 R22, [R1+0x68] ;  /* 0x0000680001167983 */ /* 0x000ea80000100a00 */
[----:B--2---:R0:W-:Y:S04]  /*37b50*/  STL.64 [R1+0x4080], R22 ;  /* 0x0040801601007387 */ /* 0x0041e80000100a00 */
[----:B0-----:R-:W2:Y:S04]  /*37b60*/  LDL.64 R22, [R1+0x78] ;  /* 0x0000780001167983 */ /* 0x001ea80000100a00 */
[----:B--2---:R0:W-:Y:S04]  /*37b70*/  STL.64 [R1+0x4098], R22 ;  /* 0x0040981601007387 */ /* 0x0041e80000100a00 */
[----:B0-----:R-:W2:Y:S01]  /*37b80*/  LDL.64 R22, [R1+0x88] ;  /* 0x0000880001167983 */ /* 0x001ea20000100a00 */
        /* <DEDUP_REMOVED lines=9> */
[----:B------:R-:W2:Y:S03]  /*37c20*/  LDL.LU R27, [R1+0x2fc] ;  /* 0x0002fc00011b7983 */ /* 0x000ea60000300800 */
[----:B--2---:R-:W-:Y:S01]  /*37c30*/  STL.64 [R1+0x4090], R26 ;  /* 0x0040901a01007387 */ /* 0x004fe20000100a00 */
[----:B----4-:R0:W-:Y:S03]  /*37c40*/  STL.64 [R1+0x4088], R24 ;  /* 0x0040881801007387 */ /* 0x0101e60000100a00 */
[----:B0-----:R-:W2:Y:S01]  /*37c50*/  LDL.LU R24, [R1+0x300] ;  /* 0x0003000001187983 */ /* 0x001ea20000300800 */
[----:B------:R-:W2:Y:S02]  /*37c60*/  LDL.LU R25, [R1+0x304] ;  /* 0x0003040001197983 */ /* 0x000ea40000300800 */
[----:B------:R-:W2:Y:S02]  /*37c70*/  LDL.LU R26, [R1+0x308] ;  /* 0x00030800011a7983 */ /* 0x000ea40000300800 */
[----:B------:R-:W2:Y:S01]  /*37c80*/  LDL.LU R27, [R1+0x30c] ;  /* 0x00030c00011b7983 */ /* 0x000ea20000300800 */
[----:B------:R-:W4:Y:S01]  /*37c90*/  LDL.64 R14, [R1+0x38] ;  /* 0x00003800010e7983 */ /* 0x000f220000100a00 */
[----:B------:R-:W-:Y:S03]  /*37ca0*/  HMMA.16816.F32 R4, R16, R22, R4 ;  /* 0x000000161004723c */ /* 0x000fe60000001804 */
[----:B----4-:R0:W-:Y:S01]  /*37cb0*/  STL.64 [R1+0x4068], R14 ;  /* 0x0040680e01007387 */ /* 0x0101e20000100a00 */
[----:B------:R-:W4:Y:S02]  /*37cc0*/  LDL.LU R12, [R1+0x6f0] ;  /* 0x0006f000010c7983 */ /* 0x000f240000300800 */
[----:B------:R-:W4:Y:S01]  /*37cd0*/  LDL.LU R13, [R1+0x6f4] ;  /* 0x0006f400010d7983 */ /* 0x000f220000300800 */
[----:B0-----:R-:W4:Y:S01]  /*37ce0*/  LDL.LU R14, [R1+0x6f8] ;  /* 0x0006f800010e7983 */ /* 0x001f220000300800 */
[----:B------:R-:W4:Y:S02]  /*37cf0*/  LDL.LU R15, [R1+0x6fc] ;  /* 0x0006fc00010f7983 */ /* 0x000f240000300800 */
        /* <DEDUP_REMOVED lines=12> */
[----:B------:R-:W-:Y:S01]  /*37dc0*/  STL [R1+0x3ff0], R29 ;  /* 0x003ff01d01007387 */ /* 0x000fe20000100800 */
[----:B------:R-:W-:Y:S02]  /*37dd0*/  STL [R1+0x3fec], R28 ;  /* 0x003fec1c01007387 */ /* 0x000fe40000100800 */
        /* <DEDUP_REMOVED lines=9> */
[----:B------:R-:W-:Y:S01]  /*37e70*/  STL.64 [R1+0x300], R24 ;  /* 0x0003001801007387 */ /* 0x000fe20000100a00 */
[----:B------:R0:W-:Y:S03]  /*37e80*/  STL.64 [R1+0x308], R26 ;  /* 0x0003081a01007387 */ /* 0x0001e60000100a00 */
[----:B0-----:R-:W3:Y:S01]  /*37e90*/  LDL.LU.64 R26, [R1+0x4090] ;  /* 0x00409000011a7983 */ /* 0x001ee20000300a00 */
[----:B------:R-:W3:Y:S02]  /*37ea0*/  LDL.LU.64 R24, [R1+0x4088] ;  /* 0x0040880001187983 */ /* 0x000ee40000300a00 */
[----:B------:R-:W3:Y:S02]  /*37eb0*/  LDL.LU.64 R22, [R1+0x4080] ;  /* 0x0040800001167983 */ /* 0x000ee40000300a00 */
[----:B---3--:R-:W-:Y:S01]  /*37ec0*/  HMMA.16816.F32 R24, R16, R22, R24 ;  /* 0x000000161018723c */ /* 0x008fe20000001818 */
[----:B------:R-:W-:-:S02]  /*37ed0*/  IMAD.MOV.U32 R0, RZ, RZ, R22 ;  /* 0x000000ffff007224 */ /* 0x000fc400078e0016 */
[----:B------:R-:W-:Y:S02]  /*37ee0*/  IMAD.MOV.U32 R2, RZ, RZ, R23 ;  /* 0x000000ffff027224 */ /* 0x000fe400078e0017 */
[----:B------:R-:W0:Y:S11]  /*37ef0*/  LDSM.16.MT88.4 R20, [R3+0xc300] ;  /* 0x00c300000314783b */ /* 0x000e360000004200 */
[----:B------:R-:W-:Y:S07]  /*37f00*/  @!UPT UIADD3 URZ, URZ, URZ, URZ ;  /* 0x0000003f3f3ff290 */ /* 0x000fee000fffe03f */
[----:B------:R-:W-:Y:S01]  /*37f10*/  STL.64 [R1+0x2f0], R24 ;  /* 0x0002f01801007387 */ /* 0x000fe20000100a00 */
[----:B------:R1:W-:Y:S03]  /*37f20*/  STL.64 [R1+0x2f8], R26 ;  /* 0x0002f81a01007387 */ /* 0x0003e60000100a00 */
[----:B-1----:R-:W3:Y:S04]  /*37f30*/  LDL.LU.64 R26, [R1+0x4078] ;  /* 0x00407800011a7983 */ /* 0x002ee80000300a00 */
[----:B0-----:R-:W-:Y:S01]  /*37f40*/  STL.64 [R1+0x3e70], R22 ;  /* 0x003e701601007387 */ /* 0x001fe20000100a00 */
[----:B------:R0:W-:Y:S03]  /*37f50*/  STL.64 [R1+0x3e68], R20 ;  /* 0x003e681401007387 */ /* 0x0001e60000100a00 */
[----:B0-----:R-:W3:Y:S01]  /*37f60*/  LDL.LU R20, [R1+0x700] ;  /* 0x0007000001147983 */ /* 0x001ee20000300800 */
[----:B------:R-:W3:Y:S02]  /*37f70*/  LDL.LU R21, [R1+0x704] ;  /* 0x0007040001157983 */ /* 0x000ee40000300800 */
[----:B------:R-:W3:Y:S02]  /*37f80*/  LDL.LU R22, [R1+0x708] ;  /* 0x0007080001167983 */ /* 0x000ee40000300800 */
[----:B------:R-:W3:Y:S02]  /*37f90*/  LDL.LU R23, [R1+0x70c] ;  /* 0x00070c0001177983 */ /* 0x000ee40000300800 */
[C---:B---3--:R-:W-:Y:S11]  /*37fa0*/  HMMA.16816.F32 R20, R16.reuse, R26, R20 ;  /* 0x0000001a1014723c */ /* 0x048ff60000001814 */
[----:B------:R-:W-:Y:S11]  /*37fb0*/  @!UPT UIADD3 URZ, URZ, URZ, URZ ;  /* 0x0000003f3f3ff290 */ /* 0x000ff6000fffe03f */
[----:B------:R-:W-:Y:S01]  /*37fc0*/  @!UPT UIADD3 URZ, URZ, URZ, URZ ;  /* 0x0000003f3f3ff290 */ /* 0x000fe2000fffe03f */
[----:B------:R0:W-:Y:S01]  /*37fd0*/  STL.64 [R1+0x700], R20 ;  /* 0x0007001401007387 */ /* 0x0001e20000100a00 */
[----:B------:R1:W-:Y:S02]  /*37fe0*/  STL.64 [R1+0x708], R22 ;  /* 0x0007081601007387 */ /* 0x0003e40000100a00 */
[----:B0-----:R-:W-:Y:S02]  /*37ff0*/  IMAD.MOV.U32 R21, RZ, RZ, R26 ;  /* 0x000000ffff157224 */ /* 0x001fe400078e001a */
[----:B------:R-:W-:Y:S02]  /*38000*/  IMAD.MOV.U32 R20, RZ, RZ, R27 ;  /* 0x000000ffff147224 */ /* 0x000fe400078e001b */
[----:B------:R-:W4:Y:S02]  /*38010*/  LDL.LU.64 R26, [R1+0x4070] ;  /* 0x00407000011a7983 */ /* 0x000f240000300a00 */
[----:B----4-:R-:W-:Y:S01]  /*38020*/  HMMA.16816.F32 R12, R16, R26, R12 ;  /* 0x0000001a100c723c */ /* 0x010fe2000000180c */
[----:B-1----:R-:W-:-:S02]  /*38030*/  IMAD.MOV.U32 R23, RZ, RZ, R26 ;  /* 0x000000ffff177224 */ /* 0x002fc400078e001a */
        /* <DEDUP_REMOVED lines=12> */
[----:B0-----:R-:W-:Y:S02]  /*38100*/  IMAD.MOV.U32 R24, RZ, RZ, R14 ;  /* 0x000000ffff187224 */ /* 0x001fe400078e000e */
[----:B------:R-:W-:Y:S02]  /*38110*/  IMAD.MOV.U32 R25, RZ, RZ, R15 ;  /* 0x000000ffff197224 */ /* 0x000fe400078e000f */
[----:B------:R-:W2:Y:S02]  /*38120*/  LDL.LU.64 R14, [R1+0x4050] ;  /* 0x00405000010e7983 */ /* 0x000ea40000300a00 */
[----:B--2---:R-:W-:Y:S01]  /*38130*/  HMMA.16816.F32 R8, R16, R14, R8 ;  /* 0x0000000e1008723c */ /* 0x004fe20000001808 */
[----:B-1----:R-:W-:-:S02]  /*38140*/  IMAD.MOV.U32 R26, RZ, RZ, R14 ;  /* 0x000000ffff1a7224 */ /* 0x002fc400078e000e */
        /* <DEDUP_REMOVED lines=29> */
[----:B0-----:R-:W2:Y:S01]  /*38320*/  LDL.LU.64 R10, [R1+0x3ff8] ;  /* 0x003ff800010a7983 */ /* 0x001ea20000300a00 */
[----:B------:R-:W-:Y:S02]  /*38330*/  STL.64 [R1+0x3e88], R14 ;  /* 0x003e880e01007387 */ /* 0x000fe40000100a00 */
[----:B---3--:R0:W-:Y:S02]  /*38340*/  STL.64 [R1+0x3e80], R12 ;  /* 0x003e800c01007387 */ /* 0x0081e40000100a00 */
[----:B0-----:R-:W2:Y:S01]  /*38350*/  LDL.LU R12, [R1+0x690] ;  /* 0x00069000010c7983 */ /* 0x001ea20000300800 */
[----:B------:R-:W2:Y:S02]  /*38360*/  LDL.LU R13, [R1+0x694] ;  /* 0x00069400010d7983 */ /* 0x000ea40000300800 */
[----:B------:R-:W2:Y:S02]  /*38370*/  LDL.LU R14, [R1+0x698] ;  /* 0x00069800010e7983 */ /* 0x000ea40000300800 */
[----:B------:R-:W2:Y:S02]  /*38380*/  LDL.LU R15, [R1+0x69c] ;  /* 0x00069c00010f7983 */ /* 0x000ea40000300800 */
[----:B--2---:R-:W-:Y:S11]  /*38390*/  HMMA.16816.F32 R12, R16, R10, R12 ;  /* 0x0000000a100c723c */ /* 0x004ff6000000180c */
[----:B------:R-:W-:Y:S11]  /*383a0*/  @!UPT UIADD3 URZ, URZ, URZ, URZ ;  /* 0x0000003f3f3ff290 */ /* 0x000ff6000fffe03f */
[----:B------:R-:W-:Y:S01]  /*383b0*/  @!UPT UIADD3 URZ, URZ, URZ, URZ ;  /* 0x0000003f3f3ff290 */ /* 0x000fe2000fffe03f */
[----:B------:R-:W-:Y:S01]  /*383c0*/  STL.64 [R1+0x690], R12 ;  /* 0x0006900c01007387 */ /* 0x000fe20000100a00 */
[----:B------:R0:W-:Y:S03]  /*383d0*/  STL.64 [R1+0x698], R14 ;  /* 0x0006980e01007387 */ /* 0x0001e60000100a00 */
[----:B0-----:R-:W2:Y:S04]  /*383e0*/  LDL.LU.64 R14, [R1+0x8] ;  /* 0x00000800010e7983 */ /* 0x001ea80000300a00 */
[----:B--2---:R-:W-:Y:S01]  /*383f0*/  STL.64 [R1+0x3ea0], R14 ;  /* 0x003ea00e01007387 */ /* 0x004fe20000100a00 */
[----:B------:R0:W-:Y:S02]  /*38400*/  STL.64 [R1+0x3e78], R10 ;  /* 0x003e780a01007387 */ /* 0x0001e40000100a00 */
[----:B------:R-:W2:Y:S02]  /*38410*/  LDL.LU R8, [R1+0x5b0] ;  /* 0x0005b00001087983 */ /* 0x000ea40000300800 */
[----:B------:R-:W2:Y:S01]  /*38420*/  LDL.LU R9, [R1+0x5b4] ;  /* 0x0005b40001097983 */ /* 0x000ea20000300800 */
[----:B0-----:R-:W3:Y:S01]  /*38430*/  LDL.LU R10, [R1+0x5b8] ;  /* 0x0005b800010a7983 */ /* 0x001ee20000300800 */
[----:B------:R-:W3:Y:S02]  /*38440*/  LDL.LU R11, [R1+0x5bc] ;  /* 0x0005bc00010b7983 */ /* 0x000ee40000300800 */
[----:B------:R-:W-:-:S02]  /*38450*/  IMAD.MOV.U32 R14, RZ, RZ, R29 ;  /* 0x000000ffff0e7224 */ /* 0x000fc400078e001d */
[----:B------:R-:W-:Y:S01]  /*38460*/  IMAD.MOV.U32 R15, RZ, RZ, R28 ;  /* 0x000000ffff0f7224 */ /* 0x000fe200078e001c */
[----:B------:R-:W4:Y:S01]  /*38470*/  LDL.LU R29, [R1+0x3ff0] ;  /* 0x003ff000011d7983 */ /* 0x000f220000300800 */
[----:B------:R-:W4:Y:S03]  /*38480*/  LDL.LU R28, [R1+0x3fec] ;  /* 0x003fec00011c7983 */ /* 0x000f260000300800 */
[----:B------:R0:W-:Y:S02]  /*38490*/  STL.64 [R1+0x3eb8], R14 ;  /* 0x003eb80e01007387 */ /* 0x0001e40000100a00 */
[----:B0-----:R-:W-:Y:S02]  /*384a0*/  IMAD.MOV.U32 R14, RZ, RZ, R26 ;  /* 0x000000ffff0e7224 */ /* 0x001fe400078e001a */
[----:B------:R-:W-:Y:S01]  /*384b0*/  IMAD.MOV.U32 R15, RZ, RZ, R27 ;  /* 0x000000ffff0f7224 */ /* 0x000fe200078e001b */
[----:B------:R-:W4:Y:S01]  /*384c0*/  LDL.LU R26, [R1+0x3fe8] ;  /* 0x003fe800011a7983 */ /* 0x000f220000300800 */
[----:B------:R-:W4:Y:S03]  /*384d0*/  LDL.LU R27, [R1+0x3fe4] ;  /* 0x003fe400011b7983 */ /* 0x000f260000300800 */
        /* <DEDUP_REMOVED lines=49> */
[----:B------:R-:W2:Y:S01]  /*387f0*/  LDL.LU R6, [R1+0x3fd0] ;  /* 0x003fd00001067983 */ /* 0x000ea20000300800 */
[----:B------:R-:W2:Y:S03]  /*38800*/  LDL.LU R7, [R1+0x3fcc] ;  /* 0x003fcc0001077983 */ /* 0x000ea60000300800 */
[----:B------:R0:W-:Y:S01]  /*38810*/  STL.64 [R1+0x3f48], R14 ;  /* 0x003f480e01007387 */ /* 0x0001e20000100a00 */
[----:B----4-:R-:W-:Y:S02]  /*38820*/  IMAD.MOV.U32 R22, RZ, RZ, R27 ;  /* 0x000000ffff167224 */ /* 0x010fe400078e001b */
[----:B------:R-:W-:Y:S02]  /*38830*/  IMAD.MOV.U32 R23, RZ, RZ, R26 ;  /* 0x000000ffff177224 */ /* 0x000fe400078e001a */
[----:B0-----:R-:W-:-:S02]  /*38840*/  IMAD.MOV.U32 R14, RZ, RZ, R4 ;  /* 0x000000ffff0e7224 */ /* 0x001fc400078e0004 */
[----:B------:R-:W-:Y:S01]  /*38850*/  IMAD.MOV.U32 R15, RZ, RZ, R5 ;  /* 0x000000ffff0f7224 */ /* 0x000fe200078e0005 */
[----:B------:R-:W4:Y:S01]  /*38860*/  LDL.LU R4, [R1+0x3fc8] ;  /* 0x003fc80001047983 */ /* 0x000f220000300800 */
[----:B------:R-:W4:Y:S03]  /*38870*/  LDL.LU R5, [R1+0x3fc4] ;  /* 0x003fc40001057983 */ /* 0x000f260000300800 */
        /* <DEDUP_REMOVED lines=9> */
[----:B------:R-:W2:Y:S01]  /*38910*/  LDL.LU R28, [R1+0x3fc0] ;  /* 0x003fc000011c7983 */ /* 0x000ea20000300800 */
[----:B------:R0:W-:Y:S02]  /*38920*/  STL.64 [R1+0x3f78], R14 ;  /* 0x003f780e01007387 */ /* 0x0001e40000100a00 */
[----:B------:R1:W-:Y:S02]  /*38930*/  STL.64 [R1+0x3f80], R22 ;  /* 0x003f801601007387 */ /* 0x0003e40000100a00 */
[----:B------:R-:W2:Y:S01]  /*38940*/  LDL.LU R12, [R1+0x660] ;  /* 0x00066000010c7983 */ /* 0x000ea20000300800 */
[----:B------:R-:W2:Y:S04]  /*38950*/  LDL.LU R13, [R1+0x664] ;  /* 0x00066400010d7983 */ /* 0x000ea80000300800 */
[----:B0-----:R-:W2:Y:S01]  /*38960*/  LDL.LU R14, [R1+0x668] ;  /* 0x00066800010e7983 */ /* 0x001ea20000300800 */
[----:B------:R-:W2:Y:S02]  /*38970*/  LDL.LU R15, [R1+0x66c] ;  /* 0x00066c00010f7983 */ /* 0x000ea40000300800 */
[----:B-1----:R-:W-:-:S02]  /*38980*/  IMAD.MOV.U32 R22, RZ, RZ, R25 ;  /* 0x000000ffff167224 */ /* 0x002fc400078e0019 */
[----:B------:R-:W-:Y:S01]  /*38990*/  IMAD.MOV.U32 R23, RZ, RZ, R24 ;  /* 0x000000ffff177224 */ /* 0x000fe200078e0018 */
[----:B--2---:R-:W-:Y:S01]  /*389a0*/  STL.64 [R1+0x3f90], R14 ;  /* 0x003f900e01007387 */ /* 0x004fe20000100a00 */
[----:B------:R0:W-:Y:S03]  /*389b0*/  STL.64 [R1+0x3f88], R12 ;  /* 0x003f880c01007387 */ /* 0x0001e60000100a00 */
[----:B------:R-:W-:Y:S01]  /*389c0*/  STL.64 [R1+0x3f98], R22 ;  /* 0x003f981601007387 */ /* 0x000fe20000100a00 */
        /* <DEDUP_REMOVED lines=37> */
[----:B------:R-:W2:Y:S02]  /*38c20*/  LDL.LU R10, [R1+0x658] ;  /* 0x00065800010a7983 */ /* 0x000ea40000300800 */
[----:B------:R-:W2:Y:S01]  /*38c30*/  LDL.LU R11, [R1+0x65c] ;  /* 0x00065c00010b7983 */ /* 0x000ea20000300800 */
[----:B------:R-:W3:Y:S01]  /*38c40*/  LDL.LU.64 R26, [R1+0x3fb8] ;  /* 0x003fb800011a7983 */ /* 0x000ee20000300a00 */
[----:B------:R-:W3:Y:S11]  /*38c50*/  LDL.LU.64 R24, [R1+0x3fb0] ;  /* 0x003fb00001187983 */ /* 0x000ef60000300a00 */
[----:B------:R-:W-:Y:S02]  /*38c60*/  STL.64 [R1+0x2e0], R16 ;  /* 0x0002e01001007387 */ /* 0x000fe40000100a00 */
[----:B------:R-:W-:Y:S02]  /*38c70*/  STL.64 [R1+0x2e8], R18 ;  /* 0x0002e81201007387 */ /* 0x000fe40000100a00 */
[----:B------:R-:W0:Y:S01]  /*38c80*/  LDSM.16.MT88.4 R16, [R3+0xc380] ;  /* 0x00c380000310783b */ /* 0x000e220000004200 */
[----:B------:R-:W-:-:S02]  /*38c90*/  IMAD.MOV.U32 R22, RZ, RZ, R2 ;  /* 0x000000ffff167224 */ /* 0x000fc400078e0002 */
[----:B------:R-:W-:Y:S01]  /*38ca0*/  IMAD.MOV.U32 R23, RZ, RZ, R0 ;  /* 0x000000ffff177224 */ /* 0x000fe200078e0000 */
[----:B------:R-:W-:Y:S04]  /*38cb0*/  STL [R1+0x3d60], R3 ;  /* 0x003d600301007387 */ /* 0x000fe80000100800 */
[----:B0-----:R-:W-:Y:S01]  /*38cc0*/  STL.64 [R1+0x3d30], R18 ;  /* 0x003d301201007387 */ /* 0x001fe20000100a00 */
[----:B------:R0:W-:Y:S03]  /*38cd0*/  STL.64 [R1+0x3d28], R16 ;  /* 0x003d281001007387 */ /* 0x0001e60000100a00 */
[----:B0-----:R-:W2:Y:S01]  /*38ce0*/  LDL.LU R16, [R1+0x5a0] ;  /* 0x0005a00001107983 */ /* 0x001ea20000300800 */
[----:B------:R-:W2:Y:S02]  /*38cf0*/  LDL.LU R17, [R1+0x5a4] ;  /* 0x0005a40001117983 */ /* 0x000ea40000300800 */
[----:B------:R-:W2:Y:S02]  /*38d00*/  LDL.LU R18, [R1+0x5a8] ;  /* 0x0005a80001127983 */ /* 0x000ea40000300800 */
[----:B------:R-:W2:Y:S01]  /*38d10*/  LDL.LU R19, [R1+0x5ac] ;  /* 0x0005ac0001137983 */ /* 0x000ea20000300800 */
        /* <DEDUP_REMOVED lines=104> */
[----:B0-----:R-:W3:Y:S01]  /*393a0*/  LDL.LU R12, [R1+0x2b0] ;  /* 0x0002b000010c7983 */ /* 0x001ee20000300800 */
[----:B------:R-:W3:Y:S02]  /*393b0*/  LDL.LU R13, [R1+0x2b4] ;  /* 0x0002b400010d7983 */ /* 0x000ee40000300800 */
[----:B------:R-:W3:Y:S02]  /*393c0*/  LDL.LU R14, [R1+0x2b8] ;  /* 0x0002b800010e7983 */ /* 0x000ee40000300800 */
[----:B------:R-:W3:Y:S01]  /*393d0*/  LDL.LU R15, [R1+0x2bc] ;  /* 0x0002bc00010f7983 */ /* 0x000ee20000300800 */
[C---:B--2---:R-:W-:Y:S08]  /*393e0*/  HMMA.16816.F32 R16, R24.reuse, R10, R16 ;  /* 0x0000000a1810723c */ /* 0x044ff00000001810 */
[----:B------:R-:W-:Y:S01]  /*393f0*/  HMMA.16816.F32 R24, R24, R6, R20 ;  /* 0x000000061818723c */ /* 0x000fe20000001814 */
[----:B---3--:R0:W-:Y:S01]  /*39400*/  STL.64 [R1+0x3e60], R14 ;  /* 0x003e600e01007387 */ /* 0x0081e20000100a00 */
[----:B------:R-:W-:Y:S03]  /*39410*/  STL.64 [R1+0x3e58], R12 ;  /* 0x003e580c01007387 */ /* 0x000fe60000100a00 */
[----:B0-----:R-:W2:Y:S10]  /*39420*/  LDL.LU.64 R14, [R1+0xc8] ;  /* 0x0000c800010e7983 */ /* 0x001eb40000300a00 */
[----:B------:R0:W-:Y:S02]  /*39430*/  STL.64 [R1+0x5a0], R16 ;  /* 0x0005a01001007387 */ /* 0x0001e40000100a00 */
[----:B------:R1:W-:Y:S01]  /*39440*/  STL.64 [R1+0x5a8], R18 ;  /* 0x0005a81201007387 */ /* 0x0003e20000100a00 */
[----:B0-----:R-:W3:Y:S01]  /*39450*/  LDL.LU R16, [R1+0x2a0] ;  /* 0x0002a00001107983 */ /* 0x001ee20000300800 */
[----:B------:R-:W3:Y:S02]  /*39460*/  LDL.LU R17, [R1+0x2a4] ;  /* 0x0002a40001117983 */ /* 0x000ee40000300800 */
[----:B-1----:R-:W3:Y:S02]  /*39470*/  LDL.LU R18, [R1+0x2a8] ;  /* 0x0002a80001127983 */ /* 0x002ee40000300800 */
[----:B------:R-:W3:Y:S01]  /*39480*/  LDL.LU R19, [R1+0x2ac] ;  /* 0x0002ac0001137983 */ /* 0x000ee20000300800 */
[----:B------:R-:W-:Y:S01]  /*39490*/  STL [R1+0x3d78], R10 ;  /* 0x003d780a01007387 */ /* 0x000fe20000100800 */
[----:B------:R0:W-:Y:S03]  /*394a0*/  STL [R1+0x3d64], R11 ;  /* 0x003d640b01007387 */ /* 0x0001e60000100800 */
[----:B0-----:R-:W3:Y:S01]  /*394b0*/  LDL.LU.64 R10, [R1+0xa8] ;  /* 0x0000a800010a7983 */ /* 0x001ee20000300a00 */
[----:B------:R-:W2:Y:S02]  /*394c0*/  LDL.LU.64 R22, [R1+0x3e70] ;  /* 0x003e700001167983 */ /* 0x000ea40000300a00 */
[----:B------:R-:W2:Y:S02]  /*394d0*/  LDL.LU.64 R20, [R1+0x3e68] ;  /* 0x003e680001147983 */ /* 0x000ea40000300a00 */
[----:B------:R-:W-:Y:S01]  /*394e0*/  STL.64 [R1+0x3d40], R6 ;  /* 0x003d400601007387 */ /* 0x000fe20000100a00 */
[----:B----4-:R0:W-:Y:S04]  /*394f0*/  STL.64 [R1+0x3d38], R4 ;  /* 0x003d380401007387 */ /* 0x0101e80000100a00 */
[----:B0-----:R-:W2:Y:S01]  /*39500*/  LDL.LU R4, [R1+0x2c0] ;  /* 0x0002c00001047983 */ /* 0x001ea20000300800 */
[----:B------:R-:W2:Y:S02]  /*39510*/  LDL.LU R5, [R1+0x2c4] ;  /* 0x0002c40001057983 */ /* 0x000ea40000300800 */
[----:B------:R-:W2:Y:S02]  /*39520*/  LDL.LU R6, [R1+0x2c8] ;  /* 0x0002c80001067983 */ /* 0x000ea40000300800 */
[----:B------:R-:W2:Y:S01]  /*39530*/  LDL.LU R7, [R1+0x2cc] ;  /* 0x0002cc0001077983 */ /* 0x000ea20000300800 */
[----:B------:R-:W-:Y:S01]  /*39540*/  STL [R1+0x34bc], R24 ;  /* 0x0034bc1801007387 */ /* 0x000fe20000100800 */
[----:B------:R-:W-:Y:S02]  /*39550*/  STL [R1+0x34b8], R25 ;  /* 0x0034b81901007387 */ /* 0x000fe40000100800 */
[----:B------:R-:W-:Y:S02]  /*39560*/  STL [R1+0x34b4], R26 ;  /* 0x0034b41a01007387 */ /* 0x000fe40000100800 */
[----:B------:R0:W-:Y:S02]  /*39570*/  STL [R1+0x34b0], R27 ;  /* 0x0034b01b01007387 */ /* 0x0001e40000100800 */
[----:B0-----:R-:W4:Y:S01]  /*39580*/  LDL.LU.64 R26, [R1+0xb8] ;  /* 0x0000b800011a7983 */ /* 0x001f220000300a00 */
[----:B--2---:R-:W-:Y:S11]  /*39590*/  HMMA.16816.F32 R4, R20, R14, R4 ;  /* 0x0000000e1404723c */ /* 0x004ff60000001804 */
[----:B------:R-:W-:Y:S11]  /*395a0*/  @!UPT UIADD3 URZ, URZ, URZ, URZ ;  /* 0x0000003f3f3ff290 */ /* 0x000ff6000fffe03f */
[----:B------:R-:W-:Y:S01]  /*395b0*/  @!UPT UIADD3 URZ, URZ, URZ, URZ ;  /* 0x0000003f3f3ff290 */ /* 0x000fe2000fffe03f */
[----:B------:R0:W-:Y:S01]  /*395c0*/  STL.64 [R1+0x2c0], R4 ;  /* 0x0002c00401007387 */ /* 0x0001e20000100a00 */
[----:B------:R4:W-:Y:S02]  /*395d0*/  STL.64 [R1+0x2c8], R6 ;  /* 0x0002c80601007387 */ /* 0x0009e40000100a00 */
[----:B0-----:R-:W-:Y:S02]  /*395e0*/  IMAD.MOV.U32 R5, RZ, RZ, R14 ;  /* 0x000000ffff057224 */ /* 0x001fe400078e000e */
[----:B------:R-:W-:Y:S02]  /*395f0*/  IMAD.MOV.U32 R4, RZ, RZ, R15 ;  /* 0x000000ffff047224 */ /* 0x000fe400078e000f */
[----:B------:R-:W2:Y:S01]  /*39600*/  LDL.LU.64 R14, [R1+0x3e60] ;  /* 0x003e6000010e7983 */ /* 0x000ea20000300a00 */
[----:B------:R-:W2:Y:S02]  /*39610*/  LDL.LU.64 R12, [R1+0x3e58] ;  /* 0x003e5800010c7983 */ /* 0x000ea40000300a00 */
[----:B----4-:R-:W-:-:S02]  /*39620*/  IMAD.MOV.U32 R7, RZ, RZ, R26 ;  /* 0x000000ffff077224 */ /* 0x010fc400078e001a */
[----:B------:R-:W-:Y:S01]  /*39630*/  IMAD.MOV.U32 R6, RZ, RZ, R27 ;  /* 0x000000ffff067224 */ /* 0x000fe200078e001b */
        /* <DEDUP_REMOVED lines=8> */
[----:B------:R-:W-:Y:S02]  /*396c0*/  STL.64 [R1+0x3d70], R6 ;  /* 0x003d700601007387 */ /* 0x000fe40000100a00 */
[----:B------:R-:W-:Y:S01]  /*396d0*/  STL.64 [R1+0x3d68], R4 ;  /* 0x003d680401007387 */ /* 0x000fe20000100a00 */
[----:B------:R-:W-:Y:S01]  /*396e0*/  STL.64 [R1+0x34c8], R26 ;  /* 0x0034c81a01007387 */ /* 0x000fe20000100a00 */
[----:B------:R0:W-:Y:S03]  /*396f0*/  STL.64 [R1+0x34c0], R24 ;  /* 0x0034c01801007387 */ /* 0x0001e60000100a00 */
[----:B0-----:R-:W4:Y:S01]  /*39700*/  LDL.LU R24, [R1+0xd0] ;  /* 0x0000d00001187983 */ /* 0x001f220000300800 */
[----:B---3--:R-:W-:Y:S01]  /*39710*/  HMMA.16816.F32 R4, R20, R10, R16 ;  /* 0x0000000a1404723c */ /* 0x008fe20000001810 */
[----:B------:R-:W-:-:S06]  /*39720*/  IMAD.MOV.U32 R27, RZ, RZ, R28 ;  /* 0x000000ffff1b7224 */ /* 0x000fcc00078e001c */
[----:B------:R-:W-:Y:S02]  /*39730*/  IMAD.MOV.U32 R16, RZ, RZ, R11 ;  /* 0x000000ffff107224 */ /* 0x000fe400078e000b */
[----:B------:R-:W-:Y:S02]  /*39740*/  IMAD.MOV.U32 R17, RZ, RZ, R10 ;  /* 0x000000ffff117224 */ /* 0x000fe400078e000a */
[----:B--2---:R-:W-:Y:S02]  /*39750*/  IMAD.MOV.U32 R25, RZ, RZ, R12 ;  /* 0x000000ffff197224 */ /* 0x004fe400078e000c */
[----:B------:R-:W-:Y:S01]  /*39760*/  IMAD.MOV.U32 R26, RZ, RZ, R13 ;  /* 0x000000ffff1a7224 */ /* 0x000fe200078e000d */
[----:B------:R-:W2:Y:S01]  /*39770*/  LDL.LU R12, [R1+0x3e4c] ;  /* 0x003e4c00010c7983 */ /* 0x000ea20000300800 */
[----:B------:R-:W3:Y:S03]  /*39780*/  LDL.LU R13, [R1+0x3e48] ;  /* 0x003e4800010d7983 */ /* 0x000ee60000300800 */
[----:B------:R-:W-:Y:S04]  /*39790*/  STL.64 [R1+0x3be0], R26 ;  /* 0x003be01a01007387 */ /* 0x000fe80000100a00 */
[----:B----4-:R0:W-:Y:S01]  /*397a0*/  STL.64 [R1+0x3bd8], R24 ;  /* 0x003bd81801007387 */ /* 0x0101e20000100a00 */
[----:B------:R-:W-:Y:S02]  /*397b0*/  STL.64 [R1+0x2a0], R4 ;  /* 0x0002a00401007387 */ /* 0x000fe40000100a00 */
[----:B------:R-:W-:Y:S02]  /*397c0*/  STL.64 [R1+0x2a8], R6 ;  /* 0x0002a80601007387 */ /* 0x000fe40000100a00 */
[----:B------:R-:W-:Y:S01]  /*397d0*/  STL [R1+0x3d80], R16 ;  /* 0x003d801001007387 */ /* 0x000fe20000100800 */
[----:B------:R-:W-:Y:S04]  /*397e0*/  STL [R1+0x3d7c], R17 ;  /* 0x003d7c1101007387 */ /* 0x000fe80000100800 */
[----:B0-----:R-:W4:Y:S01]  /*397f0*/  LDL.LU R24, [R1+0xf0] ;  /* 0x0000f00001187983 */ /* 0x001f220000300800 */
[----:B------:R-:W4:Y:S02]  /*39800*/  LDL.LU R25, [R1+0xf4] ;  /* 0x0000f40001197983 */ /* 0x000f240000300800 */
[----:B--2---:R-:W-:-:S02]  /*39810*/  IMAD.MOV.U32 R27, RZ, RZ, R12 ;  /* 0x000000ffff1b7224 */ /* 0x004fc400078e000c */
[----:B---3--:R-:W-:-:S05]  /*39820*/  IMAD.MOV.U32 R26, RZ, RZ, R13 ;  /* 0x000000ffff1a7224 */ /* 0x008fca00078e000d */
[----:B------:R0:W-:Y:S02]  /*39830*/  STL.64 [R1+0x3bf0], R26 ;  /* 0x003bf01a01007387 */ /* 0x0001e40000100a00 */
[----:B0-----:R-:W-:Y:S02]  /*39840*/  IMAD.MOV.U32 R26, RZ, RZ, R2 ;  /* 0x000000ffff1a7224 */ /* 0x001fe400078e0002 */
[----:B------:R-:W-:Y:S01]  /*39850*/  IMAD.MOV.U32 R27, RZ, RZ, R0 ;  /* 0x000000ffff1b7224 */ /* 0x000fe200078e0000 */
[----:B----4-:R-:W-:Y:S04]  /*39860*/  STL.64 [R1+0x3be8], R24 ;  /* 0x003be81801007387 */ /* 0x010fe80000100a00 */
[----:B------:R-:W-:Y:S02]  /*39870*/  STL.64 [R1+0x3e30], R26 ;  /* 0x003e301a01007387 */ /* 0x000fe40000100a00 */
[----:B------:R-:W2:Y:S02]  /*39880*/  LDL.LU R4, [R1+0x1f0] ;  /* 0x0001f00001047983 */ /* 0x000ea40000300800 */
[----:B------:R-:W2:Y:S01]  /*39890*/  LDL.LU R5, [R1+0x1f4] ;  /* 0x0001f40001057983 */ /* 0x000ea20000300800 */
[----:B------:R-:W3:Y:S01]  /*398a0*/  LDL.LU R6, [R1+0x1f8] ;  /* 0x0001f80001067983 */ /* 0x000ee20000300800 */
[----:B------:R-:W3:Y:S03]  /*398b0*/  LDL.LU R7, [R1+0x1fc] ;  /* 0x0001fc0001077983 */ /* 0x000ee60000300800 */
        /* <DEDUP_REMOVED lines=22> */
[----:B--2---:R0:W-:Y:S01]  /*39a20*/  STL.64 [R1+0x3e40], R26 ;  /* 0x003e401a01007387 */ /* 0x0041e20000100a00 */
[----:B------:R-:W-:Y:S03]  /*39a30*/  STL.64 [R1+0x3e38], R24 ;  /* 0x003e381801007387 */ /* 0x000fe60000100a00 */
[----:B0-----:R-:W2:Y:S01]  /*39a40*/  LDL.LU.64 R26, [R1+0x98] ;  /* 0x00009800011a7983 */ /* 0x001ea20000300a00 */
[----:B------:R0:W-:Y:S02]  /*39a50*/  STL.64 [R1+0x3e18], R10 ;  /* 0x003e180a01007387 */ /* 0x0001e40000100a00 */
[----:B------:R-:W-:Y:S01]  /*39a60*/  STL.64 [R1+0x3e10], R8 ;  /* 0x003e100801007387 */ /* 0x000fe20000100a00 */
[----:B0-----:R-:W2:Y:S04]  /*39a70*/  LDL.LU.64 R10, [R1+0x78] ;  /* 0x00007800010a7983 */ /* 0x001ea80000300a00 */
[----:B--2---:R0:W-:Y:S04]  /*39a80*/  STL.64 [R1+0x3e28], R10 ;  /* 0x003e280a01007387 */ /* 0x0041e80000100a00 */
[----:B0-----:R-:W2:Y:S01]  /*39a90*/  LDL.LU.64 R10, [R1+0x88] ;  /* 0x00008800010a7983 */ /* 0x001ea20000300a00 */
[----:B------:R0:W-:Y:S02]  /*39aa0*/  STL.64 [R1+0x3de0], R14 ;  /* 0x003de00e01007387 */ /* 0x0001e40000100a00 */
[----:B----4-:R-:W-:Y:S01]  /*39ab0*/  STL.64 [R1+0x3dd8], R12 ;  /* 0x003dd80c01007387 */ /* 0x010fe20000100a00 */
[----:B0-----:R-:W4:Y:S04]  /*39ac0*/  LDL.LU.64 R14, [R1+0x48] ;  /* 0x00004800010e7983 */ /* 0x001f280000300a00 */
[----:B----4-:R0:W-:Y:S04]  /*39ad0*/  STL.64 [R1+0x3df0], R14 ;  /* 0x003df00e01007387 */ /* 0x0101e80000100a00 */
[----:B0-----:R-:W4:Y:S04]  /*39ae0*/  LDL.LU.64 R14, [R1+0x58] ;  /* 0x00005800010e7983 */ /* 0x001f280000300a00 */
[----:B----4-:R0:W-:Y:S04]  /*39af0*/  STL.64 [R1+0x3e08], R14 ;  /* 0x003e080e01007387 */ /* 0x0101e80000100a00 */
[----:B0-----:R-:W4:Y:S04]  /*39b00*/  LDL.LU.64 R14, [R1+0x68] ;  /* 0x00006800010e7983 */ /* 0x001f280000300a00 */
[----:B----4-:R0:W-:Y:S01]  /*39b10*/  STL.64 [R1+0x3e20], R14 ;  /* 0x003e200e01007387 */ /* 0x0101e20000100a00 */
[----:B------:R-:W4:Y:S02]  /*39b20*/  LDL.LU R12, [R1+0x270] ;  /* 0x00027000010c7983 */ /* 0x000f240000300800 */
[----:B------:R-:W4:Y:S01]  /*39b30*/  LDL.LU R13, [R1+0x274] ;  /* 0x00027400010d7983 */ /* 0x000f220000300800 */
[----:B0-----:R-:W4:Y:S01]  /*39b40*/  LDL.LU R14, [R1+0x278] ;  /* 0x00027800010e7983 */ /* 0x001f220000300800 */
[----:B------:R-:W4:Y:S02]  /*39b50*/  LDL.LU R15, [R1+0x27c] ;  /* 0x00027c00010f7983 */ /* 0x000f240000300800 */
[----:B---3--:R0:W-:Y:S02]  /*39b60*/  STL.64 [R1+0x3da0], R6 ;  /* 0x003da00601007387 */ /* 0x0081e40000100a00 */
[----:B------:R-:W-:Y:S01]  /*39b70*/  STL.64 [R1+0x3d98], R4 ;  /* 0x003d980401007387 */ /* 0x000fe20000100a00 */
[----:B0-----:R-:W3:Y:S04]  /*39b80*/  LDL.LU.64 R6, [R1+0x18] ;  /* 0x0000180001067983 */ /* 0x001ee80000300a00 */
[----:B---3--:R0:W-:Y:S04]  /*39b90*/  STL.64 [R1+0x3db8], R6 ;  /* 0x003db80601007387 */ /* 0x0081e80000100a00 */
[----:B0-----:R-:W3:Y:S04]  /*39ba0*/  LDL.LU.64 R6, [R1+0x28] ;  /* 0x0000280001067983 */ /* 0x001ee80000300a00 */
[----:B---3--:R0:W-:Y:S04]  /*39bb0*/  STL.64 [R1+0x3dc8], R6 ;  /* 0x003dc80601007387 */ /* 0x0081e80000100a00 */
[----:B0-----:R-:W3:Y:S01]  /*39bc0*/  LDL.LU.64 R6, [R1+0x38] ;  /* 0x0000380001067983 */ /* 0x001ee20000300a00 */
[----:B------:R-:W-:Y:S03]  /*39bd0*/  HMMA.16816.F32 R16, R20, R26, R16 ;  /* 0x0000001a1410723c */ /* 0x000fe60000001810 */
[----:B---3--:R0:W-:Y:S01]  /*39be0*/  STL.64 [R1+0x3de8], R6 ;  /* 0x003de80601007387 */ /* 0x0081e20000100a00 */
[----:B------:R-:W3:Y:S02]  /*39bf0*/  LDL.LU R4, [R1+0x240] ;  /* 0x0002400001047983 */ /* 0x000ee40000300800 */
[----:B------:R-:W3:Y:S01]  /*39c00*/  LDL.LU R5, [R1+0x244] ;  /* 0x0002440001057983 */ /* 0x000ee20000300800 */
[----:B0-----:R-:W2:Y:S01]  /*39c10*/  LDL.LU R6, [R1+0x248] ;  /* 0x0002480001067983 */ /* 0x001ea20000300800 */
[----:B------:R-:W2:Y:S03]  /*39c20*/  LDL.LU R7, [R1+0x24c] ;  /* 0x00024c0001077983 */ /* 0x000ea60000300800 */
[----:B--2---:R-:W-:Y:S01]  /*39c30*/  STL.64 [R1+0x3e00], R6 ;  /* 0x003e000601007387 */ /* 0x004fe20000100a00 */
[----:B---3--:R0:W-:Y:S03]  /*39c40*/  STL.64 [R1+0x3df8], R4 ;  /* 0x003df80401007387 */ /* 0x0081e60000100a00 */
[----:B0-----:R-:W2:Y:S01]  /*39c50*/  LDL.LU R4, [R1+0x250] ;  /* 0x0002500001047983 */ /* 0x001ea20000300800 */
[----:B------:R-:W2:Y:S02]  /*39c60*/  LDL.LU R5, [R1+0x254] ;  /* 0x0002540001057983 */ /* 0x000ea40000300800 */
[----:B------:R-:W2:Y:S02]  /*39c70*/  LDL.LU R6, [R1+0x258] ;  /* 0x0002580001067983 */ /* 0x000ea40000300800 */
[----:B------:R-:W2:Y:S03]  /*39c80*/  LDL.LU R7, [R1+0x25c] ;  /* 0x00025c0001077983 */ /* 0x000ea60000300800 */
[----:B------:R-:W-:Y:S01]  /*39c90*/  STL.64 [R1+0x290], R16 ;  /* 0x0002901001007387 */ /* 0x000fe20000100a00 */
[----:B------:R0:W-:Y:S02]  /*39ca0*/  STL.64 [R1+0x298], R18 ;  /* 0x0002981201007387 */ /* 0x0001e40000100a00 */
[----:B0-----:R-:W-:-:S02]  /*39cb0*/  IMAD.MOV.U32 R19, RZ, RZ, R26 ;  /* 0x000000ffff137224 */ /* 0x001fc400078e001a */
[----:B------:R-:W-:Y:S02]  /*39cc0*/  IMAD.MOV.U32 R18, RZ, RZ, R27 ;  /* 0x000000ffff127224 */ /* 0x000fe400078e001b */
[----:B------:R-:W3:Y:S01]  /*39cd0*/  LDL.LU.64 R26, [R1+0x3e40] ;  /* 0x003e4000011a7983 */ /* 0x000ee20000300a00 */
[----:B------:R-:W3:Y:S02]  /*39ce0*/  LDL.LU.64 R24, [R1+0x3e38] ;  /* 0x003e380001187983 */ /* 0x000ee40000300a00 */
[----:B------:R-:W-:Y:S02]  /*39cf0*/  STL [R1+0x3d84], R19 ;  /* 0x003d841301007387 */ /* 0x000fe40000100800 */
[----:B------:R0:W-:Y:S01]  /*39d00*/  STL [R1+0x3dc0], R18 ;  /* 0x003dc01201007387 */ /* 0x0001e20000100800 */
[----:B------:R-:W2:Y:S01]  /*39d10*/  LDL.LU R16, [R1+0x220] ;  /* 0x0002200001107983 */ /* 0x000ea20000300800 */
[----:B------:R-:W2:Y:S03]  /*39d20*/  LDL.LU R17, [R1+0x224] ;  /* 0x0002240001117983 */ /* 0x000ea60000300800 */
[----:B0-----:R-:W2:Y:S01]  /*39d30*/  LDL.LU R18, [R1+0x228] ;  /* 0x0002280001127983 */ /* 0x001ea20000300800 */
[----:B------:R-:W2:Y:S01]  /*39d40*/  LDL.LU R19, [R1+0x22c] ;  /* 0x00022c0001137983 */ /* 0x000ea20000300800 */
        /* <DEDUP_REMOVED lines=8> */
[----:B------:R-:W4:Y:S02]  /*39dd0*/  LDL.LU.64 R10, [R1+0x3e28] ;  /* 0x003e2800010a7983 */ /* 0x000f240000300a00 */
[----:B----4-:R-:W-:Y:S01]  /*39de0*/  HMMA.16816.F32 R12, R20, R10, R12 ;  /* 0x0000000a140c723c */ /* 0x010fe2000000180c */
[----:B---3--:R-:W-:Y:S01]  /*39df0*/  STL.64 [R1+0x3db0], R26 ;  /* 0x003db01a01007387 */ /* 0x008fe20000100a00 */
[----:B------:R0:W-:Y:S02]  /*39e00*/  STL.64 [R1+0x3da8], R24 ;  /* 0x003da81801007387 */ /* 0x0001e40000100a00 */
[----:B------:R-:W-:-:S02]  /*39e10*/  IMAD.MOV.U32 R2, RZ, RZ, R10 ;  /* 0x000000ffff027224 */ /* 0x000fc400078e000a */
[----:B------:R-:W-:Y:S01]  /*39e20*/  IMAD.MOV.U32 R28, RZ, RZ, R11 ;  /* 0x000000ffff1c7224 */ /* 0x000fe200078e000b */
[----:B0-----:R-:W3:Y:S01]  /*39e30*/  LDL.LU R24, [R1+0x210] ;  /* 0x0002100001187983 */ /* 0x001ee20000300800 */
[----:B------:R-:W3:Y:S02]  /*39e40*/  LDL.LU R25, [R1+0x214] ;  /* 0x0002140001197983 */ /* 0x000ee40000300800 */
[----:B------:R-:W3:Y:S02]  /*39e50*/  LDL.LU R26, [R1+0x218] ;  /* 0x00021800011a7983 */ /* 0x000ee40000300800 */
[----:B------:R-:W3:Y:S11]  /*39e60*/  LDL.LU R27, [R1+0x21c] ;  /* 0x00021c00011b7983 */ /* 0x000ef60000300800 */
[----:B------:R-:W-:Y:S01]  /*39e70*/  STL.64 [R1+0x270], R12 ;  /* 0x0002700c01007387 */ /* 0x000fe20000100a00 */
[----:B------:R0:W-:Y:S03]  /*39e80*/  STL.64 [R1+0x278], R14 ;  /* 0x0002780e01007387 */ /* 0x0001e60000100a00 */
[----:B0-----:R-:W4:Y:S01]  /*39e90*/  LDL.LU.64 R14, [R1+0x3e20] ;  /* 0x003e2000010e7983 */ /* 0x001f220000300a00 */
[----:B------:R-:W4:Y:S02]  /*39ea0*/  LDL.LU.64 R10, [R1+0x3e18] ;  /* 0x003e1800010a7983 */ /* 0x000f240000300a00 */
[----:B------:R-:W4:Y:S02]  /*39eb0*/  LDL.LU.64 R8, [R1+0x3e10] ;  /* 0x003e100001087983 */ /* 0x000f240000300a00 */
        /* <DEDUP_REMOVED lines=34> */
[C---:B----4-:R-:W-:Y:S01]  /*3a0e0*/  HMMA.16816.F32 R16, R20.reuse, R6, R16 ;  /* 0x000000061410723c */ /* 0x050fe20000001810 */
[----:B------:R-:W-:Y:S11]  /*3a0f0*/  IMAD.MOV.U32 R10, RZ, RZ, R7 ;  /* 0x000000ffff0a7224 */ /* 0x000ff600078e0007 */
[----:B------:R-:W-:Y:S11]  /*3a100*/  @!UPT UIADD3 URZ, URZ, URZ, URZ ;  /* 0x0000003f3f3ff290 */ /* 0x000ff6000fffe03f */
[----:B------:R0:W-:Y:S01]  /*3a110*/  STL.64 [R1+0x220], R16 ;  /* 0x0002201001007387 */ /* 0x0001e20000100a00 */
[----:B------:R1:W-:Y:S02]  /*3a120*/  STL.64 [R1+0x228], R18 ;  /* 0x0002281201007387 */ /* 0x0003e40000100a00 */
[----:B0-----:R-:W-:Y:S01]  /*3a130*/  IMAD.MOV.U32 R17, RZ, RZ, R6 ;  /* 0x000000ffff117224 */ /* 0x001fe200078e0006 */
[----:B-1----:R-:W4:Y:S01]  /*3a140*/  LDL.LU R18, [R1+0x3dc0] ;  /* 0x003dc00001127983 */ /* 0x002f220000300800 */
[----:B------:R-:W3:Y:S02]  /*3a150*/  LDL.LU.64 R6, [R1+0x3db8] ;  /* 0x003db80001067983 */ /* 0x000ee40000300a00 */
[C---:B---3--:R-:W-:Y:S01]  /*3a160*/  HMMA.16816.F32 R24, R20.reuse, R6, R24 ;  /* 0x000000061418723c */ /* 0x048fe20000001818 */
[----:B------:R-:W-:Y:S02]  /*3a170*/  IMAD.MOV.U32 R19, RZ, RZ, R6 ;  /* 0x000000ffff137224 */ /* 0x000fe400078e0006 */
[----:B------:R-:W-:Y:S11]  /*3a180*/  IMAD.MOV.U32 R16, RZ, RZ, R7 ;  /* 0x000000ffff107224 */ /* 0x000ff600078e0007 */
[----:B------:R-:W-:Y:S09]  /*3a190*/  @!UPT UIADD3 URZ, URZ, URZ, URZ ;  /* 0x0000003f3f3ff290 */ /* 0x000ff2000fffe03f */
[----:B------:R-:W-:Y:S01]  /*3a1a0*/  STL.64 [R1+0x210], R24 ;  /* 0x0002101801007387 */ /* 0x000fe20000100a00 */
[----:B------:R0:W-:Y:S03]  /*3a1b0*/  STL.64 [R1+0x218], R26 ;  /* 0x0002181a01007387 */ /* 0x0001e60000100a00 */
[----:B0-----:R-:W3:Y:S01]  /*3a1c0*/  LDL.LU.64 R26, [R1+0x3db0] ;  /* 0x003db000011a7983 */ /* 0x001ee20000300a00 */
        /* <DEDUP_REMOVED lines=84> */
[----:B----4-:R-:W-:-:S05]  /*3a710*/  IMAD.MOV.U32 R27, RZ, RZ, R18 ;  /* 0x000000ffff1b7224 */ /* 0x010fca00078e0012 */
        /* <DEDUP_REMOVED lines=28> */
[----:B------:R-:W-:Y:S01]  /*3a8e0*/  IMAD.MOV.U32 R27, RZ, RZ, R4 ;  /* 0x000000ffff1b7224 */ /* 0x000fe200078e0004 */
[----:B------:R-:W4:Y:S01]  /*3a8f0*/  LDL.LU R19, [R1+0x1dc] ;  /* 0x0001dc0001137983 */ /* 0x000f220000300800 */
[----:B------:R-:W-:-:S02]  /*3a900*/  IMAD.MOV.U32 R26, RZ, RZ, R5 ;  /* 0x000000ffff1a7224 */ /* 0x000fc400078e0005 */
[----:B------:R-:W4:Y:S02]  /*3a910*/  LDL.LU R4, [R1+0x1e0] ;  /* 0x0001e00001047983 */ /* 0x000f240000300800 */
[----:B------:R-:W4:Y:S01]  /*3a920*/  LDL.LU R5, [R1+0x1e4] ;  /* 0x0001e40001057983 */ /* 0x000f220000300800 */
[----:B------:R-:W4:Y:S01]  /*3a930*/  LDL.LU R6, [R1+0x1e8] ;  /* 0x0001e80001067983 */ /* 0x000f220000300800 */
[----:B------:R-:W4:Y:S03]  /*3a940*/  LDL.LU R7, [R1+0x1ec] ;  /* 0x0001ec0001077983 */ /* 0x000f260000300800 */
        /* <DEDUP_REMOVED lines=34> */
[----:B------:R-:W4:Y:S01]  /*3ab70*/  LDL.LU.64 R4, [R1+0x3d38] ;  /* 0x003d380001047983 */ /* 0x000f220000300a00 */
[----:B---3--:R-:W-:Y:S02]  /*3ab80*/  HMMA.16816.F32 R20, R20, R6, R16 ;  /* 0x000000061414723c */ /* 0x008fe40000001810 */
[----:B------:R-:W2:Y:S01]  /*3ab90*/  LDL.LU.64 R18, [R1+0x3d30] ;  /* 0x003d300001127983 */ /* 0x000ea20000300a00 */
[----:B------:R-:W2:Y:S11]  /*3aba0*/  LDL.LU.64 R16, [R1+0x3d28] ;  /* 0x003d280001107983 */ /* 0x000eb60000300a00 */
[----:B------:R-:W-:Y:S09]  /*3abb0*/  @!UPT UIADD3 URZ, URZ, URZ, URZ ;  /* 0x0000003f3f3ff290 */ /* 0x000ff2000fffe03f */
[----:B------:R0:W-:Y:S01]  /*3abc0*/  STL.64 [R1+0x1d0], R20 ;  /* 0x0001d01401007387 */ /* 0x0001e20000100a00 */
[----:B------:R-:W-:Y:S03]  /*3abd0*/  STL.64 [R1+0x1d8], R22 ;  /* 0x0001d81601007387 */ /* 0x000fe60000100a00 */
[----:B0-----:R-:W3:Y:S01]  /*3abe0*/  LDL.LU R20, [R1+0xe0] ;  /* 0x0000e00001147983 */ /* 0x001ee20000300800 */
[----:B------:R-:W-:Y:S02]  /*3abf0*/  IMAD.MOV.U32 R21, RZ, RZ, R28 ;  /* 0x000000ffff157224 */ /* 0x000fe400078e001c */
        /* <DEDUP_REMOVED lines=90> */
[----:B0-----:R-:W2:Y:S01]  /*3b1a0*/  LDL.LU.64 R26, [R1+0x3bf0] ;  /* 0x003bf000011a7983 */ /* 0x001ea20000300a00 */
[----:B------:R-:W2:Y:S02]  /*3b1b0*/  LDL.LU.64 R24, [R1+0x3be8] ;  /* 0x003be80001187983 */ /* 0x000ea40000300a00 */
[----:B------:R-:W-:Y:S02]  /*3b1c0*/  IMAD.MOV.U32 R22, RZ, RZ, R2 ;  /* 0x000000ffff167224 */ /* 0x000fe400078e0002 */
[----:B------:R-:W-:Y:S01]  /*3b1d0*/  IMAD.MOV.U32 R23, RZ, RZ, R0 ;  /* 0x000000ffff177224 */ /* 0x000fe200078e0000 */
[C---:B--2---:R-:W-:Y:S01]  /*3b1e0*/  HMMA.16816.F32 R12, R16.reuse, R14, R24 ;  /* 0x0000000e100c723c */ /* 0x044fe20000001818 */
[----:B------:R-:W2:Y:S01]  /*3b1f0*/  LDL.LU.64 R26, [R1+0x3be0] ;  /* 0x003be000011a7983 */ /* 0x000ea20000300a00 */
[----:B------:R-:W2:Y:S06]  /*3b200*/  LDL.LU.64 R24, [R1+0x3bd8] ;  /* 0x003bd80001187983 */ /* 0x000eac0000300a00 */
[C---:B---3--:R-:W-:Y:S11]  /*3b210*/  HMMA.16816.F32 R20, R16.reuse, R10, R20 ;  /* 0x0000000a1014723c */ /* 0x048ff60000001814 */
[----:B------:R-:W-:Y:S04]  /*3b220*/  @!UPT UIADD3 URZ, URZ, URZ, URZ ;  /* 0x0000003f3f3ff290 */ /* 0x000fe8000fffe03f */
[----:B------:R-:W-:Y:S01]  /*3b230*/  STL.64 [R1+0xf0], R12 ;  /* 0x0000f00c01007387 */ /* 0x000fe20000100a00 */
[----:B------:R2:W-:Y:S07]  /*3b240*/  STL.64 [R1+0xf8], R14 ;  /* 0x0000f80e01007387 */ /* 0x0005ee0000100a00 */
[----:B------:R-:W-:Y:S02]  /*3b250*/  STL.64 [R1+0xe0], R20 ;  /* 0x0000e01401007387 */ /* 0x000fe40000100a00 */
[----:B------:R-:W-:Y:S02]  /*3b260*/  STL.64 [R1+0xe8], R22 ;  /* 0x0000e81601007387 */ /* 0x000fe40000100a00 */
[----:B------:R-:W0:Y:S01]  /*3b270*/  LDSM.16.M88.4 R20, [R28+0x20080] ;  /* 0x020080001c14783b */ /* 0x000e220000000200 */
[----:B--2---:R-:W-:Y:S03]  /*3b280*/  HMMA.16816.F32 R12, R16, R6, R24 ;  /* 0x00000006100c723c */ /* 0x004fe60000001818 */
[----:B------:R-:W-:Y:S04]  /*3b290*/  LDSM.16.M88.4 R24, [R28+0x28080] ;  /* 0x028080001c18783b */ /* 0x000fe80000000200 */
[----:B------:R-:W-:Y:S11]  /*3b2a0*/  LDSM.16.MT88.4 R16, [R3+0x10000] ;  /* 0x010000000310783b */ /* 0x000ff60000004200 */
[----:B------:R-:W-:Y:S05]  /*3b2b0*/  @!UPT UIADD3 URZ, URZ, URZ, URZ ;  /* 0x0000003f3f3ff290 */ /* 0x000fea000fffe03f */
[----:B------:R-:W-:Y:S01]  /*3b2c0*/  STL.64 [R1+0xd0], R12 ;  /* 0x0000d00c01007387 */ /* 0x000fe20000100a00 */
[----:B------:R-:W-:Y:S02]  /*3b2d0*/  IMAD.MOV.U32 R2, RZ, RZ, R14 ;  /* 0x000000ffff027224 */ /* 0x000fe400078e000e */
[----:B------:R-:W-:Y:S02]  /*3b2e0*/  IMAD.MOV.U32 R0, RZ, RZ, R15 ;  /* 0x000000ffff007224 */ /* 0x000fe400078e000f */
[----:B------:R-:W1:Y:S04]  /*3b2f0*/  LDSM.16.M88.4 R12, [R28+0x22080] ;  /* 0x022080001c0c783b */ /* 0x000e680000000200 */
[----:B------:R-:W-:Y:S01]  /*3b300*/  STL [R1+0x338c], R0 ;  /* 0x00338c0001007387 */ /* 0x000fe20000100800 */
[----:B------:R2:W-:Y:S02]  /*3b310*/  STL [R1+0x3388], R2 ;  /* 0x0033880201007387 */ /* 0x0005e40000100800 */
[----:B0-----:R-:W-:Y:S02]  /*3b320*/  STL.64 [R1+0xc0], R20 ;  /* 0x0000c01401007387 */ /* 0x001fe40000100a00 */
[----:B------:R-:W-:Y:S02]  /*3b330*/  STL.64 [R1+0xc8], R22 ;  /* 0x0000c81601007387 */ /* 0x000fe40000100a00 */
[----:B------:R-:W-:Y:S04]  /*3b340*/  LDSM.16.M88.4 R20, [R28+0x26080] ;  /* 0x026080001c14783b */ /* 0x000fe80000000200 */
[----:B-1----:R-:W-:Y:S01]  /*3b350*/  STL.64 [R1+0xb0], R12 ;  /* 0x0000b00c01007387 */ /* 0x002fe20000100a00 */
[----:B--2---:R-:W-:-:S02]  /*3b360*/  IMAD.MOV.U32 R2, RZ, RZ, R12 ;  /* 0x000000ffff027224 */ /* 0x004fc400078e000c */
        /* <DEDUP_REMOVED lines=8> */
[----:B------:R-:W1:Y:S02]  /*3b3f0*/  LDSM.16.M88.4 R20, [R28+0x2c080] ;  /* 0x02c080001c14783b */ /* 0x000e640000000200 */
[----:B0-----:R-:W-:Y:S02]  /*3b400*/  STL.64 [R1+0x70], R12 ;  /* 0x0000700c01007387 */ /* 0x001fe40000100a00 */
        /* <DEDUP_REMOVED lines=9> */
[----:B------:R-:W0:Y:S02]  /*3b4a0*/  LDSM.16.M88.4 R12, [R28+0x30080] ;  /* 0x030080001c0c783b */ /* 0x000e240000000200 */
[----:B0-----:R-:W-:Y:S02]  /*3b4b0*/  STL.64 [R1+0x40], R12 ;  /* 0x0000400c01007387 */ /* 0x001fe40000100a00 */
        /* <DEDUP_REMOVED lines=8> */
[----:B-1----:R-:W-:Y:S01]  /*3b540*/  STL.64 [R1+0x10], R20 ;  /* 0x0000101401007387 */ /* 0x002fe20000100a00 */
[----:B------:R-:W-:Y:S02]  /*3b550*/  STL.64 [R1+0x18], R22 ;  /* 0x0000181601007387 */ /* 0x000fe40000100a00 */
[----:B------:R-:W-:Y:S02]  /*3b560*/  LDSM.16.MT88.4 R20, [R3+0x10080] ;  /* 0x010080000314783b */ /* 0x000fe40000004200 */
[----:B0-----:R-:W-:Y:S02]  /*3b570*/  STL.64 [R1], R12 ;  /* 0x0000000c01007387 */ /* 0x001fe40000100a00 */
[----:B------:R-:W-:-:S02]  /*3b580*/  IMAD.MOV.U32 R27, RZ, RZ, R12 ;  /* 0x000000ffff1b7224 */ /* 0x000fc400078e000c */
[----:B------:R-:W-:Y:S02]  /*3b590*/  STL.64 [R1+0x8], R14 ;  /* 0x0000080e01007387 */ /* 0x000fe40000100a00 */
[----:B------:R-:W-:Y:S02]  /*3b5a0*/  IMAD.MOV.U32 R26, RZ, RZ, R13 ;  /* 0x000000ffff1a7224 */ /* 0x000fe400078e000d */
[----:B------:R-:W0:Y:S04]  /*3b5b0*/  LDSM.16.M88.4 R12, [R28+0x3a080] ;  /* 0x03a080001c0c783b */ /* 0x000e280000000200 */
[----:B------:R-:W-:Y:S01]  /*3b5c0*/  STL.64 [R1+0x3b48], R26 ;  /* 0x003b481a01007387 */ /* 0x000fe20000100a00 */
[----:B------:R-:W-:Y:S03]  /*3b5d0*/  STL.64 [R1+0x3b40], R24 ;  /* 0x003b401801007387 */ /* 0x000fe60000100a00 */
[----:B0-----:R-:W-:Y:S01]  /*3b5e0*/  STL [R1+0x31dc], R14 ;  /* 0x0031dc0e01007387 */ /* 0x001fe20000100800 */
[----:B------:R-:W-:Y:S02]  /*3b5f0*/  STL [R1+0x31d8], R15 ;  /* 0x0031d80f01007387 */ /* 0x000fe40000100800 */
[----:B------:R0:W-:Y:S02]  /*3b600*/  STL.64 [R1+0x3ae8], R12 ;  /* 0x003ae80c01007387 */ /* 0x0001e40000100a00 */
[----:B0-----:R-:W2:Y:S01]  /*3b610*/  LDL.64 R12, [R1+0x50] ;  /* 0x00005000010c7983 */ /* 0x001ea20000100a00 */
[----:B----4-:R-:W-:-:S02]  /*3b620*/  IMAD.MOV.U32 R14, RZ, RZ, R5 ;  /* 0x000000ffff0e7224 */ /* 0x010fc400078e0005 */
[----:B------:R-:W-:Y:S01]  /*3b630*/  IMAD.MOV.U32 R15, RZ, RZ, R4 ;  /* 0x000000ffff0f7224 */ /* 0x000fe200078e0004 */
[----:B--2---:R0:W-:Y:S02]  /*3b640*/  STL.64 [R1+0x3b20], R12 ;  /* 0x003b200c01007387 */ /* 0x0041e40000100a00 */
[----:B0-----:R-:W-:Y:S02]  /*3b650*/  IMAD.MOV.U32 R12, RZ, RZ, R9 ;  /* 0x000000ffff0c7224 */ /* 0x001fe400078e0009 */
[----:B------:R-:W-:Y:S01]  /*3b660*/  IMAD.MOV.U32 R13, RZ, RZ, R8 ;  /* 0x000000ffff0d7224 */ /* 0x000fe200078e0008 */
[----:B------:R-:W2:Y:S01]  /*3b670*/  LDL.LU R9, [R1+0x3bd4] ;  /* 0x003bd40001097983 */ /* 0x000ea20000300800 */
[----:B------:R-:W3:Y:S02]  /*3b680*/  LDL.LU R8, [R1+0x3bd0] ;  /* 0x003bd00001087983 */ /* 0x000ee40000300800 */
[----:B------:R-:W4:Y:S02]  /*3b690*/  LDL.LU R5, [R1+0x3bcc] ;  /* 0x003bcc0001057983 */ /* 0x000f240000300800 */
[----:B------:R-:W2:Y:S01]  /*3b6a0*/  LDL.LU R4, [R1+0x3bc8] ;  /* 0x003bc80001047983 */ /* 0x000ea20000300800 */
[----:B------:R-:W-:Y:S01]  /*3b6b0*/  STL.64 [R1+0x3b30], R14 ;  /* 0x003b300e01007387 */ /* 0x000fe20000100a00 */
[----:B------:R0:W-:Y:S03]  /*3b6c0*/  STL.64 [R1+0x3b28], R12 ;  /* 0x003b280c01007387 */ /* 0x0001e60000100a00 */
[----:B0-----:R-:W3:Y:S01]  /*3b6d0*/  LDL.64 R12, [R1+0x70] ;  /* 0x00007000010c7983 */ /* 0x001ee20000100a00 */
[----:B----4-:R-:W-:-:S02]  /*3b6e0*/  IMAD.MOV.U32 R14, RZ, RZ, R5 ;  /* 0x000000ffff0e7224 */ /* 0x010fc400078e0005 */
[----:B--2---:R-:W-:Y:S01]  /*3b6f0*/  IMAD.MOV.U32 R15, RZ, RZ, R4 ;  /* 0x000000ffff0f7224 */ /* 0x004fe200078e0004 */
[----:B---3--:R0:W-:Y:S02]  /*3b700*/  STL.64 [R1+0x3b38], R12 ;  /* 0x003b380c01007387 */ /* 0x0081e40000100a00 */
        /* <DEDUP_REMOVED lines=8> */
[----:B0-----:R-:W2:Y:S01]  /*3b790*/  LDL.LU R12, [R1+0x560] ;  /* 0x00056000010c7983 */ /* 0x001ea20000300800 */
[----:B------:R-:W2:Y:S02]  /*3b7a0*/  LDL.LU R13, [R1+0x564] ;  /* 0x00056400010d7983 */ /* 0x000ea40000300800 */
[----:B------:R-:W2:Y:S02]  /*3b7b0*/  LDL.LU R14, [R1+0x568] ;  /* 0x00056800010e7983 */ /* 0x000ea40000300800 */
[----:B------:R-:W2:Y:S02]  /*3b7c0*/  LDL.LU R15, [R1+0x56c] ;  /* 0x00056c00010f7983 */ /* 0x000ea40000300800 */
[----:B--2---:R-:W-:Y:S01]  /*3b7d0*/  STL.64 [R1+0x3b68], R14 ;  /* 0x003b680e01007387 */ /* 0x004fe20000100a00 */
[----:B------:R0:W-:Y:S03]  /*3b7e0*/  STL.64 [R1+0x3b60], R12 ;  /* 0x003b600c01007387 */ /* 0x0001e60000100a00 */
[----:B0-----:R-:W2:Y:S04]  /*3b7f0*/  LDL.64 R12, [R1+0xa0] ;  /* 0x0000a000010c7983 */ /* 0x001ea80000100a00 */
[----:B--2---:R0:W-:Y:S02]  /*3b800*/  STL.64 [R1+0x3b78], R12 ;  /* 0x003b780c01007387 */ /* 0x0041e40000100a00 */
[----:B0-----:R-:W-:-:S02]  /*3b810*/  IMAD.MOV.U32 R12, RZ, RZ, R2 ;  /* 0x000000ffff0c7224 */ /* 0x001fc400078e0002 */
[----:B------:R-:W-:-:S05]  /*3b820*/  IMAD.MOV.U32 R13, RZ, RZ, R0 ;  /* 0x000000ffff0d7224 */ /* 0x000fca00078e0000 */
[----:B------:R0:W-:Y:S01]  /*3b830*/  STL.64 [R1+0x3b90], R12 ;  /* 0x003b900c01007387 */ /* 0x0001e20000100a00 */
[----:B------:R-:W2:Y:S02]  /*3b840*/  LDL.64 R24, [R1+0x90] ;  /* 0x0000900001187983 */ /* 0x000ea40000100a00 */
[----:B---3--:R-:W-:Y:S02]  /*3b850*/  IMAD.MOV.U32 R26, RZ, RZ, R8 ;  /* 0x000000ffff1a7224 */ /* 0x008fe400078e0008 */
[----:B------:R-:W-:Y:S01]  /*3b860*/  IMAD.MOV.U32 R27, RZ, RZ, R9 ;  /* 0x000000ffff1b7224 */ /* 0x000fe200078e0009 */
[----:B0-----:R-:W3:Y:S04]  /*3b870*/  LDL.64 R12, [R1+0xc0] ;  /* 0x0000c000010c7983 */ /* 0x001ee80000100a00 */
[----:B--2---:R0:W-:Y:S02]  /*3b880*/  STL.64 [R1+0x3b70], R24 ;  /* 0x003b701801007387 */ /* 0x0041e40000100a00 */
[----:B0-----:R-:W-:-:S02]  /*3b890*/  IMAD.MOV.U32 R24, RZ, RZ, R4 ;  /* 0x000000ffff187224 */ /* 0x001fc400078e0004 */
[----:B----4-:R-:W-:Y:S01]  /*3b8a0*/  IMAD.MOV.U32 R25, RZ, RZ, R5 ;  /* 0x000000ffff197224 */ /* 0x010fe200078e0005 */
[----:B------:R-:W2:Y:S01]  /*3b8b0*/  LDL.LU R4, [R1+0x3bb4] ;  /* 0x003bb40001047983 */ /* 0x000ea20000300800 */
[----:B------:R-:W4:Y:S02]  /*3b8c0*/  LDL.LU R5, [R1+0x3bb0] ;  /* 0x003bb00001057983 */ /* 0x000f240000300800 */
[----:B------:R-:W2:Y:S02]  /*3b8d0*/  LDL.LU R8, [R1+0x3bac] ;  /* 0x003bac0001087983 */ /* 0x000ea40000300800 */
[----:B------:R-:W2:Y:S01]  /*3b8e0*/  LDL.LU R9, [R1+0x3ba8] ;  /* 0x003ba80001097983 */ /* 0x000ea20000300800 */
[----:B------:R-:W-:Y:S01]  /*3b8f0*/  STL.64 [R1+0x3b88], R26 ;  /* 0x003b881a01007387 */ /* 0x000fe20000100a00 */
[----:B------:R0:W-:Y:S03]  /*3b900*/  STL.64 [R1+0x3b80], R24 ;  /* 0x003b801801007387 */ /* 0x0001e60000100a00 */
[----:B0-----:R-:W2:Y:S01]  /*3b910*/  LDL.LU R24, [R1+0x580] ;  /* 0x0005800001187983 */ /* 0x001ea20000300800 */
[----:B------:R-:W2:Y:S02]  /*3b920*/  LDL.LU R25, [R1+0x584] ;  /* 0x0005840001197983 */ /* 0x000ea40000300800 */
[----:B------:R-:W2:Y:S02]  /*3b930*/  LDL.LU R26, [R1+0x588] ;  /* 0x00058800011a7983 */ /* 0x000ea40000300800 */
[----:B------:R-:W2:Y:S02]  /*3b940*/  LDL.LU R27, [R1+0x58c] ;  /* 0x00058c00011b7983 */ /* 0x000ea40000300800 */
[----:B---3--:R-:W-:-:S02]  /*3b950*/  IMAD.MOV.U32 R2, RZ, RZ, R12 ;  /* 0x000000ffff027224 */ /* 0x008fc400078e000c */
[----:B------:R-:W-:Y:S01]  /*3b960*/  IMAD.MOV.U32 R0, RZ, RZ, R13 ;  /* 0x000000ffff007224 */ /* 0x000fe200078e000d */
[----:B--2---:R-:W-:Y:S01]  /*3b970*/  STL.64 [R1+0x3ba0], R26 ;  /* 0x003ba01a01007387 */ /* 0x004fe20000100a00 */
[----:B------:R0:W-:Y:S02]  /*3b980*/  STL.64 [R1+0x3b98], R24 ;  /* 0x003b981801007387 */ /* 0x0001e40000100a00 */
[----:B0-----:R-:W-:Y:S02]  /*3b990*/  IMAD.MOV.U32 R24, RZ, RZ, R9 ;  /* 0x000000ffff187224 */ /* 0x001fe400078e0009 */
[----:B------:R-:W-:Y:S02]  /*3b9a0*/  IMAD.MOV.U32 R25, RZ, RZ, R8 ;  /* 0x000000ffff197224 */ /* 0x000fe400078e0008 */
[----:B----4-:R-:W-:Y:S01]  /*3b9b0*/  IMAD.MOV.U32 R26, RZ, RZ, R5 ;  /* 0x000000ffff1a7224 */ /* 0x010fe200078e0005 */
[----:B------:R-:W0:Y:S01]  /*3b9c0*/  LDSM.16.M88.4 R8, [R28+0x3c080] ;  /* 0x03c080001c08783b */ /* 0x000e220000000200 */
[----:B------:R-:W-:-:S02]  /*3b9d0*/  IMAD.MOV.U32 R27, RZ, RZ, R4 ;  /* 0x000000ffff1b7224 */ /* 0x000fc400078e0004 */
[----:B------:R-:W1:Y:S05]  /*3b9e0*/  LDSM.16.M88.4 R4, [R28+0x3e080] ;  /* 0x03e080001c04783b */ /* 0x000e6a0000000200 */
[C---:B------:R-:W-:Y:S01]  /*3b9f0*/  HMMA.16816.F32 R24, R16.reuse, R12, R24 ;  /* 0x0000000c1018723c */ /* 0x040fe20000001818 */
[----:B0-----:R-:W-:Y:S01]  /*3ba00*/  STL [R1+0x33c0], R10 ;  /* 0x0033c00a01007387 */ /* 0x001fe20000100800 */
[----:B------:R-:W-:Y:S02]  /*3ba10*/  STL [R1+0x33bc], R11 ;  /* 0x0033bc0b01007387 */ /* 0x000fe40000100800 */
[----:B-1----:R-:W-:Y:S02]  /*3ba20*/  STL [R1+0x322c], R6 ;  /* 0x00322c0601007387 */ /* 0x002fe40000100800 */
[----:B------:R-:W-:Y:S01]  /*3ba30*/  STL [R1+0x3228], R7 ;  /* 0x0032280701007387 */ /* 0x000fe20000100800 */
[----:B------:R-:W-:Y:S01]  /*3ba40*/  STL [R1+0x15b4], R28 ;  /* 0x0015b41c01007387 */ /* 0x000fe20000100800 */
[----:B------:R0:W-:Y:S02]  /*3ba50*/  STL [R1+0x3a70], R20 ;  /* 0x003a701401007387 */ /* 0x0001e40000100800 */
[----:B------:R1:W-:Y:S02]  /*3ba60*/  STL [R1+0x3a6c], R21 ;  /* 0x003a6c1501007387 */ /* 0x0003e40000100800 */
[----:B------:R2:W-:Y:S01]  /*3ba70*/  STL [R1+0x3a68], R22 ;  /* 0x003a681601007387 */ /* 0x0005e20000100800 */
[----:B------:R3:W-:Y:S04]  /*3ba80*/  STL [R1+0x3a64], R23 ;  /* 0x003a641701007387 */ /* 0x0007e80000100800 */
[----:B0-----:R-:W4:Y:S01]  /*3ba90*/  LDL.LU R20, [R1+0x540] ;  /* 0x0005400001147983 */ /* 0x001f220000300800 */
[----:B-1----:R-:W4:Y:S02]  /*3baa0*/  LDL.LU R21, [R1+0x544] ;  /* 0x0005440001157983 */ /* 0x002f240000300800 */
[----:B--2---:R-:W4:Y:S02]  /*3bab0*/  LDL.LU R22, [R1+0x548] ;  /* 0x0005480001167983 */ /* 0x004f240000300800 */
[----:B---3--:R-:W4:Y:S01]  /*3bac0*/  LDL.LU R23, [R1+0x54c] ;  /* 0x00054c0001177983 */ /* 0x008f220000300800 */
[----:B------:R-:W-:Y:S01]  /*3bad0*/  STL [R1+0x3a60], R3 ;  /* 0x003a600301007387 */ /* 0x000fe20000100800 */
[----:B------:R-:W-:Y:S02]  /*3bae0*/  STL.64 [R1+0x590], R24 ;  /* 0x0005901801007387 */ /* 0x000fe40000100a00 */
[----:B------:R0:W-:Y:S02]  /*3baf0*/  STL.64 [R1+0x598], R26 ;  /* 0x0005981a01007387 */ /* 0x0001e40000100a00 */
[----:B0-----:R-:W2:Y:S01]  /*3bb00*/  LDL.LU.64 R26, [R1+0x3ba0] ;  /* 0x003ba000011a7983 */ /* 0x001ea20000300a00 */
[----:B------:R-:W2:Y:S02]  /*3bb10*/  LDL.LU.64 R24, [R1+0x3b98] ;  /* 0x003b980001187983 */ /* 0x000ea40000300a00 */
[----:B------:R-:W2:Y:S02]  /*3bb20*/  LDL.LU.64 R12, [R1+0x3b90] ;  /* 0x003b9000010c7983 */ /* 0x000ea40000300a00 */
[----:B------:R-:W-:Y:S01]  /*3bb30*/  STL [R1+0x3a78], R0 ;  /* 0x003a780001007387 */ /* 0x000fe20000100800 */
        /* <DEDUP_REMOVED lines=9> */
[----:B------:R-:W-:Y:S02]  /*3bbd0*/  IMAD.MOV.U32 R11, RZ, RZ, R12 ;  /* 0x000000ffff0b7224 */ /* 0x000fe400078e000c */
[----:B------:R-:W-:Y:S11]  /*3bbe0*/  IMAD.MOV.U32 R10, RZ, RZ, R13 ;  /* 0x000000ffff0a7224 */ /* 0x000ff600078e000d */
[----:B------:R-:W-:Y:S09]  /*3bbf0*/  @!UPT UIADD3 URZ, URZ, URZ, URZ ;  /* 0x0000003f3f3ff290 */ /* 0x000ff2000fffe03f */
[----:B------:R0:W-:Y:S01]  /*3bc00*/  STL.64 [R1+0x570], R24 ;  /* 0x0005701801007387 */ /* 0x0001e20000100a00 */
[----:B------:R-:W-:Y:S03]  /*3bc10*/  STL.64 [R1+0x578], R26 ;  /* 0x0005781a01007387 */ /* 0x000fe60000100a00 */
[----:B0-----:R-:W2:Y:S01]  /*3bc20*/  LDL.LU.64 R24, [R1+0x3b70] ;  /* 0x003b700001187983 */ /* 0x001ea20000300a00 */
[----:B------:R-:W2:Y:S02]  /*3bc30*/  LDL.LU.64 R14, [R1+0x3b68] ;  /* 0x003b6800010e7983 */ /* 0x000ea40000300a00 */
[----:B------:R-:W2:Y:S02]  /*3bc40*/  LDL.LU.64 R12, [R1+0x3b60] ;  /* 0x003b6000010c7983 */ /* 0x000ea40000300a00 */
[----:B------:R-:W-:Y:S01]  /*3bc50*/  STL [R1+0x3a80], R10 ;  /* 0x003a800a01007387 */ /* 0x000fe20000100800 */
[----:B------:R-:W-:Y:S01]  /*3bc60*/  STL [R1+0x3a7c], R11 ;  /* 0x003a7c0b01007387 */ /* 0x000fe20000100800 */
[----:B------:R0:W-:Y:S03]  /*3bc70*/  STL.64 [R1+0x3b10], R8 ;  /* 0x003b100801007387 */ /* 0x0001e60000100a00 */
        /* <DEDUP_REMOVED lines=13> */
[----:B------:R-:W2:Y:S02]  /*3bd50*/  LDL.LU.64 R24, [R1+0x3b40] ;  /* 0x003b400001187983 */ /* 0x000ea40000300a00 */
[C---:B--2---:R-:W-:Y:S11]  /*3bd60*/  HMMA.16816.F32 R12, R16.reuse, R24, R12 ;  /* 0x00000018100c723c */ /* 0x044ff6000000180c */
[----:B------:R-:W-:Y:S11]  /*3bd70*/  @!UPT UIADD3 URZ, URZ, URZ, URZ ;  /* 0x0000003f3f3ff290 */ /* 0x000ff6000fffe03f */
[----:B------:R-:W-:Y:S01]  /*3bd80*/  @!UPT UIADD3 URZ, URZ, URZ, URZ ;  /* 0x0000003f3f3ff290 */ /* 0x000fe2000fffe03f */
[----:B------:R0:W-:Y:S01]  /*3bd90*/  STL [R1+0x550], R12 ;  /* 0x0005500c01007387 */ /* 0x0001e20000100800 */
[----:B------:R-:W-:Y:S02]  /*3bda0*/  IMAD.MOV.U32 R6, RZ, RZ, R13 ;  /* 0x000000ffff067224 */ /* 0x000fe400078e000d */
[----:B------:R-:W-:Y:S01]  /*3bdb0*/  STL [R1+0x55c], R15 ;  /* 0x00055c0f01007387 */ /* 0x000fe20000100800 */
[----:B0-----:R-:W4:Y:S01]  /*3bdc0*/  LDL.LU.64 R12, [R1+0x3b38] ;  /* 0x003b3800010c7983 */ /* 0x001f220000300a00 */
[----:B------:R-:W-:Y:S02]  /*3bdd0*/  IMAD.MOV.U32 R7, RZ, RZ, R14 ;  /* 0x000000ffff077224 */ /* 0x000fe400078e000e */
[----:B------:R-:W-:Y:S03]  /*3bde0*/  STL.64 [R1+0x3af0], R24 ;  /* 0x003af01801007387 */ /* 0x000fe60000100a00 */
[----:B------:R-:W-:Y:S01]  /*3bdf0*/  STL [R1+0x3394], R7 ;  /* 0x0033940701007387 */ /* 0x000fe20000100800 */
[----:B------:R-:W-:Y:S02]  /*3be00*/  STL [R1+0x3390], R6 ;  /* 0x0033900601007387 */ /* 0x000fe40000100800 */
[----:B------:R0:W-:Y:S02]  /*3be10*/  STL.64 [R1+0x3af8], R4 ;  /* 0x003af80401007387 */ /* 0x0001e40000100a00 */
[----:B0-----:R-:W2:Y:S01]  /*3be20*/  LDL.64 R4, [R1+0x60] ;  /* 0x0000600001047983 */ /* 0x001ea20000100a00 */
[C---:B----4-:R-:W-:Y:S11]  /*3be30*/  HMMA.16816.F32 R20, R16.reuse, R12, R20 ;  /* 0x0000000c1014723c */ /* 0x050ff60000001814 */
[----:B------:R-:W-:Y:S11]  /*3be40*/  @!UPT UIADD3 URZ, URZ, URZ, URZ ;  /* 0x0000003f3f3ff290 */ /* 0x000ff6000fffe03f */
[----:B------:R-:W-:Y:S01]  /*3be50*/  @!UPT UIADD3 URZ, URZ, URZ, URZ ;  /* 0x0000003f3f3ff290 */ /* 0x000fe2000fffe03f */
[----:B------:R-:W-:Y:S01]  /*3be60*/  STL.64 [R1+0x540], R20 ;  /* 0x0005401401007387 */ /* 0x000fe20000100a00 */
[----:B------:R0:W-:Y:S02]  /*3be70*/  STL.64 [R1+0x548], R22 ;  /* 0x0005481601007387 */ /* 0x0001e40000100a00 */
[----:B------:R-:W2:Y:S02]  /*3be80*/  LDL.LU.64 R14, [R1+0x3b30] ;  /* 0x003b3000010e7983 */ /* 0x000ea40000300a00 */
[----:B0-----:R-:W-:Y:S02]  /*3be90*/  IMAD.MOV.U32 R22, RZ, RZ, R12 ;  /* 0x000000ffff167224 */ /* 0x001fe400078e000c */
[----:B------:R-:W-:Y:S02]  /*3bea0*/  IMAD.MOV.U32 R23, RZ, RZ, R13 ;  /* 0x000000ffff177224 */ /* 0x000fe400078e000d */
[----:B------:R-:W2:Y:S02]  /*3beb0*/  LDL.LU.64 R12, [R1+0x3b28] ;  /* 0x003b2800010c7983 */ /* 0x000ea40000300a00 */
[C---:B--2---:R-:W-:Y:S11]  /*3bec0*/  HMMA.16816.F32 R12, R16.reuse, R4, R12 ;  /* 0x00000004100c723c */ /* 0x044ff6000000180c */
[----:B------:R-:W-:Y:S11]  /*3bed0*/  @!UPT UIADD3 URZ, URZ, URZ, URZ ;  /* 0x0000003f3f3ff290 */ /* 0x000ff6000fffe03f */
[----:B------:R-:W-:Y:S01]  /*3bee0*/  @!UPT UIADD3 URZ, URZ, URZ, URZ ;  /* 0x0000003f3f3ff290 */ /* 0x000fe2000fffe03f */
[----:B------:R0:W-:Y:S01]  /*3bef0*/  STL.64 [R1+0x8c0], R12 ;  /* 0x0008c00c01007387 */ /* 0x0001e20000100a00 */
[----:B------:R-:W-:Y:S03]  /*3bf00*/  STL.64 [R1+0x8c8], R14 ;  /* 0x0008c80e01007387 */ /* 0x000fe60000100a00 */
[----:B0-----:R-:W3:Y:S01]  /*3bf10*/  LDL.LU.64 R12, [R1+0x3b20] ;  /* 0x003b2000010c7983 */ /* 0x001ee20000300a00 */
[----:B------:R-:W-:Y:S02]  /*3bf20*/  IMAD.MOV.U32 R20, RZ, RZ, R4 ;  /* 0x000000ffff147224 */ /* 0x000fe400078e0004 */
[----:B------:R-:W-:Y:S02]  /*3bf30*/  IMAD.MOV.U32 R21, RZ, RZ, R5 ;  /* 0x000000ffff157224 */ /* 0x000fe400078e0005 */
[----:B------:R-:W-:Y:S03]  /*3bf40*/  STL.64 [R1+0x3a90], R22 ;  /* 0x003a901601007387 */ /* 0x000fe60000100a00 */
[----:B------:R0:W-:Y:S01]  /*3bf50*/  STL.64 [R1+0x3a88], R20 ;  /* 0x003a881401007387 */ /* 0x0001e20000100a00 */
[----:B---3--:R-:W-:Y:S11]  /*3bf60*/  HMMA.16816.F32 R4, R16, R12, R8 ;  /* 0x0000000c1004723c */ /* 0x008ff60000001808 */
[----:B------:R-:W-:Y:S11]  /*3bf70*/  @!UPT UIADD3 URZ, URZ, URZ, URZ ;  /* 0x0000003f3f3ff290 */ /* 0x000ff6000fffe03f */
[----:B------:R-:W-:Y:S01]  /*3bf80*/  @!UPT UIADD3 URZ, URZ, URZ, URZ ;  /* 0x0000003f3f3ff290 */ /* 0x000fe2000fffe03f */
[----:B------:R1:W-:Y:S01]  /*3bf90*/  STL.64 [R1+0x8b0], R4 ;  /* 0x0008b00401007387 */ /* 0x0003e20000100a00 */
[----:B------:R2:W-:Y:S02]  /*3bfa0*/  STL.64 [R1+0x8b8], R6 ;  /* 0x0008b80601007387 */ /* 0x0005e40000100a00 */
[----:B0-----:R-:W3:Y:S02]  /*3bfb0*/  LDL.LU R20, [R1+0x530] ;  /* 0x0005300001147983 */ /* 0x001ee40000300800 */
[----:B------:R-:W3:Y:S01]  /*3bfc0*/  LDL.LU R21, [R1+0x534] ;  /* 0x0005340001157983 */ /* 0x000ee20000300800 */
[----:B------:R-:W4:Y:S01]  /*3bfd0*/  LDL.LU R22, [R1+0x538] ;  /* 0x0005380001167983 */ /* 0x000f220000300800 */
[----:B------:R-:W4:Y:S02]  /*3bfe0*/  LDL.LU R23, [R1+0x53c] ;  /* 0x00053c0001177983 */ /* 0x000f240000300800 */
[----:B------:R-:W3:Y:S02]  /*3bff0*/  LDL.LU R8, [R1+0x8a0] ;  /* 0x0008a00001087983 */ /* 0x000ee40000300800 */
[----:B------:R-:W3:Y:S01]  /*3c000*/  LDL.LU R9, [R1+0x8a4] ;  /* 0x0008a40001097983 */ /* 0x000ee20000300800 */
[----:B------:R-:W3:Y:S01]  /*3c010*/  LDL.LU R10, [R1+0x8a8] ;  /* 0x0008a800010a7983 */ /* 0x000ee20000300800 */
[----:B------:R-:W3:Y:S03]  /*3c020*/  LDL.LU R11, [R1+0x8ac] ;  /* 0x0008ac00010b7983 */ /* 0x000ee60000300800 */
[----:B-1----:R-:W3:Y:S01]  /*3c030*/  LDL.LU R4, [R1+0x890] ;  /* 0x0008900001047983 */ /* 0x002ee20000300800 */
[----:B------:R-:W3:Y:S02]  /*3c040*/  LDL.LU R5, [R1+0x894] ;  /* 0x0008940001057983 */ /* 0x000ee40000300800 */
[----:B--2---:R-:W2:Y:S02]  /*3c050*/  LDL.LU R6, [R1+0x898] ;  /* 0x0008980001067983 */ /* 0x004ea40000300800 */
[----:B------:R-:W2:Y:S02]  /*3c060*/  LDL.LU R7, [R1+0x89c] ;  /* 0x00089c0001077983 */ /* 0x000ea40000300800 */
[----:B------:R-:W-:-:S02]  /*3c070*/  IMAD.MOV.U32 R0, RZ, RZ, R12 ;  /* 0x000000ffff007224 */ /* 0x000fc400078e000c */
[----:B------:R-:W-:Y:S01]  /*3c080*/  IMAD.MOV.U32 R2, RZ, RZ, R13 ;  /* 0x000000ffff027224 */ /* 0x000fe200078e000d */
[----:B--2---:R-:W-:Y:S01]  /*3c090*/  STL.64 [R1+0x3b08], R6 ;  /* 0x003b080601007387 */ /* 0x004fe20000100a00 */
[----:B---3--:R0:W-:Y:S02]  /*3c0a0*/  STL.64 [R1+0x3b00], R4 ;  /* 0x003b000401007387 */ /* 0x0081e40000100a00 */
[----:B------:R-:W2:Y:S02]  /*3c0b0*/  LDL.64 R24, [R1+0x30] ;  /* 0x0000300001187983 */ /* 0x000ea40000100a00 */
[----:B------:R-:W3:Y:S01]  /*3c0c0*/  LDL.64 R12, [R1+0x20] ;  /* 0x00002000010c7983 */ /* 0x000ee20000100a00 */
[----:B0-----:R-:W2:Y:S01]  /*3c0d0*/  LDL.64 R4, [R1+0x40] ;  /* 0x0000400001047983 */ /* 0x001ea20000100a00 */
[----:B----4-:R-:W-:Y:S02]  /*3c0e0*/  STL.64 [R1+0x3aa0], R22 ;  /* 0x003aa01601007387 */ /* 0x010fe40000100a00 */
[----:B------:R0:W-:Y:S02]  /*3c0f0*/  STL.64 [R1+0x3a98], R20 ;  /* 0x003a981401007387 */ /* 0x0001e40000100a00 */
[----:B0-----:R-:W4:Y:S01]  /*3c100*/  LDL.LU R20, [R1+0x840] ;  /* 0x0008400001147983 */ /* 0x001f220000300800 */
[----:B------:R-:W4:Y:S02]  /*3c110*/  LDL.LU R21, [R1+0x844] ;  /* 0x0008440001157983 */ /* 0x000f240000300800 */
[----:B------:R-:W2:Y:S02]  /*3c120*/  LDL.LU R22, [R1+0x848] ;  /* 0x0008480001167983 */ /* 0x000ea40000300800 */
[----:B------:R-:W-:-:S02]  /*3c130*/  IMAD.MOV.U32 R23, RZ, RZ, R29 ;  /* 0x000000ffff177224 */ /* 0x000fc400078e001d */
[----:B------:R-:W3:Y:S04]  /*3c140*/  LDL.LU R29, [R1+0x3b18] ;  /* 0x003b1800011d7983 */ /* 0x000ee80000300800 */
[----:B--2---:R-:W-:Y:S01]  /*3c150*/  STL.64 [R1+0x3ab0], R22 ;  /* 0x003ab01601007387 */ /* 0x004fe20000100a00 */
[----:B----4-:R0:W-:Y:S03]  /*3c160*/  STL.64 [R1+0x3aa8], R20 ;  /* 0x003aa81401007387 */ /* 0x0101e60000100a00 */
[----:B0-----:R-:W2:Y:S01]  /*3c170*/  LDL.LU R20, [R1+0x850] ;  /* 0x0008500001147983 */ /* 0x001ea20000300800 */
[----:B------:R-:W2:Y:S02]  /*3c180*/  LDL.LU R21, [R1+0x854] ;  /* 0x0008540001157983 */ /* 0x000ea40000300800 */
[----:B------:R-:W4:Y:S02]  /*3c190*/  LDL.LU R22, [R1+0x858] ;  /* 0x0008580001167983 */ /* 0x000f240000300800 */
[----:B------:R-:W4:Y:S01]  /*3c1a0*/  LDL.LU R23, [R1+0x85c] ;  /* 0x00085c0001177983 */ /* 0x000f220000300800 */
[----:B------:R-:W-:Y:S01]  /*3c1b0*/  HMMA.16816.F32 R8, R16, R4, R8 ;  /* 0x000000041008723c */ /* 0x000fe20000001808 */
[----:B----4-:R-:W-:Y:S01]  /*3c1c0*/  STL.64 [R1+0x3ac0], R22 ;  /* 0x003ac01601007387 */ /* 0x010fe20000100a00 */
[----:B--2---:R0:W-:Y:S02]  /*3c1d0*/  STL.64 [R1+0x3ab8], R20 ;  /* 0x003ab81401007387 */ /* 0x0041e40000100a00 */
[----:B0-----:R-:W-:-:S02]  /*3c1e0*/  IMAD.MOV.U32 R20, RZ, RZ, R27 ;  /* 0x000000ffff147224 */ /* 0x001fc400078e001b */
[----:B------:R-:W-:-:S05]  /*3c1f0*/  IMAD.MOV.U32 R21, RZ, RZ, R26 ;  /* 0x000000ffff157224 */ /* 0x000fca00078e001a */
[----:B------:R0:W-:Y:S04]  /*3c200*/  STL.64 [R1+0x3ad8], R20 ;  /* 0x003ad81401007387 */ /* 0x0001e80000100a00 */
[----:B0-----:R-:W2:Y:S04]  /*3c210*/  LDL.64 R20, [R1+0x10] ;  /* 0x0000100001147983 */ /* 0x001ea80000100a00 */
[----:B--2---:R0:W-:Y:S04]  /*3c220*/  STL.64 [R1+0x3ae0], R20 ;  /* 0x003ae01401007387 */ /* 0x0041e80000100a00 */
[----:B0-----:R-:W3:Y:S01]  /*3c230*/  LDL.LU R20, [R1+0x880] ;  /* 0x0008800001147983 */ /* 0x001ee20000300800 */
[----:B------:R-:W3:Y:S02]  /*3c240*/  LDL.LU R21, [R1+0x884] ;  /* 0x0008840001157983 */ /* 0x000ee40000300800 */
[----:B------:R-:W3:Y:S02]  /*3c250*/  LDL.LU R22, [R1+0x888] ;  /* 0x0008880001167983 */ /* 0x000ee40000300800 */
[----:B------:R-:W3:Y:S01]  /*3c260*/  LDL.LU R23, [R1+0x88c] ;  /* 0x00088c0001177983 */ /* 0x000ee20000300800 */
[----:B------:R0:W-:Y:S01]  /*3c270*/  STL.64 [R1+0x8a0], R8 ;  /* 0x0008a00801007387 */ /* 0x0001e20000100a00 */
[----:B------:R1:W-:Y:S03]  /*3c280*/  STL.64 [R1+0x8a8], R10 ;  /* 0x0008a80a01007387 */ /* 0x0003e60000100a00 */
[----:B0-----:R-:W2:Y:S01]  /*3c290*/  LDL.LU.64 R8, [R1+0x3b10] ;  /* 0x003b100001087983 */ /* 0x001ea20000300a00 */
[----:B-1----:R-:W-:-:S02]  /*3c2a0*/  IMAD.MOV.U32 R10, RZ, RZ, R4 ;  /* 0x000000ffff0a7224 */ /* 0x002fc400078e0004 */
[----:B------:R-:W-:Y:S02]  /*3c2b0*/  IMAD.MOV.U32 R11, RZ, RZ, R5 ;  /* 0x000000ffff0b7224 */ /* 0x000fe400078e0005 */
[----:B------:R-:W4:Y:S01]  /*3c2c0*/  LDL.LU.64 R6, [R1+0x3b08] ;  /* 0x003b080001067983 */ /* 0x000f220000300a00 */
[----:B------:R-:W4:Y:S02]  /*3c2d0*/  LDL.LU.64 R4, [R1+0x3b00] ;  /* 0x003b000001047983 */ /* 0x000f240000300a00 */
[----:B------:R-:W-:Y:S01]  /*3c2e0*/  STL.64 [R1+0x3ad0], R10 ;  /* 0x003ad00a01007387 */ /* 0x000fe20000100a00 */
[C---:B----4-:R-:W-:Y:S01]  /*3c2f0*/  HMMA.16816.F32 R4, R16.reuse, R24, R4 ;  /* 0x000000181004723c */ /* 0x050fe20000001804 */
[----:B--2---:R0:W-:Y:S04]  /*3c300*/  STL.64 [R1+0x3ac8], R8 ;  /* 0x003ac80801007387 */ /* 0x0041e80000100a00 */
[----:B0-----:R-:W2:Y:S01]  /*3c310*/  LDL.LU R8, [R1+0x860] ;  /* 0x0008600001087983 */ /* 0x001ea20000300800 */
[----:B------:R-:W2:Y:S02]  /*3c320*/  LDL.LU R9, [R1+0x864] ;  /* 0x0008640001097983 */ /* 0x000ea40000300800 */
[----:B------:R-:W2:Y:S11]  /*3c330*/  LDL.LU R10, [R1+0x868] ;  /* 0x00086800010a7983 */ /* 0x000eb60000300800 */
[----:B------:R-:W-:Y:S04]  /*3c340*/  @!UPT UIADD3 URZ, URZ, URZ, URZ ;  /* 0x0000003f3f3ff290 */ /* 0x000fe8000fffe03f */
[----:B------:R0:W-:Y:S01]  /*3c350*/  STL.64 [R1+0x890], R4 ;  /* 0x0008900401007387 */ /* 0x0001e20000100a00 */
[----:B------:R1:W-:Y:S03]  /*3c360*/  STL.64 [R1+0x898], R6 ;  /* 0x0008980601007387 */ /* 0x0003e60000100a00 */
[----:B0-----:R-:W4:Y:S01]  /*3c370*/  LDL.LU.64 R4, [R1+0x3af8] ;  /* 0x003af80001047983 */ /* 0x001f220000300a00 */
[----:B-1----:R-:W-:Y:S02]  /*3c380*/  IMAD.MOV.U32 R7, RZ, RZ, R24 ;  /* 0x000000ffff077224 */ /* 0x002fe400078e0018 */
[----:B------:R-:W-:Y:S02]  /*3c390*/  IMAD.MOV.U32 R6, RZ, RZ, R25 ;  /* 0x000000ffff067224 */ /* 0x000fe400078e0019 */
[----:B------:R-:W2:Y:S01]  /*3c3a0*/  LDL.LU.64 R24, [R1+0x3af0] ;  /* 0x003af00001187983 */ /* 0x000ea20000300a00 */
[----:B---3--:R-:W-:Y:S01]  /*3c3b0*/  HMMA.16816.F32 R20, R16, R12, R20 ;  /* 0x0000000c1014723c */ /* 0x008fe20000001814 */
[----:B------:R-:W-:-:S02]  /*3c3c0*/  IMAD.MOV.U32 R27, RZ, RZ, R12 ;  /* 0x000000ffff1b7224 */ /* 0x000fc400078e000c */
[----:B------:R-:W-:Y:S02]  /*3c3d0*/  IMAD.MOV.U32 R26, RZ, RZ, R13 ;  /* 0x000000ffff1a7224 */ /* 0x000fe400078e000d */
[----:B------:R-:W3:Y:S11]  /*3c3e0*/  LDL.LU.64 R12, [R1+0x3ae8] ;  /* 0x003ae800010c7983 */ /* 0x000ef60000300a00 */
[----:B------:R-:W-:Y:S07]  /*3c3f0*/  @!UPT UIADD3 URZ, URZ, URZ, URZ ;  /* 0x0000003f3f3ff290 */ /* 0x000fee000fffe03f */
[----:B------:R0:W-:Y:S01]  /*3c400*/  STL [R1+0x880], R20 ;  /* 0x0008801401007387 */ /* 0x0001e20000100800 */
[----:B------:R-:W-:-:S03]  /*3c410*/  IMAD.MOV.U32 R14, RZ, RZ, R21 ;  /* 0x000000ffff0e7224 */ /* 0x000fc600078e0015 */
[----:B0-----:R-:W3:Y:S01]  /*3c420*/  LDL.LU.64 R20, [R1+0x3ae0] ;  /* 0x003ae00001147983 */ /* 0x001ee20000300a00 */
[----:B------:R-:W-:Y:S03]  /*3c430*/  STL.64 [R1+0x3a20], R26 ;  /* 0x003a201a01007387 */ /* 0x000fe60000100a00 */
[----:B--2---:R0:W-:Y:S04]  /*3c440*/  STL.64 [R1+0x3a18], R24 ;  /* 0x003a181801007387 */ /* 0x0041e80000100a00 */
[----:B0-----:R-:W3:Y:S01]  /*3c450*/  LDL.LU R24, [R1+0x870] ;  /* 0x0008700001187983 */ /* 0x001ee20000300800 */
[----:B------:R-:W3:Y:S02]  /*3c460*/  LDL.LU R25, [R1+0x874] ;  /* 0x0008740001197983 */ /* 0x000ee40000300800 */
[----:B------:R-:W3:Y:S02]  /*3c470*/  LDL.LU R26, [R1+0x878] ;  /* 0x00087800011a7983 */ /* 0x000ee40000300800 */
[----:B------:R-:W3:Y:S02]  /*3c480*/  LDL.LU R27, [R1+0x87c] ;  /* 0x00087c00011b7983 */ /* 0x000ee40000300800 */
[----:B------:R-:W-:-:S02]  /*3c490*/  IMAD.MOV.U32 R11, RZ, RZ, R29 ;  /* 0x000000ffff0b7224 */ /* 0x000fc400078e001d */
[----:B------:R-:W-:Y:S02]  /*3c4a0*/  IMAD.MOV.U32 R29, RZ, RZ, R23 ;  /* 0x000000ffff1d7224 */ /* 0x000fe400078e0017 */
[----:B------:R-:W-:-:S03]  /*3c4b0*/  IMAD.MOV.U32 R15, RZ, RZ, R22 ;  /* 0x000000ffff0f7224 */ /* 0x000fc600078e0016 */
[----:B------:R-:W-:Y:S02]  /*3c4c0*/  STL [R1+0x31e8], R29 ;  /* 0x0031e81d01007387 */ /* 0x000fe40000100800 */
        /* <DEDUP_REMOVED lines=12> */
[----:B------:R-:W3:Y:S11]  /*3c590*/  LDL.LU.64 R8, [R1+0x3ac8] ;  /* 0x003ac80001087983 */ /* 0x000ef60000300a00 */
        /* <DEDUP_REMOVED lines=8> */
[----:B------:R0:W-:Y:S01]  /*3c620*/  STL [R1+0x850], R20 ;  /* 0x0008501401007387 */ /* 0x0001e20000100800 */
[----:B------:R-:W-:Y:S02]  /*3c630*/  IMAD.MOV.U32 R15, RZ, RZ, R22 ;  /* 0x000000ffff0f7224 */ /* 0x000fe400078e0016 */
[----:B------:R-:W-:Y:S02]  /*3c640*/  IMAD.MOV.U32 R14, RZ, RZ, R23 ;  /* 0x000000ffff0e7224 */ /* 0x000fe400078e0017 */
[----:B------:R-:W-:Y:S01]  /*3c650*/  IMAD.MOV.U32 R29, RZ, RZ, R21 ;  /* 0x000000ffff1d7224 */ /* 0x000fe200078e0015 */
[----:B------:R-:W3:Y:S04]  /*3c660*/  LDL.LU.64 R22, [R1+0x3ab0] ;  /* 0x003ab00001167983 */ /* 0x000ee80000300a00 */
[----:B0-----:R-:W3:Y:S01]  /*3c670*/  LDL.LU.64 R20, [R1+0x3aa8] ;  /* 0x003aa80001147983 */ /* 0x001ee20000300a00 */
[----:B------:R-:W-:Y:S02]  /*3c680*/  STL [R1+0x31f4], R14 ;  /* 0x0031f40e01007387 */ /* 0x000fe40000100800 */
[----:B------:R-:W-:Y:S02]  /*3c690*/  STL [R1+0x31f0], R15 ;  /* 0x0031f00f01007387 */ /* 0x000fe40000100800 */
[----:B------:R-:W-:Y:S01]  /*3c6a0*/  STL [R1+0x31ec], R29 ;  /* 0x0031ec1d01007387 */ /* 0x000fe20000100800 */
[C---:B---3--:R-:W-:Y:S11]  /*3c6b0*/  HMMA.16816.F32 R20, R16.reuse, R8, R20 ;  /* 0x000000081014723c */ /* 0x048ff60000001814 */
[----:B------:R-:W-:Y:S11]  /*3c6c0*/  @!UPT UIADD3 URZ, URZ, URZ, URZ ;  /* 0x0000003f3f3ff290 */ /* 0x000ff6000fffe03f */
[----:B------:R-:W-:Y:S01]  /*3c6d0*/  @!UPT UIADD3 URZ, URZ, URZ, URZ ;  /* 0x0000003f3f3ff290 */ /* 0x000fe2000fffe03f */
[----:B------:R-:W-:Y:S01]  /*3c6e0*/  STL.64 [R1+0x840], R20 ;  /* 0x0008401401007387 */ /* 0x000fe20000100a00 */
[----:B------:R0:W-:Y:S03]  /*3c6f0*/  STL.64 [R1+0x848], R22 ;  /* 0x0008481601007387 */ /* 0x0001e60000100a00 */
[----:B0-----:R-:W4:Y:S01]  /*3c700*/  LDL.LU.64 R22, [R1+0x3aa0] ;  /* 0x003aa00001167983 */ /* 0x001f220000300a00 */
[----:B------:R-:W4:Y:S02]  /*3c710*/  LDL.LU.64 R20, [R1+0x3a98] ;  /* 0x003a980001147983 */ /* 0x000f240000300a00 */
[----:B------:R-:W-:Y:S01]  /*3c720*/  STL.64 [R1+0x3980], R8 ;  /* 0x0039800801007387 */ /* 0x000fe20000100a00 */
[----:B----4-:R-:W-:Y:S01]  /*3c730*/  HMMA.16816.F32 R16, R16, R4, R20 ;  /* 0x000000041010723c */ /* 0x010fe20000001814 */
[----:B------:R-:W2:Y:S01]  /*3c740*/  LDL.LU.64 R22, [R1+0x3a90] ;  /* 0x003a900001167983 */ /* 0x000ea20000300a00 */
[----:B------:R-:W3:Y:S11]  /*3c750*/  LDL.LU.64 R20, [R1+0x3a88] ;  /* 0x003a880001147983 */ /* 0x000ef60000300a00 */
[----:B------:R-:W-:Y:S10]  /*3c760*/  @!UPT UIADD3 URZ, URZ, URZ, URZ ;  /* 0x0000003f3f3ff290 */ /* 0x000ff4000fffe03f */
[----:B------:R0:W-:Y:S01]  /*3c770*/  STL [R1+0x530], R16 ;  /* 0x0005301001007387 */ /* 0x0001e20000100800 */
[----:B------:R-:W-:Y:S02]  /*3c780*/  IMAD.MOV.U32 R14, RZ, RZ, R17 ;  /* 0x000000ffff0e7224 */ /* 0x000fe400078e0011 */
[----:B------:R-:W-:Y:S02]  /*3c790*/  IMAD.MOV.U32 R17, RZ, RZ, R24 ;  /* 0x000000ffff117224 */ /* 0x000fe400078e0018 */
[----:B------:R-:W-:Y:S02]  /*3c7a0*/  IMAD.MOV.U32 R15, RZ, RZ, R18 ;  /* 0x000000ffff0f7224 */ /* 0x000fe400078e0012 */
[----:B0-----:R-:W-:Y:S02]  /*3c7b0*/  IMAD.MOV.U32 R16, RZ, RZ, R25 ;  /* 0x000000ffff107224 */ /* 0x001fe400078e0019 */
[----:B------:R-:W-:-:S03]  /*3c7c0*/  IMAD.MOV.U32 R29, RZ, RZ, R19 ;  /* 0x000000ffff1d7224 */ /* 0x000fc600078e0013 */
[----:B------:R0:W-:Y:S04]  /*3c7d0*/  STL.64 [R1+0x3988], R16 ;  /* 0x0039881001007387 */ /* 0x0001e80000100a00 */
[----:B0-----:R-:W4:Y:S01]  /*3c7e0*/  LDL.LU R16, [R1+0x7f0] ;  /* 0x0007f00001107983 */ /* 0x001f220000300800 */
[----:B------:R-:W4:Y:S02]  /*3c7f0*/  LDL.LU R17, [R1+0x7f4] ;  /* 0x0007f40001117983 */ /* 0x000f240000300800 */
[----:B------:R-:W2:Y:S02]  /*3c800*/  LDL.LU R18, [R1+0x7f8] ;  /* 0x0007f80001127983 */ /* 0x000ea40000300800 */
[----:B------:R-:W2:Y:S02]  /*3c810*/  LDL.LU R19, [R1+0x7fc] ;  /* 0x0007fc0001137983 */ /* 0x000ea40000300800 */
[----:B--2---:R-:W-:Y:S01]  /*3c820*/  STL.64 [R1+0x3998], R18 ;  /* 0x0039981201007387 */ /* 0x004fe20000100a00 */
[----:B----4-:R0:W-:Y:S02]  /*3c830*/  STL.64 [R1+0x3990], R16 ;  /* 0x0039901001007387 */ /* 0x0101e40000100a00 */
[----:B0-----:R-:W-:-:S02]  /*3c840*/  IMAD.MOV.U32 R16, RZ, RZ, R7 ;  /* 0x000000ffff107224 */ /* 0x001fc400078e0007 */
[----:B------:R-:W-:-:S05]  /*3c850*/  IMAD.MOV.U32 R17, RZ, RZ, R6 ;  /* 0x000000ffff117224 */ /* 0x000fca00078e0006 */
[----:B------:R-:W-:Y:S01]  /*3c860*/  STL.64 [R1+0x39b0], R16 ;  /* 0x0039b01001007387 */ /* 0x000fe20000100a00 */
[----:B------:R0:W-:Y:S03]  /*3c870*/  STL.64 [R1+0x3960], R4 ;  /* 0x0039600401007387 */ /* 0x0001e60000100a00 */
        /* <DEDUP_REMOVED lines=35> */
[----:B------:R-:W4:Y:S01]  /*3cab0*/  LDL.LU R7, [R1+0x81c] ;  /* 0x00081c0001077983 */ /* 0x000f220000300800 */
[----:B------:R-:W2:Y:S01]  /*3cac0*/  LDL.LU R16, [R1+0x4e0] ;  /* 0x0004e00001107983 */ /* 0x000ea20000300800 */
[----:B------:R-:W2:Y:S02]  /*3cad0*/  LDL.LU R17, [R1+0x4e4] ;  /* 0x0004e40001117983 */ /* 0x000ea40000300800 */
[----:B------:R-:W2:Y:S02]  /*3cae0*/  LDL.LU R18, [R1+0x4e8] ;  /* 0x0004e80001127983 */ /* 0x000ea40000300800 */
[----:B------:R-:W2:Y:S02]  /*3caf0*/  LDL.LU R19, [R1+0x4ec] ;  /* 0x0004ec0001137983 */ /* 0x000ea40000300800 */
[----:B------:R-:W-:-:S02]  /*3cb00*/  IMAD.MOV.U32 R24, RZ, RZ, R3 ;  /* 0x000000ffff187224 */ /* 0x000fc400078e0003 */
[----:B------:R-:W-:Y:S02]  /*3cb10*/  IMAD.MOV.U32 R25, RZ, RZ, R28 ;  /* 0x000000ffff197224 */ /* 0x000fe400078e001c */
[----:B------:R-:W-:Y:S02]  /*3cb20*/  IMAD.MOV.U32 R8, RZ, RZ, R11 ;  /* 0x000000ffff087224 */ /* 0x000fe400078e000b */
[----:B------:R-:W-:Y:S01]  /*3cb30*/  IMAD.MOV.U32 R9, RZ, RZ, R10 ;  /* 0x000000ffff097224 */ /* 0x000fe200078e000a */
[----:B--2---:R-:W-:Y:S01]  /*3cb40*/  STL.64 [R1+0x3a30], R18 ;  /* 0x003a301201007387 */ /* 0x004fe20000100a00 */
[----:B------:R-:W-:Y:S02]  /*3cb50*/  STL.64 [R1+0x3a28], R16 ;  /* 0x003a281001007387 */ /* 0x000fe40000100a00 */
[----:B------:R-:W2:Y:S02]  /*3cb60*/  LDL.LU R3, [R1+0x3a60] ;  /* 0x003a600001037983 */ /* 0x000ea40000300800 */
[----:B------:R-:W-:Y:S01]  /*3cb70*/  STL.64 [R1+0x3a38], R24 ;  /* 0x003a381801007387 */ /* 0x000fe20000100a00 */
[----:B------:R0:W-:Y:S04]  /*3cb80*/  STL.64 [R1+0x3a40], R8 ;  /* 0x003a400801007387 */ /* 0x0001e80000100a00 */
[----:B0-----:R-:W2:Y:S01]  /*3cb90*/  LDL.LU R8, [R1+0x510] ;  /* 0x0005100001087983 */ /* 0x001ea20000300800 */
[----:B------:R-:W2:Y:S02]  /*3cba0*/  LDL.LU R9, [R1+0x514] ;  /* 0x0005140001097983 */ /* 0x000ea40000300800 */
[----:B------:R-:W2:Y:S02]  /*3cbb0*/  LDL.LU R10, [R1+0x518] ;  /* 0x00051800010a7983 */ /* 0x000ea40000300800 */
[----:B------:R-:W2:Y:S02]  /*3cbc0*/  LDL.LU R11, [R1+0x51c] ;  /* 0x00051c00010b7983 */ /* 0x000ea40000300800 */
[----:B--2---:R-:W-:Y:S01]  /*3cbd0*/  STL.64 [R1+0x3a50], R10 ;  /* 0x003a500a01007387 */ /* 0x004fe20000100a00 */
[----:B------:R-:W-:Y:S02]  /*3cbe0*/  STL.64 [R1+0x3a48], R8 ;  /* 0x003a480801007387 */ /* 0x000fe40000100a00 */
[----:B------:R-:W2:Y:S02]  /*3cbf0*/  LDL.64 R24, [R1+0xb0] ;  /* 0x0000b00001187983 */ /* 0x000ea40000100a00 */
[----:B--2---:R0:W-:Y:S04]  /*3cc00*/  STL.64 [R1+0x3a58], R24 ;  /* 0x003a581801007387 */ /* 0x0041e80000100a00 */
        /* <DEDUP_REMOVED lines=14> */
[----:B------:R-:W-:-:S02]  /*3ccf0*/  IMAD.MOV.U32 R8, RZ, RZ, R2 ;  /* 0x000000ffff087224 */ /* 0x000fc400078e0002 */
[----:B------:R-:W-:Y:S01]  /*3cd00*/  IMAD.MOV.U32 R9, RZ, RZ, R0 ;  /* 0x000000ffff097224 */ /* 0x000fe200078e0000 */
[----:B--2---:R-:W-:Y:S01]  /*3cd10*/  STL.64 [R1+0x39f0], R6 ;  /* 0x0039f00601007387 */ /* 0x004fe20000100a00 */
[----:B----4-:R0:W-:Y:S03]  /*3cd20*/  STL.64 [R1+0x39e8], R4 ;  /* 0x0039e80401007387 */ /* 0x0101e60000100a00 */
[----:B0-----:R-:W2:Y:S01]  /*3cd30*/  LDL.LU R4, [R1+0x830] ;  /* 0x0008300001047983 */ /* 0x001ea20000300800 */
[----:B------:R-:W2:Y:S02]  /*3cd40*/  LDL.LU R5, [R1+0x834] ;  /* 0x0008340001057983 */ /* 0x000ea40000300800 */
[----:B------:R-:W4:Y:S02]  /*3cd50*/  LDL.LU R6, [R1+0x838] ;  /* 0x0008380001067983 */ /* 0x000f240000300800 */
[----:B------:R-:W4:Y:S01]  /*3cd60*/  LDL.LU R7, [R1+0x83c] ;  /* 0x00083c0001077983 */ /* 0x000f220000300800 */
[C---:B---3--:R-:W-:Y:S01]  /*3cd70*/  HMMA.16816.F32 R8, R20.reuse, R8, R24 ;  /* 0x000000081408723c */ /* 0x048fe20000001818 */
        /* <DEDUP_REMOVED lines=9> */
[----:B0-----:R-:W3:Y:S01]  /*3ce10*/  LDL.LU R12, [R1+0x500] ;  /* 0x00050000010c7983 */ /* 0x001ee20000300800 */
[----:B------:R-:W3:Y:S02]  /*3ce20*/  LDL.LU R13, [R1+0x504] ;  /* 0x00050400010d7983 */ /* 0x000ee40000300800 */
[----:B------:R-:W3:Y:S02]  /*3ce30*/  LDL.LU R14, [R1+0x508] ;  /* 0x00050800010e7983 */ /* 0x000ee40000300800 */
[----:B------:R-:W3:Y:S01]  /*3ce40*/  LDL.LU R15, [R1+0x50c] ;  /* 0x00050c00010f7983 */ /* 0x000ee20000300800 */
[----:B------:R-:W-:Y:S01]  /*3ce50*/  STL [R1+0x3398], R29 ;  /* 0x0033981d01007387 */ /* 0x000fe20000100800 */
[----:B------:R-:W4:Y:S02]  /*3ce60*/  LDL.LU.64 R24, [R1+0x3a58] ;  /* 0x003a580001187983 */ /* 0x000f240000300a00 */
[----:B------:R-:W-:Y:S02]  /*3ce70*/  STL.64 [R1+0x520], R8 ;  /* 0x0005200801007387 */ /* 0x000fe40000100a00 */
[----:B------:R0:W-:Y:S02]  /*3ce80*/  STL.64 [R1+0x528], R10 ;  /* 0x0005280a01007387 */ /* 0x0001e40000100a00 */
[----:B0-----:R-:W4:Y:S01]  /*3ce90*/  LDL.LU.64 R10, [R1+0x3a50] ;  /* 0x003a5000010a7983 */ /* 0x001f220000300a00 */
[----:B------:R-:W4:Y:S02]  /*3cea0*/  LDL.LU.64 R8, [R1+0x3a48] ;  /* 0x003a480001087983 */ /* 0x000f240000300a00 */
[----:B----4-:R-:W-:Y:S01]  /*3ceb0*/  HMMA.16816.F32 R8, R20, R24, R8 ;  /* 0x000000181408723c */ /* 0x010fe20000001808 */
[----:B------:R-:W-:-:S02]  /*3cec0*/  IMAD.MOV.U32 R2, RZ, RZ, R24 ;  /* 0x000000ffff027224 */ /* 0x000fc400078e0018 */
[----:B------:R-:W-:Y:S11]  /*3ced0*/  IMAD.MOV.U32 R0, RZ, RZ, R25 ;  /* 0x000000ffff007224 */ /* 0x000ff600078e0019 */
[----:B------:R-:W-:Y:S09]  /*3cee0*/  @!UPT UIADD3 URZ, URZ, URZ, URZ ;  /* 0x0000003f3f3ff290 */ /* 0x000ff2000fffe03f */
[----:B------:R0:W-:Y:S01]  /*3cef0*/  STL.64 [R1+0x510], R8 ;  /* 0x0005100801007387 */ /* 0x0001e20000100a00 */
[----:B------:R1:W-:Y:S03]  /*3cf00*/  STL.64 [R1+0x518], R10 ;  /* 0x0005180a01007387 */ /* 0x0003e60000100a00 */
[----:B0-----:R-:W3:Y:S01]  /*3cf10*/  LDL.LU.64 R8, [R1+0x3a40] ;  /* 0x003a400001087983 */ /* 0x001ee20000300a00 */
[----:B------:R-:W4:Y:S01]  /*3cf20*/  LDL.LU.64 R24, [R1+0x3a38] ;  /* 0x003a380001187983 */ /* 0x000f220000300a00 */
[C---:B---3--:R-:W-:Y:S08]  /*3cf30*/  HMMA.16816.F32 R12, R20.reuse, R8, R12 ;  /* 0x00000008140c723c */ /* 0x048ff0000000180c */
[C---:B----4-:R-:W-:Y:S01]  /*3cf40*/  HMMA.16816.F32 R24, R20.reuse, R24, R16 ;  /* 0x000000181418723c */ /* 0x050fe20000001810 */
[----:B------:R-:W3:Y:S11]  /*3cf50*/  LDL.LU R8, [R1+0x7d0] ;  /* 0x0007d00001087983 */ /* 0x000ef60000300800 */
[----:B------:R-:W-:Y:S03]  /*3cf60*/  @!UPT UIADD3 URZ, URZ, URZ, URZ ;  /* 0x0000003f3f3ff290 */ /* 0x000fe6000fffe03f */
[----:B------:R0:W-:Y:S01]  /*3cf70*/  STL.64 [R1+0x500], R12 ;  /* 0x0005000c01007387 */ /* 0x0001e20000100a00 */
[----:B------:R-:W-:Y:S02]  /*3cf80*/  STL.64 [R1+0x508], R14 ;  /* 0x0005080e01007387 */ /* 0x000fe40000100a00 */
[----:B------:R-:W3:Y:S02]  /*3cf90*/  LDL.LU R9, [R1+0x7d4] ;  /* 0x0007d40001097983 */ /* 0x000ee40000300800 */
[----:B-1----:R-:W3:Y:S01]  /*3cfa0*/  LDL.LU R10, [R1+0x7d8] ;  /* 0x0007d800010a7983 */ /* 0x002ee20000300800 */
[----:B------:R-:W3:Y:S04]  /*3cfb0*/  LDL.LU R11, [R1+0x7dc] ;  /* 0x0007dc00010b7983 */ /* 0x000ee80000300800 */
[----:B0-----:R-:W3:Y:S01]  /*3cfc0*/  LDL.64 R12, [R1] ;  /* 0x00000000010c7983 */ /* 0x001ee20000100a00 */
[----:B------:R-:W4:Y:S02]  /*3cfd0*/  LDL.LU.64 R18, [R1+0x3a30] ;  /* 0x003a300001127983 */ /* 0x000f240000300a00 */
[----:B------:R-:W4:Y:S02]  /*3cfe0*/  LDL.LU.64 R16, [R1+0x3a28] ;  /* 0x003a280001107983 */ /* 0x000f240000300a00 */
[----:B------:R-:W-:Y:S01]  /*3cff0*/  STL.64 [R1+0x4f0], R24 ;  /* 0x0004f01801007387 */ /* 0x000fe20000100a00 */
[----:B------:R0:W-:Y:S04]  /*3d000*/  STL.64 [R1+0x4f8], R26 ;  /* 0x0004f81a01007387 */ /* 0x0001e80000100a00 */
[----:B0-----:R-:W2:Y:S01]  /*3d010*/  LDL.LU.64 R26, [R1+0x3a20] ;  /* 0x003a2000011a7983 */ /* 0x001ea20000300a00 */
[----:B------:R-:W4:Y:S02]  /*3d020*/  LDL.LU.64 R24, [R1+0x3a18] ;  /* 0x003a180001187983 */ /* 0x000f240000300a00 */
[C---:B----4-:R-:W-:Y:S11]  /*3d030*/  HMMA.16816.F32 R16, R20.reuse, R24, R16 ;  /* 0x000000181410723c */ /* 0x050ff60000001810 */
[----:B------:R-:W-:Y:S11]  /*3d040*/  @!UPT UIADD3 URZ, URZ, URZ, URZ ;  /* 0x0000003f3f3ff290 */ /* 0x000ff6000fffe03f */
[----:B------:R-:W-:Y:S01]  /*3d050*/  @!UPT UIADD3 URZ, URZ, URZ, URZ ;  /* 0x0000003f3f3ff290 */ /* 0x000fe2000fffe03f */
[----:B------:R0:W-:Y:S01]  /*3d060*/  STL.64 [R1+0x4e0], R16 ;  /* 0x0004e01001007387 */ /* 0x0001e20000100a00 */
[----:B------:R2:W-:Y:S03]  /*3d070*/  STL.64 [R1+0x4e8], R18 ;  /* 0x0004e81201007387 */ /* 0x0005e60000100a00 */
[----:B0-----:R-:W2:Y:S01]  /*3d080*/  LDL.LU.64 R16, [R1+0x3a10] ;  /* 0x003a100001107983 */ /* 0x001ea20000300a00 */
[----:B------:R-:W-:Y:S01]  /*3d090*/  STL.64 [R1+0x3918], R24 ;  /* 0x0039181801007387 */ /* 0x000fe20000100a00 */
        /* <DEDUP_REMOVED lines=14> */
[----:B------:R-:W4:Y:S01]  /*3d180*/  LDL.64 R24, [R1+0xa0] ;  /* 0x0000a00001187983 */ /* 0x000f220000100a00 */
[C---:B--2---:R-:W-:Y:S02]  /*3d190*/  HMMA.16816.F32 R16, R20.reuse, R16, R4 ;  /* 0x000000101410723c */ /* 0x044fe40000001804 */
[----:B----4-:R-:W-:Y:S01]  /*3d1a0*/  STL.64 [R1+0x3930], R24 ;  /* 0x0039301801007387 */ /* 0x010fe20000100a00 */
[----:B------:R-:W2:Y:S02]  /*3d1b0*/  LDL.LU.64 R6, [R1+0x39d8] ;  /* 0x0039d80001067983 */ /* 0x000ea40000300a00 */
[----:B------:R-:W2:Y:S11]  /*3d1c0*/  LDL.LU.64 R4, [R1+0x39d0] ;  /* 0x0039d00001047983 */ /* 0x000eb60000300a00 */
[----:B------:R-:W-:Y:S07]  /*3d1d0*/  @!UPT UIADD3 URZ, URZ, URZ, URZ ;  /* 0x0000003f3f3ff290 */ /* 0x000fee000fffe03f */
        /* <DEDUP_REMOVED lines=16> */
[----:B0-----:R-:W4:Y:S01]  /*3d2e0*/  LDL.LU.64 R18, [R1+0x3998] ;  /* 0x0039980001127983 */ /* 0x001f220000300a00 */
[----:B------:R-:W4:Y:S02]  /*3d2f0*/  LDL.LU.64 R16, [R1+0x3990] ;  /* 0x0039900001107983 */ /* 0x000f240000300a00 */
[----:B------:R-:W-:Y:S02]  /*3d300*/  IMAD.MOV.U32 R24, RZ, RZ, R27 ;  /* 0x000000ffff187224 */ /* 0x000fe400078e001b */
[----:B------:R-:W-:-:S07]  /*3d310*/  IMAD.MOV.U32 R25, RZ, RZ, R26 ;  /* 0x000000ffff197224 */ /* 0x000fce00078e001a */
[C---:B----4-:R-:W-:Y:S01]  /*3d320*/  HMMA.16816.F32 R24, R20.reuse, R24, R16 ;  /* 0x000000181418723c */ /* 0x050fe20000001810 */
[----:B------:R-:W2:Y:S11]  /*3d330*/  LDL.LU.64 R16, [R1+0x3988] ;  /* 0x0039880001107983 */ /* 0x000eb60000300a00 */
[----:B------:R-:W-:Y:S11]  /*3d340*/  @!UPT UIADD3 URZ, URZ, URZ, URZ ;  /* 0x0000003f3f3ff290 */ /* 0x000ff6000fffe03f */
[----:B------:R-:W-:Y:S01]  /*3d350*/  STL.64 [R1+0x7f0], R24 ;  /* 0x0007f01801007387 */ /* 0x000fe20000100a00 */
[----:B------:R-:W-:Y:S01]  /*3d360*/  STL.64 [R1+0x7f8], R26 ;  /* 0x0007f81a01007387 */ /* 0x000fe20000100a00 */
[C---:B--2---:R-:W-:Y:S11]  /*3d370*/  HMMA.16816.F32 R4, R20.reuse, R16, R4 ;  /* 0x000000101404723c */ /* 0x044ff60000001804 */
[----:B------:R-:W-:Y:S11]  /*3d380*/  @!UPT UIADD3 URZ, URZ, URZ, URZ ;  /* 0x0000003f3f3ff290 */ /* 0x000ff6000fffe03f */
[----:B------:R-:W-:Y:S01]  /*3d390*/  @!UPT UIADD3 URZ, URZ, URZ, URZ ;  /* 0x0000003f3f3ff290 */ /* 0x000fe2000fffe03f */
[----:B------:R0:W-:Y:S01]  /*3d3a0*/  STL.64 [R1+0x7e0], R4 ;  /* 0x0007e00401007387 */ /* 0x0001e20000100a00 */
[----:B------:R1:W-:Y:S03]  /*3d3b0*/  STL.64 [R1+0x7e8], R6 ;  /* 0x0007e80601007387 */ /* 0x0003e60000100a00 */
[----:B0-----:R-:W2:Y:S01]  /*3d3c0*/  LDL.LU R4, [R1+0x7b0] ;  /* 0x0007b00001047983 */ /* 0x001ea20000300800 */
[----:B------:R-:W2:Y:S02]  /*3d3d0*/  LDL.LU R5, [R1+0x7b4] ;  /* 0x0007b40001057983 */ /* 0x000ea40000300800 */
[----:B-1----:R-:W4:Y:S02]  /*3d3e0*/  LDL.LU R6, [R1+0x7b8] ;  /* 0x0007b80001067983 */ /* 0x002f240000300800 */
[----:B------:R-:W4:Y:S01]  /*3d3f0*/  LDL.LU R7, [R1+0x7bc] ;  /* 0x0007bc0001077983 */ /* 0x000f220000300800 */
[----:B---3--:R-:W-:Y:S01]  /*3d400*/  HMMA.16816.F32 R8, R20, R12, R8 ;  /* 0x0000000c1408723c */ /* 0x008fe20000001808 */
[----:B------:R-:W-:-:S02]  /*3d410*/  IMAD.MOV.U32 R24, RZ, RZ, R2 ;  /* 0x000000ffff187224 */ /* 0x000fc400078e0002 */
[----:B------:R-:W-:Y:S01]  /*3d420*/  IMAD.MOV.U32 R25, RZ, RZ, R0 ;  /* 0x000000ffff197224 */ /* 0x000fe200078e0000 */
[----:B----4-:R-:W-:Y:S01]  /*3d430*/  STL.64 [R1+0x3970], R6 ;  /* 0x0039700601007387 */ /* 0x010fe20000100a00 */
        /* <DEDUP_REMOVED lines=9> */
[----:B------:R0:W-:Y:S04]  /*3d4d0*/  STL.64 [R1+0x3948], R24 ;  /* 0x0039481801007387 */ /* 0x0001e80000100a00 */
[----:B0-----:R-:W4:Y:S01]  /*3d4e0*/  LDL.64 R24, [R1+0xc0] ;  /* 0x0000c00001187983 */ /* 0x001f220000100a00 */
[----:B------:R0:W-:Y:S02]  /*3d4f0*/  STL.64 [R1+0x7d0], R8 ;  /* 0x0007d00801007387 */ /* 0x0001e40000100a00 */
[----:B------:R1:W-:Y:S01]  /*3d500*/  STL.64 [R1+0x7d8], R10 ;  /* 0x0007d80a01007387 */ /* 0x0003e20000100a00 */
[----:B0-----:R-:W2:Y:S01]  /*3d510*/  LDL.LU.64 R8, [R1+0x3980] ;  /* 0x0039800001087983 */ /* 0x001ea20000300a00 */
[----:B-1----:R-:W-:-:S02]  /*3d520*/  IMAD.MOV.U32 R11, RZ, RZ, R12 ;  /* 0x000000ffff0b7224 */ /* 0x002fc400078e000c */
[----:B------:R-:W-:Y:S02]  /*3d530*/  IMAD.MOV.U32 R10, RZ, RZ, R13 ;  /* 0x000000ffff0a7224 */ /* 0x000fe400078e000d */
        /* <DEDUP_REMOVED lines=32> */
[----:B------:R0:W-:Y:S01]  /*3d740*/  STL.64 [R1+0x7b0], R4 ;  /* 0x0007b00401007387 */ /* 0x0001e20000100a00 */
[----:B------:R-:W-:Y:S03]  /*3d750*/  STL.64 [R1+0x7b8], R6 ;  /* 0x0007b80601007387 */ /* 0x000fe60000100a00 */
[----:B0-----:R-:W3:Y:S01]  /*3d760*/  LDL.LU.64 R4, [R1+0x3960] ;  /* 0x0039600001047983 */ /* 0x001ee20000300a00 */
[----:B------:R-:W-:Y:S02]  /*3d770*/  STL.64 [R1+0x38d8], R8 ;  /* 0x0038d80801007387 */ /* 0x000fe40000100a00 */
[----:B----4-:R-:W-:-:S02]  /*3d780*/  IMAD.MOV.U32 R2, RZ, RZ, R24 ;  /* 0x000000ffff027224 */ /* 0x010fc400078e0018 */
[----:B------:R-:W-:Y:S01]  /*3d790*/  IMAD.MOV.U32 R0, RZ, RZ, R25 ;  /* 0x000000ffff007224 */ /* 0x000fe200078e0019 */
[----:B---3--:R-:W-:Y:S01]  /*3d7a0*/  HMMA.16816.F32 R20, R20, R4, R16 ;  /* 0x000000041414723c */ /* 0x008fe20000001810 */
[----:B------:R-:W2:Y:S11]  /*3d7b0*/  LDSM.16.MT88.4 R16, [R3+0x10100] ;  /* 0x010100000310783b */ /* 0x000eb60000004200 */
[----:B------:R-:W-:Y:S11]  /*3d7c0*/  @!UPT UIADD3 URZ, URZ, URZ, URZ ;  /* 0x0000003f3f3ff290 */ /* 0x000ff6000fffe03f */
[----:B------:R-:W-:Y:S01]  /*3d7d0*/  STL.64 [R1+0x4c0], R20 ;  /* 0x0004c01401007387 */ /* 0x000fe20000100a00 */
[----:B------:R-:W-:Y:S02]  /*3d7e0*/  STL.64 [R1+0x4c8], R22 ;  /* 0x0004c81601007387 */ /* 0x000fe40000100a00 */
[----:B------:R-:W0:Y:S01]  /*3d7f0*/  LDSM.16.MT88.4 R20, [R3+0x10180] ;  /* 0x010180000314783b */ /* 0x000e220000004200 */
[C---:B--2---:R-:W-:Y:S01]  /*3d800*/  HMMA.16816.F32 R12, R16.reuse, R24, R12 ;  /* 0x00000018100c723c */ /* 0x044fe2000000180c */
[----:B0-----:R-:W-:Y:S02]  /*3d810*/  STL [R1+0x3840], R20 ;  /* 0x0038401401007387 */ /* 0x001fe40000100800 */
[----:B------:R0:W-:Y:S02]  /*3d820*/  STL [R1+0x383c], R21 ;  /* 0x00383c1501007387 */ /* 0x0001e40000100800 */
[----:B------:R-:W-:Y:S02]  /*3d830*/  STL [R1+0x3838], R22 ;  /* 0x0038381601007387 */ /* 0x000fe40000100800 */
[----:B------:R-:W-:Y:S01]  /*3d840*/  STL [R1+0x3834], R23 ;  /* 0x0038341701007387 */ /* 0x000fe20000100800 */
[----:B0-----:R-:W2:Y:S01]  /*3d850*/  LDL.64 R20, [R1+0x90] ;  /* 0x0000900001147983 */ /* 0x001ea20000100a00 */
[----:B------:R-:W-:Y:S11]  /*3d860*/  STL [R1+0x3830], R3 ;  /* 0x0038300301007387 */ /* 0x000ff60000100800 */
[----:B------:R-:W-:Y:S03]  /*3d870*/  @!UPT UIADD3 URZ, URZ, URZ, URZ ;  /* 0x0000003f3f3ff290 */ /* 0x000fe6000fffe03f */
[----:B------:R-:W-:Y:S02]  /*3d880*/  STL.64 [R1+0x4b0], R12 ;  /* 0x0004b00c01007387 */ /* 0x000fe40000100a00 */
[----:B------:R0:W-:Y:S02]  /*3d890*/  STL.64 [R1+0x4b8], R14 ;  /* 0x0004b80e01007387 */ /* 0x0001e40000100a00 */
[----:B0-----:R-:W3:Y:S01]  /*3d8a0*/  LDL.LU.64 R14, [R1+0x3958] ;  /* 0x00395800010e7983 */ /* 0x001ee20000300a00 */
[----:B------:R-:W3:Y:S02]  /*3d8b0*/  LDL.LU.64 R12, [R1+0x3950] ;  /* 0x00395000010c7983 */ /* 0x000ee40000300a00 */
[----:B------:R-:W3:Y:S02]  /*3d8c0*/  LDL.LU.64 R24, [R1+0x3948] ;  /* 0x0039480001187983 */ /* 0x000ee40000300a00 */
        /* <DEDUP_REMOVED lines=23> */
[C---:B---3--:R-:W-:Y:S08]  /*3da40*/  HMMA.16816.F32 R12, R16.reuse, R24, R12 ;  /* 0x00000018100c723c */ /* 0x048ff0000000180c */
[----:B--2---:R-:W-:Y:S11]  /*3da50*/  HMMA.16816.F32 R4, R16, R20, R4 ;  /* 0x000000141004723c */ /* 0x004ff60000001804 */
[----:B------:R-:W-:Y:S11]  /*3da60*/  @!UPT UIADD3 URZ, URZ, URZ, URZ ;  /* 0x0000003f3f3ff290 */ /* 0x000ff6000fffe03f */
[----:B------:R-:W-:Y:S01]  /*3da70*/  @!UPT UIADD3 URZ, URZ, URZ, URZ ;  /* 0x0000003f3f3ff290 */ /* 0x000fe2000fffe03f */
[----:B------:R0:W-:Y:S01]  /*3da80*/  STL.64 [R1+0x480], R4 ;  /* 0x0004800401007387 */ /* 0x0001e20000100a00 */
[----:B------:R1:W-:Y:S02]  /*3da90*/  STL.64 [R1+0x488], R6 ;  /* 0x0004880601007387 */ /* 0x0003e40000100a00 */
[----:B------:R-:W-:Y:S01]  /*3daa0*/  STL.64 [R1+0x38c0], R24 ;  /* 0x0038c01801007387 */ /* 0x000fe20000100a00 */
[----:B0-----:R-:W2:Y:S01]  /*3dab0*/  LDL.LU R4, [R1+0x720] ;  /* 0x0007200001047983 */ /* 0x001ea20000300800 */
[----:B------:R-:W-:Y:S02]  /*3dac0*/  STL.64 [R1+0x470], R12 ;  /* 0x0004700c01007387 */ /* 0x000fe40000100a00 */
[----:B------:R-:W-:Y:S02]  /*3dad0*/  STL.64 [R1+0x478], R14 ;  /* 0x0004780e01007387 */ /* 0x000fe40000100a00 */
[----:B------:R-:W2:Y:S01]  /*3dae0*/  LDL.LU R5, [R1+0x724] ;  /* 0x0007240001057983 */ /* 0x000ea20000300800 */
[----:B-1----:R-:W3:Y:S01]  /*3daf0*/  LDL.LU R6, [R1+0x728] ;  /* 0x0007280001067983 */ /* 0x002ee20000300800 */
[----:B------:R-:W3:Y:S03]  /*3db00*/  LDL.LU R7, [R1+0x72c] ;  /* 0x00072c0001077983 */ /* 0x000ee60000300800 */
        /* <DEDUP_REMOVED lines=23> */
[----:B0-----:R-:W-:Y:S01]  /*3dc80*/  IMAD.MOV.U32 R5, RZ, RZ, R10 ;  /* 0x000000ffff057224 */ /* 0x001fe200078e000a */
[----:B------:R-:W2:Y:S01]  /*3dc90*/  LDL.LU R9, [R1+0x784] ;  /* 0x0007840001097983 */ /* 0x000ea20000300800 */
[----:B------:R-:W-:-:S02]  /*3dca0*/  IMAD.MOV.U32 R4, RZ, RZ, R11 ;  /* 0x000000ffff047224 */ /* 0x000fc400078e000b */
[----:B------:R-:W2:Y:S02]  /*3dcb0*/  LDL.LU R10, [R1+0x788] ;  /* 0x00078800010a7983 */ /* 0x000ea40000300800 */
[----:B------:R-:W2:Y:S02]  /*3dcc0*/  LDL.LU R11, [R1+0x78c] ;  /* 0x00078c00010b7983 */ /* 0x000ea40000300800 */
        /* <DEDUP_REMOVED lines=11> */
[----:B0-----:R-:W4:Y:S01]  /*3dd80*/  LDL.LU R24, [R1+0x790] ;  /* 0x0007900001187983 */ /* 0x001f220000300800 */
[----:B------:R-:W4:Y:S02]  /*3dd90*/  LDL.LU R25, [R1+0x794] ;  /* 0x0007940001197983 */ /* 0x000f240000300800 */
[----:B------:R-:W3:Y:S02]  /*3dda0*/  LDL.LU R26, [R1+0x798] ;  /* 0x00079800011a7983 */ /* 0x000ee40000300800 */
[----:B------:R-:W3:Y:S01]  /*3ddb0*/  LDL.LU R27, [R1+0x79c] ;  /* 0x00079c00011b7983 */ /* 0x000ee20000300800 */
[----:B--2---:R-:W-:Y:S01]  /*3ddc0*/  HMMA.16816.F32 R20, R16, R8, R20 ;  /* 0x000000081014723c */ /* 0x004fe20000001814 */
[----:B---3--:R-:W-:Y:S01]  /*3ddd0*/  STL.64 [R1+0x3908], R26 ;  /* 0x0039081a01007387 */ /* 0x008fe20000100a00 */
[----:B----4-:R0:W-:Y:S03]  /*3dde0*/  STL.64 [R1+0x3900], R24 ;  /* 0x0039001801007387 */ /* 0x0101e60000100a00 */
[----:B0-----:R-:W2:Y:S01]  /*3ddf0*/  LDL.LU R24, [R1+0x7a0] ;  /* 0x0007a00001187983 */ /* 0x001ea20000300800 */
[----:B------:R-:W2:Y:S02]  /*3de00*/  LDL.LU R25, [R1+0x7a4] ;  /* 0x0007a40001197983 */ /* 0x000ea40000300800 */
[----:B------:R-:W2:Y:S02]  /*3de10*/  LDL.LU R26, [R1+0x7a8] ;  /* 0x0007a800011a7983 */ /* 0x000ea40000300800 */
[----:B------:R-:W2:Y:S01]  /*3de20*/  LDL.LU R27, [R1+0x7ac] ;  /* 0x0007ac00011b7983 */ /* 0x000ea20000300800 */
[----:B------:R-:W-:Y:S01]  /*3de30*/  STL.64 [R1+0x38b0], R14 ;  /* 0x0038b00e01007387 */ /* 0x000fe20000100a00 */
[----:B------:R0:W-:Y:S03]  /*3de40*/  STL.64 [R1+0x38a8], R12 ;  /* 0x0038a80c01007387 */ /* 0x0001e60000100a00 */
[----:B0-----:R-:W3:Y:S01]  /*3de50*/  LDL.64 R12, [R1+0x20] ;  /* 0x00002000010c7983 */ /* 0x001ee20000100a00 */
[----:B------:R-:W-:-:S03]  /*3de60*/  IMAD.MOV.U32 R3, RZ, RZ, R9 ;  /* 0x000000ffff037224 */ /* 0x000fc600078e0009 */
[----:B---3--:R0:W-:Y:S04]  /*3de70*/  STL.64 [R1+0x38b8], R12 ;  /* 0x0038b80c01007387 */ /* 0x0081e80000100a00 */
[----:B0-----:R-:W3:Y:S01]  /*3de80*/  LDL.64 R12, [R1+0x30] ;  /* 0x00003000010c7983 */ /* 0x001ee20000100a00 */
[----:B------:R0:W-:Y:S03]  /*3de90*/  STL.64 [R1+0x3898], R4 ;  /* 0x0038980401007387 */ /* 0x0001e60000100a00 */
[----:B0-----:R-:W4:Y:S01]  /*3dea0*/  LDL.64 R4, [R1+0x10] ;  /* 0x0000100001047983 */ /* 0x001f220000100a00 */
[----:B------:R-:W-:Y:S02]  /*3deb0*/  STL.64 [R1+0x460], R20 ;  /* 0x0004601401007387 */ /* 0x000fe40000100a00 */
[----:B------:R0:W-:Y:S02]  /*3dec0*/  STL.64 [R1+0x468], R22 ;  /* 0x0004681601007387 */ /* 0x0001e40000100a00 */
[----:B0-----:R-:W-:-:S02]  /*3ded0*/  IMAD.MOV.U32 R23, RZ, RZ, R8 ;  /* 0x000000ffff177224 */ /* 0x001fc400078e0008 */
        /* <DEDUP_REMOVED lines=25> */
[C---:B--2---:R-:W-:Y:S01]  /*3e070*/  HMMA.16816.F32 R8, R16.reuse, R24, R8 ;  /* 0x000000181008723c */ /* 0x044fe20000001808 */
[----:B---3--:R-:W-:Y:S01]  /*3e080*/  STL.64 [R1+0x3890], R22 ;  /* 0x0038901601007387 */ /* 0x008fe20000100a00 */
[----:B------:R0:W-:Y:S03]  /*3e090*/  STL.64 [R1+0x3888], R20 ;  /* 0x0038881401007387 */ /* 0x0001e60000100a00 */
[----:B0-----:R-:W2:Y:S01]  /*3e0a0*/  LDL.LU R20, [R1+0x740] ;  /* 0x0007400001147983 */ /* 0x001ea20000300800 */
[----:B------:R-:W2:Y:S02]  /*3e0b0*/  LDL.LU R21, [R1+0x744] ;  /* 0x0007440001157983 */ /* 0x000ea40000300800 */
[----:B------:R-:W2:Y:S02]  /*3e0c0*/  LDL.LU R22, [R1+0x748] ;  /* 0x0007480001167983 */ /* 0x000ea40000300800 */
[----:B------:R-:W2:Y:S11]  /*3e0d0*/  LDL.LU R23, [R1+0x74c] ;  /* 0x00074c0001177983 */ /* 0x000eb60000300800 */
[----:B------:R-:W-:Y:S02]  /*3e0e0*/  @!UPT UIADD3 URZ, URZ, URZ, URZ ;  /* 0x0000003f3f3ff290 */ /* 0x000fe4000fffe03f */
[----:B------:R0:W-:Y:S01]  /*3e0f0*/  STL.64 [R1+0x780], R8 ;  /* 0x0007800801007387 */ /* 0x0001e20000100a00 */
[----:B------:R1:W-:Y:S03]  /*3e100*/  STL.64 [R1+0x788], R10 ;  /* 0x0007880a01007387 */ /* 0x0003e60000100a00 */
[----:B0-----:R-:W3:Y:S01]  /*3e110*/  LDL.LU.64 R8, [R1+0x38d8] ;  /* 0x0038d80001087983 */ /* 0x001ee20000300a00 */
[----:B-1----:R-:W-:Y:S02]  /*3e120*/  IMAD.MOV.U32 R11, RZ, RZ, R24 ;  /* 0x000000ffff0b7224 */ /* 0x002fe400078e0018 */
[----:B------:R-:W-:Y:S02]  /*3e130*/  IMAD.MOV.U32 R10, RZ, RZ, R25 ;  /* 0x000000ffff0a7224 */ /* 0x000fe400078e0019 */
[----:B------:R-:W2:Y:S01]  /*3e140*/  LDL.LU.64 R26, [R1+0x38d0] ;  /* 0x0038d000011a7983 */ /* 0x000ea20000300a00 */
        /* <DEDUP_REMOVED lines=9> */
[----:B------:R-:W3:Y:S03]  /*3e1e0*/  LDL.LU.64 R12, [R1+0x38b8] ;  /* 0x0038b800010c7983 */ /* 0x000ee60000300a00 */
[----:B------:R-:W-:Y:S01]  /*3e1f0*/  STL.64 [R1+0x37d0], R26 ;  /* 0x0037d01a01007387 */ /* 0x000fe20000100a00 */
[----:B--2---:R0:W-:Y:S04]  /*3e200*/  STL.64 [R1+0x37c8], R24 ;  /* 0x0037c81801007387 */ /* 0x0041e80000100a00 */
        /* <DEDUP_REMOVED lines=8> */
[----:B------:R-:W-:Y:S02]  /*3e290*/  STL.64 [R1+0x768], R26 ;  /* 0x0007681a01007387 */ /* 0x000fe40000100a00 */
[----:B------:R-:W4:Y:S02]  /*3e2a0*/  LDL.LU.64 R14, [R1+0x38b0] ;  /* 0x0038b000010e7983 */ /* 0x000f240000300a00 */
[----:B0-----:R-:W-:Y:S02]  /*3e2b0*/  IMAD.MOV.U32 R25, RZ, RZ, R12 ;  /* 0x000000ffff197224 */ /* 0x001fe400078e000c */
[----:B------:R-:W-:Y:S02]  /*3e2c0*/  IMAD.MOV.U32 R24, RZ, RZ, R13 ;  /* 0x000000ffff187224 */ /* 0x000fe400078e000d */
[----:B------:R-:W4:Y:S02]  /*3e2d0*/  LDL.LU.64 R12, [R1+0x38a8] ;  /* 0x0038a800010c7983 */ /* 0x000f240000300a00 */
[C---:B----4-:R-:W-:Y:S11]  /*3e2e0*/  HMMA.16816.F32 R12, R16.reuse, R4, R12 ;  /* 0x00000004100c723c */ /* 0x050ff6000000180c */
        /* <DEDUP_REMOVED lines=8> */
[C---:B---3--:R-:W-:Y:S02]  /*3e370*/  HMMA.16816.F32 R4, R16.reuse, R4, R20 ;  /* 0x000000041004723c */ /* 0x048fe40000001814 */
[----:B------:R-:W3:Y:S01]  /*3e380*/  LDL.LU.64 R22, [R1+0x3890] ;  /* 0x0038900001167983 */ /* 0x000ee20000300a00 */
        /* <DEDUP_REMOVED lines=13> */
[----:B------:R-:W-:Y:S01]  /*3e460*/  STL.64 [R1+0x3730], R12 ;  /* 0x0037300c01007387 */ /* 0x000fe20000100a00 */
[C---:B--2---:R-:W-:Y:S11]  /*3e470*/  HMMA.16816.F32 R4, R16.reuse, R8, R4 ;  /* 0x000000081004723c */ /* 0x044ff60000001804 */
[----:B------:R-:W-:Y:S11]  /*3e480*/  @!UPT UIADD3 URZ, URZ, URZ, URZ ;  /* 0x0000003f3f3ff290 */ /* 0x000ff6000fffe03f */
[----:B------:R-:W-:Y:S01]  /*3e490*/  @!UPT UIADD3 URZ, URZ, URZ, URZ ;  /* 0x0000003f3f3ff290 */ /* 0x000fe2000fffe03f */
[----:B------:R-:W-:Y:S01]  /*3e4a0*/  STL.64 [R1+0x720], R4 ;  /* 0x0007200401007387 */ /* 0x000fe20000100a00 */
[----:B------:R0:W-:Y:S03]  /*3e4b0*/  STL.64 [R1+0x728], R6 ;  /* 0x0007280601007387 */ /* 0x0001e60000100a00 */
[----:B0-----:R-:W2:Y:S01]  /*3e4c0*/  LDL.LU.64 R6, [R1+0x3860] ;  /* 0x0038600001067983 */ /* 0x001ea20000300a00 */
[----:B------:R-:W3:Y:S02]  /*3e4d0*/  LDL.LU.64 R4, [R1+0x3858] ;  /* 0x0038580001047983 */ /* 0x000ee40000300a00 */
[----:B------:R-:W-:Y:S01]  /*3e4e0*/  STL.64 [R1+0x3738], R8 ;  /* 0x0037380801007387 */ /* 0x000fe20000100a00 */
[----:B---3--:R-:W-:Y:S01]  /*3e4f0*/  HMMA.16816.F32 R16, R16, R4, R20 ;  /* 0x000000041010723c */ /* 0x008fe20000001814 */
[----:B------:R-:W3:Y:S01]  /*3e500*/  LDL.LU.64 R22, [R1+0x3850] ;  /* 0x0038500001167983 */ /* 0x000ee20000300a00 */
[----:B------:R-:W4:Y:S11]  /*3e510*/  LDL.LU.64 R20, [R1+0x3848] ;  /* 0x0038480001147983 */ /* 0x000f360000300a00 */
[----:B------:R-:W-:Y:S10]  /*3e520*/  @!UPT UIADD3 URZ, URZ, URZ, URZ ;  /* 0x0000003f3f3ff290 */ /* 0x000ff4000fffe03f */
[----:B------:R0:W-:Y:S01]  /*3e530*/  STL.64 [R1+0x450], R16 ;  /* 0x0004501001007387 */ /* 0x0001e20000100a00 */
[----:B------:R-:W-:Y:S02]  /*3e540*/  STL.64 [R1+0x458], R18 ;  /* 0x0004581201007387 */ /* 0x000fe40000100a00 */
[----:B0-----:R-:W-:Y:S02]  /*3e550*/  IMAD.MOV.U32 R16, RZ, RZ, R25 ;  /* 0x000000ffff107224 */ /* 0x001fe400078e0019 */
[----:B------:R-:W-:-:S05]  /*3e560*/  IMAD.MOV.U32 R17, RZ, RZ, R24 ;  /* 0x000000ffff117224 */ /* 0x000fca00078e0018 */
        /* <DEDUP_REMOVED lines=9> */
[----:B------:R0:W-:Y:S01]  /*3e600*/  STL.64 [R1+0x3778], R16 ;  /* 0x0037781001007387 */ /* 0x0001e20000100a00 */
[----:B------:R-:W2:Y:S02]  /*3e610*/  LDL.LU R8, [R1+0x380] ;  /* 0x0003800001087983 */ /* 0x000ea40000300800 */
[----:B------:R-:W2:Y:S02]  /*3e620*/  LDL.LU R9, [R1+0x384] ;  /* 0x0003840001097983 */ /* 0x000ea40000300800 */
[----:B------:R-:W2:Y:S01]  /*3e630*/  LDL.LU R10, [R1+0x388] ;  /* 0x00038800010a7983 */ /* 0x000ea20000300800 */
[----:B------:R-:W2:Y:S01]  /*3e640*/  LDL.LU R11, [R1+0x38c] ;  /* 0x00038c00010b7983 */ /* 0x000ea20000300800 */
[----:B0-----:R-:W-:Y:S02]  /*3e650*/  IMAD.MOV.U32 R16, RZ, RZ, R2 ;  /* 0x000000ffff107224 */ /* 0x001fe400078e0002 */
[----:B----4-:R-:W-:Y:S01]  /*3e660*/  IMAD.MOV.U32 R17, RZ, RZ, R20 ;  /* 0x000000ffff117224 */ /* 0x010fe200078e0014 */
[----:B------:R-:W4:Y:S01]  /*3e670*/  LDL.LU R2, [R1+0x3844] ;  /* 0x0038440001027983 */ /* 0x000f220000300800 */
[----:B------:R-:W4:Y:S03]  /*3e680*/  LDL.LU R20, [R1+0x3840] ;  /* 0x0038400001147983 */ /* 0x000f260000300800 */
[----:B------:R0:W-:Y:S02]  /*3e690*/  STL.64 [R1+0x3790], R16 ;  /* 0x0037901001007387 */ /* 0x0001e40000100a00 */
[----:B0-----:R-:W-:-:S02]  /*3e6a0*/  IMAD.MOV.U32 R16, RZ, RZ, R21 ;  /* 0x000000ffff107224 */ /* 0x001fc400078e0015 */
[----:B---3--:R-:W-:Y:S01]  /*3e6b0*/  IMAD.MOV.U32 R17, RZ, RZ, R22 ;  /* 0x000000ffff117224 */ /* 0x008fe200078e0016 */
        /* <DEDUP_REMOVED lines=12> */
[----:B------:R-:W3:Y:S02]  /*3e780*/  LDL.LU R3, [R1+0x3830] ;  /* 0x0038300001037983 */ /* 0x000ee40000300800 */
[----:B------:R-:W-:Y:S01]  /*3e790*/  IMAD.MOV.U32 R24, RZ, RZ, R29 ;  /* 0x000000ffff187224 */ /* 0x000fe200078e001d */
[----:B------:R-:W-:Y:S01]  /*3e7a0*/  STL.64 [R1+0x37c0], R16 ;  /* 0x0037c01001007387 */ /* 0x000fe20000100a00 */
[----:B------:R-:W-:-:S03]  /*3e7b0*/  IMAD.MOV.U32 R25, RZ, RZ, R28 ;  /* 0x000000ffff197224 */ /* 0x000fc600078e001c */
[----:B--2---:R-:W-:Y:S01]  /*3e7c0*/  STL.64 [R1+0x3770], R10 ;  /* 0x0037700a01007387 */ /* 0x004fe20000100a00 */
[----:B------:R0:W-:Y:S03]  /*3e7d0*/  STL.64 [R1+0x3768], R8 ;  /* 0x0037680801007387 */ /* 0x0001e60000100a00 */
[----:B0-----:R-:W2:Y:S01]  /*3e7e0*/  LDL.LU R8, [R1+0x3c0] ;  /* 0x0003c00001087983 */ /* 0x001ea20000300800 */
[----:B------:R-:W2:Y:S02]  /*3e7f0*/  LDL.LU R9, [R1+0x3c4] ;  /* 0x0003c40001097983 */ /* 0x000ea40000300800 */
[----:B------:R-:W2:Y:S02]  /*3e800*/  LDL.LU R10, [R1+0x3c8] ;  /* 0x0003c800010a7983 */ /* 0x000ea40000300800 */
[----:B------:R-:W2:Y:S01]  /*3e810*/  LDL.LU R11, [R1+0x3cc] ;  /* 0x0003cc00010b7983 */ /* 0x000ea20000300800 */
[----:B------:R0:W-:Y:S01]  /*3e820*/  STL.64 [R1+0x37e8], R24 ;  /* 0x0037e81801007387 */ /* 0x0001e20000100a00 */
[----:B------:R-:W2:Y:S02]  /*3e830*/  LDL.LU R16, [R1+0x400] ;  /* 0x0004000001107983 */ /* 0x000ea40000300800 */
[----:B------:R-:W2:Y:S02]  /*3e840*/  LDL.LU R17, [R1+0x404] ;  /* 0x0004040001117983 */ /* 0x000ea40000300800 */
[----:B------:R-:W2:Y:S01]  /*3e850*/  LDL.LU R18, [R1+0x408] ;  /* 0x0004080001127983 */ /* 0x000ea20000300800 */
[----:B------:R-:W2:Y:S01]  /*3e860*/  LDL.LU R19, [R1+0x40c] ;  /* 0x00040c0001137983 */ /* 0x000ea20000300800 */
[----:B0-----:R-:W-:-:S02]  /*3e870*/  IMAD.MOV.U32 R24, RZ, RZ, R7 ;  /* 0x000000ffff187224 */ /* 0x001fc400078e0007 */
[----:B------:R-:W-:-:S05]  /*3e880*/  IMAD.MOV.U32 R25, RZ, RZ, R6 ;  /* 0x000000ffff197224 */ /* 0x000fca00078e0006 */
[----:B------:R-:W-:Y:S04]  /*3e890*/  STL.64 [R1+0x3800], R24 ;  /* 0x0038001801007387 */ /* 0x000fe80000100a00 */
[----:B--2---:R-:W-:Y:S01]  /*3e8a0*/  STL.64 [R1+0x37e0], R18 ;  /* 0x0037e01201007387 */ /* 0x004fe20000100a00 */
[----:B------:R0:W-:Y:S03]  /*3e8b0*/  STL.64 [R1+0x37d8], R16 ;  /* 0x0037d81001007387 */ /* 0x0001e60000100a00 */
[----:B0-----:R-:W2:Y:S01]  /*3e8c0*/  LDL.LU R16, [R1+0x410] ;  /* 0x0004100001107983 */ /* 0x001ea20000300800 */
[----:B------:R-:W2:Y:S02]  /*3e8d0*/  LDL.LU R17, [R1+0x414] ;  /* 0x0004140001117983 */ /* 0x000ea40000300800 */
[----:B------:R-:W2:Y:S02]  /*3e8e0*/  LDL.LU R18, [R1+0x418] ;  /* 0x0004180001127983 */ /* 0x000ea40000300800 */
[----:B------:R-:W2:Y:S01]  /*3e8f0*/  LDL.LU R19, [R1+0x41c] ;  /* 0x00041c0001137983 */ /* 0x000ea20000300800 */
[----:B------:R-:W2:Y:S04]  /*3e900*/  LDL.64 R24, [R1+0xb0] ;  /* 0x0000b00001187983 */ /* 0x000ea80000100a00 */
[----:B--2---:R-:W-:Y:S01]  /*3e910*/  STL.64 [R1+0x3818], R24 ;  /* 0x0038181801007387 */ /* 0x004fe20000100a00 */
        /* <DEDUP_REMOVED lines=14> */
[----:B0-----:R-:W3:Y:S01]  /*3ea00*/  LDL.LU R16, [R1+0x440] ;  /* 0x0004400001107983 */ /* 0x001ee20000300800 */
[----:B------:R-:W3:Y:S02]  /*3ea10*/  LDL.LU R17, [R1+0x444] ;  /* 0x0004440001117983 */ /* 0x000ee40000300800 */
[----:B------:R-:W3:Y:S02]  /*3ea20*/  LDL.LU R18, [R1+0x448] ;  /* 0x0004480001127983 */ /* 0x000ee40000300800 */
[----:B------:R-:W3:Y:S01]  /*3ea30*/  LDL.LU R19, [R1+0x44c] ;  /* 0x00044c0001137983 */ /* 0x000ee20000300800 */
[----:B------:R-:W-:Y:S01]  /*3ea40*/  STL.64 [R1+0x3788], R10 ;  /* 0x0037880a01007387 */ /* 0x000fe20000100a00 */
[----:B------:R0:W-:Y:S03]  /*3ea50*/  STL.64 [R1+0x3780], R8 ;  /* 0x0037800801007387 */ /* 0x0001e60000100a00 */
[----:B0-----:R-:W2:Y:S01]  /*3ea60*/  LDL.LU R8, [R1+0x3d0] ;  /* 0x0003d00001087983 */ /* 0x001ea20000300800 */
[----:B------:R-:W2:Y:S02]  /*3ea70*/  LDL.LU R9, [R1+0x3d4] ;  /* 0x0003d40001097983 */ /* 0x000ea40000300800 */
[----:B------:R-:W2:Y:S02]  /*3ea80*/  LDL.LU R10, [R1+0x3d8] ;  /* 0x0003d800010a7983 */ /* 0x000ea40000300800 */
[----:B------:R-:W2:Y:S02]  /*3ea90*/  LDL.LU R11, [R1+0x3dc] ;  /* 0x0003dc00010b7983 */ /* 0x000ea40000300800 */
[----:B----4-:R-:W-:-:S02]  /*3eaa0*/  IMAD.MOV.U32 R24, RZ, RZ, R2 ;  /* 0x000000ffff187224 */ /* 0x010fc400078e0002 */
[----:B------:R-:W-:Y:S01]  /*3eab0*/  IMAD.MOV.U32 R25, RZ, RZ, R0 ;  /* 0x000000ffff197224 */ /* 0x000fe200078e0000 */
[----:B--2---:R-:W-:Y:S01]  /*3eac0*/  STL.64 [R1+0x37a0], R10 ;  /* 0x0037a00a01007387 */ /* 0x004fe20000100a00 */
[----:B------:R0:W-:Y:S03]  /*3ead0*/  STL.64 [R1+0x3798], R8 ;  /* 0x0037980801007387 */ /* 0x0001e60000100a00 */
        /* <DEDUP_REMOVED lines=11> */
[----:B------:R-:W3:Y:S01]  /*3eb90*/  LDL.64 R12, [R1] ;  /* 0x00000000010c7983 */ /* 0x000ee20000100a00 */
[----:B------:R0:W-:Y:S03]  /*3eba0*/  STL.64 [R1+0x3728], R4 ;  /* 0x0037280401007387 */ /* 0x0001e60000100a00 */
[----:B0-----:R-:W4:Y:S01]  /*3ebb0*/  LDL.LU R4, [R1+0x3a0] ;  /* 0x0003a00001047983 */ /* 0x001f220000300800 */
[----:B------:R-:W4:Y:S02]  /*3ebc0*/  LDL.LU R5, [R1+0x3a4] ;  /* 0x0003a40001057983 */ /* 0x000f240000300800 */
[----:B------:R-:W4:Y:S02]  /*3ebd0*/  LDL.LU R6, [R1+0x3a8] ;  /* 0x0003a80001067983 */ /* 0x000f240000300800 */
[----:B------:R-:W4:Y:S01]  /*3ebe0*/  LDL.LU R7, [R1+0x3ac] ;  /* 0x0003ac0001077983 */ /* 0x000f220000300800 */
[----:B------:R-:W2:Y:S01]  /*3ebf0*/  LDL.LU.64 R18, [R1+0x3828] ;  /* 0x0038280001127983 */ /* 0x000ea20000300a00 */
[----:B------:R-:W2:Y:S02]  /*3ec00*/  LDL.LU.64 R16, [R1+0x3820] ;  /* 0x0038200001107983 */ /* 0x000ea40000300a00 */
[----:B------:R0:W-:Y:S02]  /*3ec10*/  STL.64 [R1+0x440], R24 ;  /* 0x0004401801007387 */ /* 0x0001e40000100a00 */
[----:B------:R-:W-:Y:S01]  /*3ec20*/  STL.64 [R1+0x448], R26 ;  /* 0x0004481a01007387 */ /* 0x000fe20000100a00 */
[----:B0-----:R-:W2:Y:S02]  /*3ec30*/  LDL.LU.64 R24, [R1+0x3818] ;  /* 0x0038180001187983 */ /* 0x001ea40000300a00 */
        /* <DEDUP_REMOVED lines=29> */
[----:B0-----:R-:W1:Y:S01]  /*3ee10*/  LDL.LU.64 R16, [R1+0x37c0] ;  /* 0x0037c00001107983 */ /* 0x001e620000300a00 */
[----:B------:R-:W-:Y:S01]  /*3ee20*/  STL.64 [R1+0x36f0], R24 ;  /* 0x0036f01801007387 */ /* 0x000fe20000100a00 */
[C---:B-1----:R-:W-:Y:S02]  /*3ee30*/  HMMA.16816.F32 R16, R20.reuse, R16, R8 ;  /* 0x000000101410723c */ /* 0x042fe40000001808 */
        /* <DEDUP_REMOVED lines=31> */
[----:B------:R-:W4:Y:S07]  /*3f030*/  LDL.LU.64 R16, [R1+0x3750] ;  /* 0x0037500001107983 */ /* 0x000f2e0000300a00 */
[----:B----4-:R-:W-:Y:S01]  /*3f040*/  HMMA.16816.F32 R16, R20, R16, R4 ;  /* 0x000000101410723c */ /* 0x010fe20000001804 */
[----:B------:R-:W2:Y:S11]  /*3f050*/  LDL.LU R4, [R1+0x710] ;  /* 0x0007100001047983 */ /* 0x000eb60000300800 */
[----:B------:R-:W-:Y:S03]  /*3f060*/  @!UPT UIADD3 URZ, URZ, URZ, URZ ;  /* 0x0000003f3f3ff290 */ /* 0x000fe6000fffe03f */
[----:B------:R-:W-:Y:S02]  /*3f070*/  STL.64 [R1+0x3b0], R24 ;  /* 0x0003b01801007387 */ /* 0x000fe40000100a00 */
[----:B------:R-:W-:Y:S06]  /*3f080*/  STL.64 [R1+0x3b8], R26 ;  /* 0x0003b81a01007387 */ /* 0x000fec0000100a00 */
[----:B------:R0:W-:Y:S01]  /*3f090*/  STL.64 [R1+0x3a0], R16 ;  /* 0x0003a01001007387 */ /* 0x0001e20000100a00 */
[----:B------:R1:W-:Y:S02]  /*3f0a0*/  STL.64 [R1+0x3a8], R18 ;  /* 0x0003a81201007387 */ /* 0x0003e40000100a00 */
[----:B------:R-:W2:Y:S02]  /*3f0b0*/  LDL.LU R5, [R1+0x714] ;  /* 0x0007140001057983 */ /* 0x000ea40000300800 */
[----:B------:R-:W2:Y:S01]  /*3f0c0*/  LDL.LU R6, [R1+0x718] ;  /* 0x0007180001067983 */ /* 0x000ea20000300800 */
[----:B------:R-:W2:Y:S04]  /*3f0d0*/  LDL.LU R7, [R1+0x71c] ;  /* 0x00071c0001077983 */ /* 0x000ea80000300800 */
[----:B0-----:R-:W4:Y:S01]  /*3f0e0*/  LDL.LU R16, [R1+0x360] ;  /* 0x0003600001107983 */ /* 0x001f220000300800 */
[----:B------:R-:W4:Y:S02]  /*3f0f0*/  LDL.LU R17, [R1+0x364] ;  /* 0x0003640001117983 */ /* 0x000f240000300800 */
[----:B-1----:R-:W4:Y:S02]  /*3f100*/  LDL.LU R18, [R1+0x368] ;  /* 0x0003680001127983 */ /* 0x002f240000300800 */
[----:B------:R-:W4:Y:S01]  /*3f110*/  LDL.LU R19, [R1+0x36c] ;  /* 0x00036c0001137983 */ /* 0x000f220000300800 */
[----:B------:R-:W2:Y:S04]  /*3f120*/  LDL.64 R24, [R1+0xa0] ;  /* 0x0000a00001187983 */ /* 0x000ea80000100a00 */
[----:B--2---:R0:W-:Y:S02]  /*3f130*/  STL.64 [R1+0x36f8], R24 ;  /* 0x0036f81801007387 */ /* 0x0041e40000100a00 */
[----:B0-----:R-:W-:-:S02]  /*3f140*/  IMAD.MOV.U32 R24, RZ, RZ, R15 ;  /* 0x000000ffff187224 */ /* 0x001fc400078e000f */
[----:B------:R-:W-:-:S07]  /*3f150*/  IMAD.MOV.U32 R25, RZ, RZ, R14 ;  /* 0x000000ffff197224 */ /* 0x000fce00078e000e */
[----:B------:R-:W-:Y:S01]  /*3f160*/  HMMA.16816.F32 R24, R20, R24, R8 ;  /* 0x000000181418723c */ /* 0x000fe20000001808 */
[----:B------:R-:W2:Y:S01]  /*3f170*/  LDL.LU.64 R10, [R1+0x3748] ;  /* 0x00374800010a7983 */ /* 0x000ea20000300a00 */
[----:B------:R-:W2:Y:S02]  /*3f180*/  LDL.LU.64 R8, [R1+0x3740] ;  /* 0x0037400001087983 */ /* 0x000ea40000300a00 */
[----:B---3--:R-:W-:Y:S02]  /*3f190*/  IMAD.MOV.U32 R29, RZ, RZ, R12 ;  /* 0x000000ffff1d7224 */ /* 0x008fe400078e000c */
[----:B------:R-:W-:Y:S11]  /*3f1a0*/  IMAD.MOV.U32 R28, RZ, RZ, R13 ;  /* 0x000000ffff1c7224 */ /* 0x000ff600078e000d */
[----:B------:R-:W-:Y:S06]  /*3f1b0*/  @!UPT UIADD3 URZ, URZ, URZ, URZ ;  /* 0x0000003f3f3ff290 */ /* 0x000fec000fffe03f */
[----:B------:R0:W-:Y:S01]  /*3f1c0*/  STL.64 [R1+0x390], R24 ;  /* 0x0003901801007387 */ /* 0x0001e20000100a00 */
[----:B------:R-:W-:Y:S02]  /*3f1d0*/  STL.64 [R1+0x398], R26 ;  /* 0x0003981a01007387 */ /* 0x000fe40000100a00 */
[----:B0-----:R-:W-:Y:S02]  /*3f1e0*/  IMAD.MOV.U32 R24, RZ, RZ, R2 ;  /* 0x000000ffff187224 */ /* 0x001fe400078e0002 */
[----:B------:R-:W-:-:S05]  /*3f1f0*/  IMAD.MOV.U32 R25, RZ, RZ, R0 ;  /* 0x000000ffff197224 */ /* 0x000fca00078e0000 */
        /* <DEDUP_REMOVED lines=12> */
[C---:B---3--:R-:W-:Y:S11]  /*3f2c0*/  HMMA.16816.F32 R24, R20.reuse, R12, R24 ;  /* 0x0000000c1418723c */ /* 0x048ff60000001818 */
[----:B------:R-:W-:Y:S11]  /*3f2d0*/  @!UPT UIADD3 URZ, URZ, URZ, URZ ;  /* 0x0000003f3f3ff290 */ /* 0x000ff6000fffe03f */
[----:B------:R-:W-:Y:S01]  /*3f2e0*/  @!UPT UIADD3 URZ, URZ, URZ, URZ ;  /* 0x0000003f3f3ff290 */ /* 0x000fe2000fffe03f */
[----:B------:R0:W-:Y:S01]  /*3f2f0*/  STL.64 [R1+0x370], R24 ;  /* 0x0003701801007387 */ /* 0x0001e20000100a00 */
[----:B------:R-:W-:Y:S03]  /*3f300*/  STL.64 [R1+0x378], R26 ;  /* 0x0003781a01007387 */ /* 0x000fe60000100a00 */
[----:B0-----:R-:W3:Y:S01]  /*3f310*/  LDL.64 R24, [R1+0xc0] ;  /* 0x0000c00001187983 */ /* 0x001ee20000100a00 */
[----:B------:R0:W-:Y:S03]  /*3f320*/  STL.64 [R1+0x3670], R12 ;  /* 0x0036700c01007387 */ /* 0x0001e60000100a00 */
        /* <DEDUP_REMOVED lines=18> */
[----:B------:R-:W-:Y:S03]  /*3f450*/  STL.64 [R1+0x718], R6 ;  /* 0x0007180601007387 */ /* 0x000fe60000100a00 */
[----:B0-----:R-:W4:Y:S01]  /*3f460*/  LDL.LU.64 R4, [R1+0x3728] ;  /* 0x0037280001047983 */ /* 0x001f220000300a00 */
[----:B------:R-:W-:Y:S02]  /*3f470*/  STL [R1+0x362c], R8 ;  /* 0x00362c0801007387 */ /* 0x000fe40000100800 */
[----:B------:R0:W-:Y:S02]  /*3f480*/  STL [R1+0x3628], R9 ;  /* 0x0036280901007387 */ /* 0x0001e40000100800 */
[----:B0-----:R-:W3:Y:S01]  /*3f490*/  LDL.64 R8, [R1+0x90] ;  /* 0x0000900001087983 */ /* 0x001ee20000100a00 */
[----:B------:R-:W-:-:S02]  /*3f4a0*/  IMAD.MOV.U32 R2, RZ, RZ, R24 ;  /* 0x000000ffff027224 */ /* 0x000fc400078e0018 */
[----:B------:R-:W-:Y:S01]  /*3f4b0*/  IMAD.MOV.U32 R0, RZ, RZ, R25 ;  /* 0x000000ffff007224 */ /* 0x000fe200078e0019 */
[----:B----4-:R-:W-:Y:S01]  /*3f4c0*/  HMMA.16816.F32 R16, R20, R4, R16 ;  /* 0x000000041410723c */ /* 0x010fe20000001810 */
[----:B------:R0:W-:Y:S04]  /*3f4d0*/  STL.64 [R1+0x3620], R4 ;  /* 0x0036200401007387 */ /* 0x0001e80000100a00 */
[----:B------:R-:W1:Y:S04]  /*3f4e0*/  LDSM.16.MT88.4 R20, [R3+0x10280] ;  /* 0x010280000314783b */ /* 0x000e680000004200 */
[----:B0-----:R-:W4:Y:S11]  /*3f4f0*/  LDL.LU R4, [R1+0x330] ;  /* 0x0003300001047983 */ /* 0x001f360000300800 */
[----:B------:R-:W-:Y:S03]  /*3f500*/  @!UPT UIADD3 URZ, URZ, URZ, URZ ;  /* 0x0000003f3f3ff290 */ /* 0x000fe6000fffe03f */
[----:B------:R-:W-:Y:S01]  /*3f510*/  STL.64 [R1+0x360], R16 ;  /* 0x0003601001007387 */ /* 0x000fe20000100a00 */
[----:B------:R-:W-:Y:S02]  /*3f520*/  STL.64 [R1+0x368], R18 ;  /* 0x0003681201007387 */ /* 0x000fe40000100a00 */
[----:B------:R-:W2:Y:S04]  /*3f530*/  LDSM.16.MT88.4 R16, [R3+0x10200] ;  /* 0x010200000310783b */ /* 0x000ea80000004200 */
[----:B------:R-:W4:Y:S01]  /*3f540*/  LDL.LU R5, [R1+0x334] ;  /* 0x0003340001057983 */ /* 0x000f220000300800 */
[----:B------:R-:W4:Y:S01]  /*3f550*/  LDL.LU R6, [R1+0x338] ;  /* 0x0003380001067983 */ /* 0x000f220000300800 */
[----:B------:R-:W4:Y:S02]  /*3f560*/  LDL.LU R7, [R1+0x33c] ;  /* 0x00033c0001077983 */ /* 0x000f240000300800 */
[----:B------:R-:W-:Y:S01]  /*3f570*/  STL [R1+0x3630], R3 ;  /* 0x0036300301007387 */ /* 0x000fe20000100800 */
[----:B-1----:R-:W-:Y:S01]  /*3f580*/  STL.64 [R1+0x3618], R22 ;  /* 0x0036181601007387 */ /* 0x002fe20000100a00 */
[----:B------:R0:W-:Y:S03]  /*3f590*/  STL.64 [R1+0x3610], R20 ;  /* 0x0036101401007387 */ /* 0x0001e60000100a00 */
        /* <DEDUP_REMOVED lines=19> */
[----:B0-----:R-:W4:Y:S01]  /*3f6d0*/  LDL.LU.64 R24, [R1+0x36f8] ;  /* 0x0036f80001187983 */ /* 0x001f220000300a00 */
[C---:B---3--:R-:W-:Y:S08]  /*3f6e0*/  HMMA.16816.F32 R20, R16.reuse, R8, R20 ;  /* 0x000000081014723c */ /* 0x048ff00000001814 */
[----:B----4-:R-:W-:Y:S11]  /*3f6f0*/  HMMA.16816.F32 R4, R16, R24, R4 ;  /* 0x000000181004723c */ /* 0x010ff60000001804 */
[----:B------:R-:W-:Y:S11]  /*3f700*/  @!UPT UIADD3 URZ, URZ, URZ, URZ ;  /* 0x0000003f3f3ff290 */ /* 0x000ff6000fffe03f */
[----:B------:R-:W-:Y:S01]  /*3f710*/  @!UPT UIADD3 URZ, URZ, URZ, URZ ;  /* 0x0000003f3f3ff290 */ /* 0x000fe2000fffe03f */
[----:B------:R0:W-:Y:S01]  /*3f720*/  STL.64 [R1+0x330], R4 ;  /* 0x0003300401007387 */ /* 0x0001e20000100a00 */
[----:B------:R1:W-:Y:S02]  /*3f730*/  STL.64 [R1+0x338], R6 ;  /* 0x0003380601007387 */ /* 0x0003e40000100a00 */
[----:B0-----:R-:W-:Y:S02]  /*3f740*/  IMAD.MOV.U32 R5, RZ, RZ, R24 ;  /* 0x000000ffff057224 */ /* 0x001fe400078e0018 */
[----:B------:R-:W-:Y:S02]  /*3f750*/  IMAD.MOV.U32 R4, RZ, RZ, R25 ;  /* 0x000000ffff047224 */ /* 0x000fe400078e0019 */
[----:B------:R-:W2:Y:S01]  /*3f760*/  LDL.LU.64 R24, [R1+0x36f0] ;  /* 0x0036f00001187983 */ /* 0x000ea20000300a00 */
[----:B-1----:R-:W-:Y:S02]  /*3f770*/  IMAD.MOV.U32 R7, RZ, RZ, R8 ;  /* 0x000000ffff077224 */ /* 0x002fe400078e0008 */
[----:B------:R-:W-:-:S02]  /*3f780*/  IMAD.MOV.U32 R6, RZ, RZ, R9 ;  /* 0x000000ffff067224 */ /* 0x000fc400078e0009 */
[----:B------:R-:W-:Y:S01]  /*3f790*/  STL.64 [R1+0x320], R20 ;  /* 0x0003201401007387 */ /* 0x000fe20000100a00 */
[----:B------:R-:W-:Y:S02]  /*3f7a0*/  STL.64 [R1+0x328], R22 ;  /* 0x0003281601007387 */ /* 0x000fe40000100a00 */
[----:B------:R-:W-:Y:S02]  /*3f7b0*/  STL.64 [R1+0x3640], R6 ;  /* 0x0036400601007387 */ /* 0x000fe40000100a00 */
[----:B------:R2:W-:Y:S02]  /*3f7c0*/  STL.64 [R1+0x3638], R4 ;  /* 0x0036380401007387 */ /* 0x0005e40000100a00 */
[C---:B--2---:R-:W-:Y:S01]  /*3f7d0*/  HMMA.16816.F32 R4, R16.reuse, R24, R12 ;  /* 0x000000181004723c */ /* 0x044fe2000000180c */
[----:B------:R-:W-:Y:S02]  /*3f7e0*/  IMAD.MOV.U32 R11, RZ, RZ, R24 ;  /* 0x000000ffff0b7224 */ /* 0x000fe400078e0018 */
[----:B------:R-:W-:Y:S11]  /*3f7f0*/  IMAD.MOV.U32 R10, RZ, RZ, R25 ;  /* 0x000000ffff0a7224 */ /* 0x000ff600078e0019 */
[----:B------:R-:W-:Y:S09]  /*3f800*/  @!UPT UIADD3 URZ, URZ, URZ, URZ ;  /* 0x0000003f3f3ff290 */ /* 0x000ff2000fffe03f */
[----:B------:R0:W-:Y:S01]  /*3f810*/  STL.64 [R1+0x310], R4 ;  /* 0x0003100401007387 */ /* 0x0001e20000100a00 */
[----:B------:R1:W-:Y:S02]  /*3f820*/  STL.64 [R1+0x318], R6 ;  /* 0x0003180601007387 */ /* 0x0003e40000100a00 */
[----:B------:R2:W-:Y:S01]  /*3f830*/  STL.64 [R1+0x3698], R10 ;  /* 0x0036980a01007387 */ /* 0x0005e20000100a00 */
[----:B0-----:R-:W3:Y:S01]  /*3f840*/  LDL.LU R4, [R1+0x6a0] ;  /* 0x0006a00001047983 */ /* 0x001ee20000300800 */
[----:B------:R-:W3:Y:S02]  /*3f850*/  LDL.LU R5, [R1+0x6a4] ;  /* 0x0006a40001057983 */ /* 0x000ee40000300800 */
[----:B-1----:R-:W4:Y:S02]  /*3f860*/  LDL.LU R6, [R1+0x6a8] ;  /* 0x0006a80001067983 */ /* 0x002f240000300800 */
[----:B------:R-:W4:Y:S01]  /*3f870*/  LDL.LU R7, [R1+0x6ac] ;  /* 0x0006ac0001077983 */ /* 0x000f220000300800 */
[----:B------:R-:W3:Y:S01]  /*3f880*/  LDL.LU R12, [R1+0x6c0] ;  /* 0x0006c000010c7983 */ /* 0x000ee20000300800 */
[----:B------:R-:W3:Y:S02]  /*3f890*/  LDL.LU R13, [R1+0x6c4] ;  /* 0x0006c400010d7983 */ /* 0x000ee40000300800 */
[----:B------:R-:W3:Y:S02]  /*3f8a0*/  LDL.LU R14, [R1+0x6c8] ;  /* 0x0006c800010e7983 */ /* 0x000ee40000300800 */
[----:B------:R-:W3:Y:S01]  /*3f8b0*/  LDL.LU R15, [R1+0x6cc] ;  /* 0x0006cc00010f7983 */ /* 0x000ee20000300800 */
[----:B------:R-:W3:Y:S01]  /*3f8c0*/  LDL.LU R8, [R1+0x6e0] ;  /* 0x0006e00001087983 */ /* 0x000ee20000300800 */
[----:B------:R-:W3:Y:S02]  /*3f8d0*/  LDL.LU R9, [R1+0x6e4] ;  /* 0x0006e40001097983 */ /* 0x000ee40000300800 */
[----:B--2---:R-:W2:Y:S02]  /*3f8e0*/  LDL.LU R10, [R1+0x6e8] ;  /* 0x0006e800010a7983 */ /* 0x004ea40000300800 */
[----:B------:R-:W2:Y:S02]  /*3f8f0*/  LDL.LU R11, [R1+0x6ec] ;  /* 0x0006ec00010b7983 */ /* 0x000ea40000300800 */
[----:B--2---:R-:W-:Y:S01]  /*3f900*/  STL.64 [R1+0x36a8], R10 ;  /* 0x0036a80a01007387 */ /* 0x004fe20000100a00 */
[----:B---3--:R0:W-:Y:S03]  /*3f910*/  STL.64 [R1+0x36a0], R8 ;  /* 0x0036a00801007387 */ /* 0x0081e60000100a00 */
[----:B0-----:R-:W2:Y:S04]  /*3f920*/  LDL.64 R8, [R1+0x40] ;  /* 0x0000400001087983 */ /* 0x001ea80000100a00 */
[----:B--2---:R0:W-:Y:S04]  /*3f930*/  STL.64 [R1+0x36b8], R8 ;  /* 0x0036b80801007387 */ /* 0x0041e80000100a00 */
[----:B0-----:R-:W2:Y:S04]  /*3f940*/  LDL.64 R8, [R1+0x50] ;  /* 0x0000500001087983 */ /* 0x001ea80000100a00 */
[----:B--2---:R-:W-:Y:S01]  /*3f950*/  STL.64 [R1+0x36d0], R8 ;  /* 0x0036d00801007387 */ /* 0x004fe20000100a00 */
        /* <DEDUP_REMOVED lines=8> */
[----:B------:R-:W3:Y:S02]  /*3f9e0*/  LDL.LU R14, [R1+0x6f8] ;  /* 0x0006f800010e7983 */ /* 0x000ee40000300800 */
[----:B------:R-:W3:Y:S01]  /*3f9f0*/  LDL.LU R15, [R1+0x6fc] ;  /* 0x0006fc00010f7983 */ /* 0x000ee20000300800 */
[----:B------:R-:W2:Y:S01]  /*3fa00*/  LDL.LU R20, [R1+0x300] ;  /* 0x0003000001147983 */ /* 0x000ea20000300800 */
[----:B------:R-:W2:Y:S02]  /*3fa10*/  LDL.LU R21, [R1+0x304] ;  /* 0x0003040001157983 */ /* 0x000ea40000300800 */
[----:B------:R-:W2:Y:S02]  /*3fa20*/  LDL.LU R22, [R1+0x308] ;  /* 0x0003080001167983 */ /* 0x000ea40000300800 */
[----:B------:R-:W2:Y:S01]  /*3fa30*/  LDL.LU R23, [R1+0x30c] ;  /* 0x00030c0001177983 */ /* 0x000ea20000300800 */
[----:B------:R-:W2:Y:S04]  /*3fa40*/  LDL.64 R8, [R1+0x60] ;  /* 0x0000600001087983 */ /* 0x000ea80000100a00 */
[----:B--2---:R0:W-:Y:S04]  /*3fa50*/  STL.64 [R1+0x36e8], R8 ;  /* 0x0036e80801007387 */ /* 0x0041e80000100a00 */
[----:B0-----:R-:W2:Y:S01]  /*3fa60*/  LDL.64 R8, [R1+0x70] ;  /* 0x0000700001087983 */ /* 0x001ea20000100a00 */
        /* <DEDUP_REMOVED lines=12> */
[----:B----4-:R-:W-:Y:S01]  /*3fb30*/  STL.64 [R1+0x3658], R6 ;  /* 0x0036580601007387 */ /* 0x010fe20000100a00 */
[----:B------:R0:W-:Y:S03]  /*3fb40*/  STL.64 [R1+0x3650], R4 ;  /* 0x0036500401007387 */ /* 0x0001e60000100a00 */
[----:B0-----:R-:W3:Y:S01]  /*3fb50*/  LDL.LU R4, [R1+0x6b0] ;  /* 0x0006b00001047983 */ /* 0x001ee20000300800 */
[----:B------:R-:W3:Y:S02]  /*3fb60*/  LDL.LU R5, [R1+0x6b4] ;  /* 0x0006b40001057983 */ /* 0x000ee40000300800 */
[----:B------:R-:W4:Y:S02]  /*3fb70*/  LDL.LU R6, [R1+0x6b8] ;  /* 0x0006b80001067983 */ /* 0x000f240000300800 */
[----:B------:R-:W4:Y:S02]  /*3fb80*/  LDL.LU R7, [R1+0x6bc] ;  /* 0x0006bc0001077983 */ /* 0x000f240000300800 */
[----:B----4-:R-:W-:Y:S01]  /*3fb90*/  STL.64 [R1+0x3668], R6 ;  /* 0x0036680601007387 */ /* 0x010fe20000100a00 */
[----:B---3--:R0:W-:Y:S03]  /*3fba0*/  STL.64 [R1+0x3660], R4 ;  /* 0x0036600401007387 */ /* 0x0081e60000100a00 */
[----:B0-----:R-:W3:Y:S01]  /*3fbb0*/  LDL.64 R4, [R1+0x10] ;  /* 0x0000100001047983 */ /* 0x001ee20000100a00 */
[----:B------:R-:W-:Y:S03]  /*3fbc0*/  HMMA.16816.F32 R20, R16, R8, R20 ;  /* 0x000000081014723c */ /* 0x000fe60000001814 */
[----:B---3--:R0:W-:Y:S04]  /*3fbd0*/  STL.64 [R1+0x3688], R4 ;  /* 0x0036880401007387 */ /* 0x0081e80000100a00 */
[----:B0-----:R-:W3:Y:S01]  /*3fbe0*/  LDL.LU R4, [R1+0x6d0] ;  /* 0x0006d00001047983 */ /* 0x001ee20000300800 */
[----:B------:R-:W3:Y:S02]  /*3fbf0*/  LDL.LU R5, [R1+0x6d4] ;  /* 0x0006d40001057983 */ /* 0x000ee40000300800 */
[----:B------:R-:W3:Y:S02]  /*3fc00*/  LDL.LU R6, [R1+0x6d8] ;  /* 0x0006d80001067983 */ /* 0x000ee40000300800 */
[----:B------:R-:W3:Y:S01]  /*3fc10*/  LDL.LU R7, [R1+0x6dc] ;  /* 0x0006dc0001077983 */ /* 0x000ee20000300800 */
[----:B------:R-:W4:Y:S01]  /*3fc20*/  LDL.LU R24, [R1+0x5b0] ;  /* 0x0005b00001187983 */ /* 0x000f220000300800 */
[----:B------:R-:W4:Y:S02]  /*3fc30*/  LDL.LU R25, [R1+0x5b4] ;  /* 0x0005b40001197983 */ /* 0x000f240000300800 */
[----:B------:R-:W2:Y:S02]  /*3fc40*/  LDL.LU R26, [R1+0x5b8] ;  /* 0x0005b800011a7983 */ /* 0x000ea40000300800 */
[----:B------:R-:W2:Y:S02]  /*3fc50*/  LDL.LU R27, [R1+0x5bc] ;  /* 0x0005bc00011b7983 */ /* 0x000ea40000300800 */
[----:B--2---:R-:W-:Y:S01]  /*3fc60*/  STL.64 [R1+0x34d8], R26 ;  /* 0x0034d81a01007387 */ /* 0x004fe20000100a00 */
[----:B----4-:R-:W-:Y:S02]  /*3fc70*/  STL.64 [R1+0x34d0], R24 ;  /* 0x0034d01801007387 */ /* 0x010fe40000100a00 */
        /* <DEDUP_REMOVED lines=68> */
[----:B------:R-:W3:Y:S02]  /*400c0*/  LDL.LU.64 R4, [R1+0x3650] ;  /* 0x0036500001047983 */ /* 0x000ee40000300a00 */
[----:B------:R0:W-:Y:S02]  /*400d0*/  STL.64 [R1+0x34f0], R24 ;  /* 0x0034f01801007387 */ /* 0x0001e40000100a00 */
[----:B0-----:R-:W-:Y:S02]  /*400e0*/  IMAD.MOV.U32 R24, RZ, RZ, R15 ;  /* 0x000000ffff187224 */ /* 0x001fe400078e000f */
[----:B------:R-:W-:Y:S01]  /*400f0*/  IMAD.MOV.U32 R25, RZ, RZ, R14 ;  /* 0x000000ffff197224 */ /* 0x000fe200078e000e */
[----:B------:R-:W4:Y:S01]  /*40100*/  LDL.LU R15, [R1+0x364c] ;  /* 0x00364c00010f7983 */ /* 0x000f220000300800 */
[----:B------:R-:W4:Y:S03]  /*40110*/  LDL.LU R14, [R1+0x3648] ;  /* 0x00364800010e7983 */ /* 0x000f260000300800 */
        /* <DEDUP_REMOVED lines=9> */
[----:B------:R-:W2:Y:S02]  /*401b0*/  LDL.LU.64 R4, [R1+0x3638] ;  /* 0x0036380001047983 */ /* 0x000ea40000300a00 */
        /* <DEDUP_REMOVED lines=8> */
[----:B----4-:R-:W-:Y:S02]  /*40240*/  STL.64 [R1+0x34e8], R14 ;  /* 0x0034e80e01007387 */ /* 0x010fe40000100a00 */
[----:B------:R0:W-:Y:S02]  /*40250*/  STL.64 [R1+0x34e0], R12 ;  /* 0x0034e00c01007387 */ /* 0x0001e40000100a00 */
[----:B0-----:R-:W4:Y:S01]  /*40260*/  LDL.LU R12, [R1+0x5c0] ;  /* 0x0005c000010c7983 */ /* 0x001f220000300800 */
[----:B------:R-:W4:Y:S02]  /*40270*/  LDL.LU R13, [R1+0x5c4] ;  /* 0x0005c400010d7983 */ /* 0x000f240000300800 */
[----:B------:R-:W2:Y:S02]  /*40280*/  LDL.LU R14, [R1+0x5c8] ;  /* 0x0005c800010e7983 */ /* 0x000ea40000300800 */
[----:B------:R-:W2:Y:S02]  /*40290*/  LDL.LU R15, [R1+0x5cc] ;  /* 0x0005cc00010f7983 */ /* 0x000ea40000300800 */
[----:B------:R-:W-:-:S02]  /*402a0*/  IMAD.MOV.U32 R24, RZ, RZ, R29 ;  /* 0x000000ffff187224 */ /* 0x000fc400078e001d */
[----:B------:R-:W-:-:S05]  /*402b0*/  IMAD.MOV.U32 R25, RZ, RZ, R28 ;  /* 0x000000ffff197224 */ /* 0x000fca00078e001c */
        /* <DEDUP_REMOVED lines=36> */
[----:B------:R3:W-:Y:S02]  /*40500*/  STL.64 [R1+0x35b0], R24 ;  /* 0x0035b01801007387 */ /* 0x0007e40000100a00 */
[----:B---3--:R-:W-:Y:S02]  /*40510*/  IMAD.MOV.U32 R24, RZ, RZ, R7 ;  /* 0x000000ffff187224 */ /* 0x008fe400078e0007 */
        /* <DEDUP_REMOVED lines=17> */
[----:B------:R-:W4:Y:S04]  /*40630*/  LDL.LU.64 R24, [R1+0xb0] ;  /* 0x0000b00001187983 */ /* 0x000f280000300a00 */
        /* <DEDUP_REMOVED lines=164> */
[----:B0-----:R-:W2:Y:S01]  /*41080*/  LDL.LU.64 R12, [R1+0x90] ;  /* 0x00009000010c7983 */ /* 0x001ea20000300a00 */
[----:B---3--:R-:W-:Y:S01]  /*41090*/  HMMA.16816.F32 R16, R20, R8, R16 ;  /* 0x000000081410723c */ /* 0x008fe20000001810 */
[----:B----4-:R-:W-:-:S02]  /*410a0*/  IMAD.MOV.U32 R14, RZ, RZ, R26 ;  /* 0x000000ffff0e7224 */ /* 0x010fc400078e001a */
[----:B------:R-:W-:Y:S01]  /*410b0*/  IMAD.MOV.U32 R15, RZ, RZ, R27 ;  /* 0x000000ffff0f7224 */ /* 0x000fe200078e001b */
[----:B--2---:R0:W-:Y:S02]  /*410c0*/  STL.64 [R1+0x3498], R12 ;  /* 0x0034980c01007387 */ /* 0x0041e40000100a00 */
[----:B0-----:R-:W-:Y:S02]  /*410d0*/  IMAD.MOV.U32 R12, RZ, RZ, R24 ;  /* 0x000000ffff0c7224 */ /* 0x001fe400078e0018 */
[----:B------:R-:W-:Y:S01]  /*410e0*/  IMAD.MOV.U32 R13, RZ, RZ, R25 ;  /* 0x000000ffff0d7224 */ /* 0x000fe200078e0019 */
[----:B------:R-:W2:Y:S01]  /*410f0*/  LDL.LU R24, [R1+0x34bc] ;  /* 0x0034bc0001187983 */ /* 0x000ea20000300800 */
[----:B------:R-:W2:Y:S02]  /*41100*/  LDL.LU R25, [R1+0x34b8] ;  /* 0x0034b80001197983 */ /* 0x000ea40000300800 */
[----:B------:R-:W2:Y:S02]  /*41110*/  LDL.LU R26, [R1+0x34b4] ;  /* 0x0034b400011a7983 */ /* 0x000ea40000300800 */
[----:B------:R-:W2:Y:S01]  /*41120*/  LDL.LU R27, [R1+0x34b0] ;  /* 0x0034b000011b7983 */ /* 0x000ea20000300800 */
[----:B------:R-:W-:Y:S01]  /*41130*/  STL.64 [R1+0x34a8], R14 ;  /* 0x0034a80e01007387 */ /* 0x000fe20000100a00 */
[----:B------:R0:W-:Y:S03]  /*41140*/  STL.64 [R1+0x34a0], R12 ;  /* 0x0034a00c01007387 */ /* 0x0001e60000100a00 */
[----:B0-----:R-:W3:Y:S01]  /*41150*/  LDL.LU.64 R12, [R1+0xc0] ;  /* 0x0000c000010c7983 */ /* 0x001ee20000300a00 */
[----:B------:R0:W-:Y:S03]  /*41160*/  STL.64 [R1+0x33e8], R8 ;  /* 0x0033e80801007387 */ /* 0x0001e60000100a00 */
[----:B0-----:R-:W4:Y:S01]  /*41170*/  LDL.LU R8, [R1+0x290] ;  /* 0x0002900001087983 */ /* 0x001f220000300800 */
[----:B------:R-:W-:Y:S02]  /*41180*/  STL.64 [R1+0x5a0], R16 ;  /* 0x0005a01001007387 */ /* 0x000fe40000100a00 */
[----:B------:R2:W-:Y:S02]  /*41190*/  STL.64 [R1+0x5a8], R18 ;  /* 0x0005a81201007387 */ /* 0x0005e40000100a00 */
[----:B------:R-:W4:Y:S01]  /*411a0*/  LDL.LU R9, [R1+0x294] ;  /* 0x0002940001097983 */ /* 0x000f220000300800 */
[----:B------:R-:W4:Y:S01]  /*411b0*/  LDL.LU R10, [R1+0x298] ;  /* 0x00029800010a7983 */ /* 0x000f220000300800 */
[----:B------:R-:W4:Y:S02]  /*411c0*/  LDL.LU R11, [R1+0x29c] ;  /* 0x00029c00010b7983 */ /* 0x000f240000300800 */
[----:B------:R-:W-:Y:S02]  /*411d0*/  STL [R1+0x33a0], R4 ;  /* 0x0033a00401007387 */ /* 0x000fe40000100800 */
[----:B------:R0:W-:Y:S01]  /*411e0*/  STL [R1+0x339c], R5 ;  /* 0x00339c0501007387 */ /* 0x0001e20000100800 */
[----:B--2---:R-:W-:Y:S01]  /*411f0*/  HMMA.16816.F32 R16, R20, R4, R24 ;  /* 0x000000041410723c */ /* 0x004fe20000001818 */
[----:B------:R-:W1:Y:S11]  /*41200*/  LDSM.16.MT88.4 R24, [R3+0x10380] ;  /* 0x010380000318783b */ /* 0x000e760000004200 */
[----:B------:R-:W-:Y:S11]  /*41210*/  @!UPT UIADD3 URZ, URZ, URZ, URZ ;  /* 0x0000003f3f3ff290 */ /* 0x000ff6000fffe03f */
[----:B------:R-:W-:Y:S01]  /*41220*/  STL.64 [R1+0x2d0], R16 ;  /* 0x0002d01001007387 */ /* 0x000fe20000100a00 */
[----:B------:R-:W-:Y:S02]  /*41230*/  STL.64 [R1+0x2d8], R18 ;  /* 0x0002d81201007387 */ /* 0x000fe40000100a00 */
[----:B0-----:R-:W2:Y:S02]  /*41240*/  LDL.LU.64 R4, [R1+0xa0] ;  /* 0x0000a00001047983 */ /* 0x001ea40000300a00 */
[----:B------:R-:W-:Y:S01]  /*41250*/  STL [R1+0x33a4], R3 ;  /* 0x0033a40301007387 */ /* 0x000fe20000100800 */
[----:B------:R-:W3:Y:S04]  /*41260*/  LDSM.16.MT88.4 R16, [R3+0x10300] ;  /* 0x010300000310783b */ /* 0x000ee80000004200 */
[----:B-1----:R-:W-:Y:S01]  /*41270*/  STL.64 [R1+0x3380], R26 ;  /* 0x0033801a01007387 */ /* 0x002fe20000100a00 */
[----:B------:R0:W-:Y:S03]  /*41280*/  STL.64 [R1+0x3378], R24 ;  /* 0x0033781801007387 */ /* 0x0001e60000100a00 */
[----:B0-----:R-:W3:Y:S01]  /*41290*/  LDL.LU R24, [R1+0x2c0] ;  /* 0x0002c00001187983 */ /* 0x001ee20000300800 */
[----:B------:R-:W3:Y:S02]  /*412a0*/  LDL.LU R25, [R1+0x2c4] ;  /* 0x0002c40001197983 */ /* 0x000ee40000300800 */
[----:B------:R-:W3:Y:S02]  /*412b0*/  LDL.LU R26, [R1+0x2c8] ;  /* 0x0002c800011a7983 */ /* 0x000ee40000300800 */
[----:B------:R-:W3:Y:S02]  /*412c0*/  LDL.LU R27, [R1+0x2cc] ;  /* 0x0002cc00011b7983 */ /* 0x000ee40000300800 */
[----:B---3--:R-:W-:Y:S11]  /*412d0*/  HMMA.16816.F32 R24, R16, R12, R24 ;  /* 0x0000000c1018723c */ /* 0x008ff60000001818 */
[----:B------:R-:W-:Y:S11]  /*412e0*/  @!UPT UIADD3 URZ, URZ, URZ, URZ ;  /* 0x0000003f3f3ff290 */ /* 0x000ff6000fffe03f */
[----:B------:R-:W-:Y:S01]  /*412f0*/  @!UPT UIADD3 URZ, URZ, URZ, URZ ;  /* 0x0000003f3f3ff290 */ /* 0x000fe2000fffe03f */
[----:B------:R0:W-:Y:S01]  /*41300*/  STL.64 [R1+0x2c0], R24 ;  /* 0x0002c01801007387 */ /* 0x0001e20000100a00 */
[----:B------:R-:W-:Y:S02]  /*41310*/  STL.64 [R1+0x2c8], R26 ;  /* 0x0002c81a01007387 */ /* 0x000fe40000100a00 */
[----:B------:R-:W3:Y:S02]  /*41320*/  LDL.LU.64 R14, [R1+0x34a8] ;  /* 0x0034a800010e7983 */ /* 0x000ee40000300a00 */
[----:B0-----:R-:W-:Y:S02]  /*41330*/  IMAD.MOV.U32 R25, RZ, RZ, R12 ;  /* 0x000000ffff197224 */ /* 0x001fe400078e000c */
[----:B------:R-:W-:Y:S02]  /*41340*/  IMAD.MOV.U32 R24, RZ, RZ, R13 ;  /* 0x000000ffff187224 */ /* 0x000fe400078e000d */
[----:B------:R-:W3:Y:S01]  /*41350*/  LDL.LU.64 R12, [R1+0x34a0] ;  /* 0x0034a000010c7983 */ /* 0x000ee20000300a00 */
[----:B------:R-:W-:-:S02]  /*41360*/  IMAD.MOV.U32 R20, RZ, RZ, R2 ;  /* 0x000000ffff147224 */ /* 0x000fc400078e0002 */
[----:B------:R-:W-:Y:S02]  /*41370*/  IMAD.MOV.U32 R21, RZ, RZ, R0 ;  /* 0x000000ffff157224 */ /* 0x000fe400078e0000 */
[----:B------:R0:W-:Y:S01]  /*41380*/  STL [R1+0x33ac], R24 ;  /* 0x0033ac1801007387 */ /* 0x0001e20000100800 */
[----:B------:R1:W-:Y:S04]  /*41390*/  STL [R1+0x33a8], R25 ;  /* 0x0033a81901007387 */ /* 0x0003e80000100800 */
[----:B0-----:R-:W2:Y:S01]  /*413a0*/  LDL.LU R24, [R1+0x2a0] ;  /* 0x0002a00001187983 */ /* 0x001ea20000300800 */
[----:B-1----:R-:W2:Y:S02]  /*413b0*/  LDL.LU R25, [R1+0x2a4] ;  /* 0x0002a40001197983 */ /* 0x002ea40000300800 */
[----:B------:R-:W2:Y:S02]  /*413c0*/  LDL.LU R26, [R1+0x2a8] ;  /* 0x0002a800011a7983 */ /* 0x000ea40000300800 */
[----:B------:R-:W2:Y:S01]  /*413d0*/  LDL.LU R27, [R1+0x2ac] ;  /* 0x0002ac00011b7983 */ /* 0x000ea20000300800 */
[C---:B---3--:R-:W-:Y:S11]  /*413e0*/  HMMA.16816.F32 R12, R16.reuse, R20, R12 ;  /* 0x00000014100c723c */ /* 0x048ff6000000180c */
[----:B------:R-:W-:Y:S11]  /*413f0*/  @!UPT UIADD3 URZ, URZ, URZ, URZ ;  /* 0x0000003f3f3ff290 */ /* 0x000ff6000fffe03f */
[----:B------:R-:W-:Y:S01]  /*41400*/  @!UPT UIADD3 URZ, URZ, URZ, URZ ;  /* 0x0000003f3f3ff290 */ /* 0x000fe2000fffe03f */
[----:B------:R0:W-:Y:S01]  /*41410*/  STL.64 [R1+0x2b0], R12 ;  /* 0x0002b00c01007387 */ /* 0x0001e20000100a00 */
[----:B------:R-:W-:Y:S03]  /*41420*/  STL.64 [R1+0x2b8], R14 ;  /* 0x0002b80e01007387 */ /* 0x000fe60000100a00 */
[----:B0-----:R-:W4:Y:S01]  /*41430*/  LDL.LU.64 R12, [R1+0x3498] ;  /* 0x00349800010c7983 */ /* 0x001f220000300a00 */
[C---:B--2---:R-:W-:Y:S01]  /*41440*/  HMMA.16816.F32 R24, R16.reuse, R4, R24 ;  /* 0x000000041018723c */ /* 0x044fe20000001818 */
[----:B------:R0:W-:Y:S02]  /*41450*/  STL.64 [R1+0x3360], R20 ;  /* 0x0033601401007387 */ /* 0x0001e40000100a00 */
[----:B0-----:R-:W-:Y:S02]  /*41460*/  IMAD.MOV.U32 R21, RZ, RZ, R4 ;  /* 0x000000ffff157224 */ /* 0x001fe400078e0004 */
[----:B------:R-:W-:Y:S11]  /*41470*/  IMAD.MOV.U32 R20, RZ, RZ, R5 ;  /* 0x000000ffff147224 */ /* 0x000ff600078e0005 */
[----:B------:R-:W-:Y:S07]  /*41480*/  @!UPT UIADD3 URZ, URZ, URZ, URZ ;  /* 0x0000003f3f3ff290 */ /* 0x000fee000fffe03f */
[----:B------:R-:W-:Y:S01]  /*41490*/  STL.64 [R1+0x2a0], R24 ;  /* 0x0002a01801007387 */ /* 0x000fe20000100a00 */
        /* <DEDUP_REMOVED lines=8> */
[----:B------:R-:W2:Y:S02]  /*41520*/  LDL.LU R8, [R1+0x200] ;  /* 0x0002000001087983 */ /* 0x000ea40000300800 */
[----:B------:R-:W2:Y:S01]  /*41530*/  LDL.LU R9, [R1+0x204] ;  /* 0x0002040001097983 */ /* 0x000ea20000300800 */
[----:B------:R-:W3:Y:S01]  /*41540*/  LDL.LU R10, [R1+0x208] ;  /* 0x00020800010a7983 */ /* 0x000ee20000300800 */
[----:B------:R-:W3:Y:S03]  /*41550*/  LDL.LU R11, [R1+0x20c] ;  /* 0x00020c00010b7983 */ /* 0x000ee60000300800 */
[----:B---3--:R-:W-:Y:S01]  /*41560*/  STL.64 [R1+0x33f8], R10 ;  /* 0x0033f80a01007387 */ /* 0x008fe20000100a00 */
[----:B--2---:R0:W-:Y:S03]  /*41570*/  STL.64 [R1+0x33f0], R8 ;  /* 0x0033f00801007387 */ /* 0x0041e60000100a00 */
[----:B0-----:R-:W2:Y:S04]  /*41580*/  LDL.LU.64 R8, [R1+0x10] ;  /* 0x0000100001087983 */ /* 0x001ea80000300a00 */
[----:B--2---:R0:W-:Y:S04]  /*41590*/  STL.64 [R1+0x3408], R8 ;  /* 0x0034080801007387 */ /* 0x0041e80000100a00 */
[----:B0-----:R-:W2:Y:S04]  /*415a0*/  LDL.LU.64 R8, [R1+0x20] ;  /* 0x0000200001087983 */ /* 0x001ea80000300a00 */
[----:B--2---:R0:W-:Y:S04]  /*415b0*/  STL.64 [R1+0x3420], R8 ;  /* 0x0034200801007387 */ /* 0x0041e80000100a00 */
[----:B0-----:R-:W2:Y:S04]  /*415c0*/  LDL.LU.64 R8, [R1+0x30] ;  /* 0x0000300001087983 */ /* 0x001ea80000300a00 */
[----:B--2---:R0:W-:Y:S04]  /*415d0*/  STL.64 [R1+0x3438], R8 ;  /* 0x0034380801007387 */ /* 0x0041e80000100a00 */
[----:B0-----:R-:W2:Y:S04]  /*415e0*/  LDL.LU.64 R8, [R1+0x40] ;  /* 0x0000400001087983 */ /* 0x001ea80000300a00 */
[----:B--2---:R0:W-:Y:S04]  /*415f0*/  STL.64 [R1+0x3450], R8 ;  /* 0x0034500801007387 */ /* 0x0041e80000100a00 */
[----:B0-----:R-:W2:Y:S01]  /*41600*/  LDL.LU.64 R8, [R1+0x50] ;  /* 0x0000500001087983 */ /* 0x001ea20000300a00 */
[----:B------:R-:W-:-:S02]  /*41610*/  IMAD.MOV.U32 R27, RZ, RZ, R12 ;  /* 0x000000ffff1b7224 */ /* 0x000fc400078e000c */
[----:B------:R-:W-:Y:S01]  /*41620*/  IMAD.MOV.U32 R26, RZ, RZ, R13 ;  /* 0x000000ffff1a7224 */ /* 0x000fe200078e000d */
[----:B--2---:R-:W-:Y:S01]  /*41630*/  STL.64 [R1+0x3468], R8 ;  /* 0x0034680801007387 */ /* 0x004fe20000100a00 */
[----:B------:R-:W2:Y:S03]  /*41640*/  LDL.LU.64 R12, [R1] ;  /* 0x00000000010c7983 */ /* 0x000ea60000300a00 */
[----:B--2---:R0:W-:Y:S04]  /*41650*/  STL.64 [R1+0x3400], R12 ;  /* 0x0034000c01007387 */ /* 0x0041e80000100a00 */
        /* <DEDUP_REMOVED lines=12> */
[----:B--2---:R-:W-:Y:S01]  /*41720*/  STL.64 [R1+0x3488], R6 ;  /* 0x0034880601007387 */ /* 0x004fe20000100a00 */
[----:B------:R0:W-:Y:S03]  /*41730*/  STL.64 [R1+0x3480], R4 ;  /* 0x0034800401007387 */ /* 0x0001e60000100a00 */
[----:B0-----:R-:W2:Y:S01]  /*41740*/  LDL.LU.64 R4, [R1+0x80] ;  /* 0x0000800001047983 */ /* 0x001ea20000300a00 */
[----:B------:R-:W-:Y:S02]  /*41750*/  STL.64 [R1+0x3478], R22 ;  /* 0x0034781601007387 */ /* 0x000fe40000100a00 */
[----:B----4-:R0:W-:Y:S02]  /*41760*/  STL.64 [R1+0x3470], R20 ;  /* 0x0034701401007387 */ /* 0x0101e40000100a00 */
[----:B0-----:R-:W4:Y:S04]  /*41770*/  LDL.LU.64 R20, [R1+0x70] ;  /* 0x0000700001147983 */ /* 0x001f280000300a00 */
[----:B----4-:R0:W-:Y:S04]  /*41780*/  STL.64 [R1+0x3490], R20 ;  /* 0x0034901401007387 */ /* 0x0101e80000100a00 */
[----:B0-----:R-:W2:Y:S01]  /*41790*/  LDL.LU R20, [R1+0x280] ;  /* 0x0002800001147983 */ /* 0x001ea20000300800 */
[----:B------:R-:W2:Y:S02]  /*417a0*/  LDL.LU R21, [R1+0x284] ;  /* 0x0002840001157983 */ /* 0x000ea40000300800 */
[----:B------:R-:W2:Y:S02]  /*417b0*/  LDL.LU R22, [R1+0x288] ;  /* 0x0002880001167983 */ /* 0x000ea40000300800 */
[----:B------:R-:W2:Y:S01]  /*417c0*/  LDL.LU R23, [R1+0x28c] ;  /* 0x00028c0001177983 */ /* 0x000ea20000300800 */
[----:B------:R-:W4:Y:S01]  /*417d0*/  LDL.LU.64 R8, [R1+0x60] ;  /* 0x0000600001087983 */ /* 0x000f220000300a00 */
        /* <DEDUP_REMOVED lines=27> */
[----:B------:R-:W-:Y:S01]  /*41990*/  STL [R1+0x33b8], R27 ;  /* 0x0033b81b01007387 */ /* 0x000fe20000100800 */
[----:B------:R0:W-:Y:S02]  /*419a0*/  STL.64 [R1+0x280], R20 ;  /* 0x0002801401007387 */ /* 0x0001e40000100a00 */
[----:B------:R1:W-:Y:S01]  /*419b0*/  STL.64 [R1+0x288], R22 ;  /* 0x0002881601007387 */ /* 0x0003e20000100a00 */
[----:B0-----:R-:W3:Y:S01]  /*419c0*/  LDL.LU.64 R20, [R1+0x3490] ;  /* 0x0034900001147983 */ /* 0x001ee20000300a00 */
[----:B------:R-:W3:Y:S02]  /*419d0*/  LDL.LU.64 R6, [R1+0x3488] ;  /* 0x0034880001067983 */ /* 0x000ee40000300a00 */
[----:B------:R-:W3:Y:S02]  /*419e0*/  LDL.LU.64 R4, [R1+0x3480] ;  /* 0x0034800001047983 */ /* 0x000ee40000300a00 */
[C---:B---3--:R-:W-:Y:S01]  /*419f0*/  HMMA.16816.F32 R4, R16.reuse, R20, R4 ;  /* 0x000000141004723c */ /* 0x048fe20000001804 */
[----:B------:R-:W-:Y:S11]  /*41a00*/  IMAD.MOV.U32 R0, RZ, RZ, R21 ;  /* 0x000000ffff007224 */ /* 0x000ff600078e0015 */
[----:B------:R-:W-:Y:S11]  /*41a10*/  @!UPT UIADD3 URZ, URZ, URZ, URZ ;  /* 0x0000003f3f3ff290 */ /* 0x000ff6000fffe03f */
[----:B------:R-:W-:Y:S01]  /*41a20*/  STL.64 [R1+0x270], R4 ;  /* 0x0002700401007387 */ /* 0x000fe20000100a00 */
[----:B------:R0:W-:Y:S02]  /*41a30*/  STL.64 [R1+0x278], R6 ;  /* 0x0002780601007387 */ /* 0x0001e40000100a00 */
[----:B-1----:R-:W4:Y:S02]  /*41a40*/  LDL.LU.64 R22, [R1+0x3478] ;  /* 0x0034780001167983 */ /* 0x002f240000300a00 */
[----:B0-----:R-:W-:Y:S02]  /*41a50*/  IMAD.MOV.U32 R6, RZ, RZ, R20 ;  /* 0x000000ffff067224 */ /* 0x001fe400078e0014 */
[----:B------:R-:W4:Y:S02]  /*41a60*/  LDL.LU.64 R20, [R1+0x3470] ;  /* 0x0034700001147983 */ /* 0x000f240000300a00 */
[C---:B----4-:R-:W-:Y:S11]  /*41a70*/  HMMA.16816.F32 R20, R16.reuse, R8, R20 ;  /* 0x000000081014723c */ /* 0x050ff60000001814 */
[----:B------:R-:W-:Y:S11]  /*41a80*/  @!UPT UIADD3 URZ, URZ, URZ, URZ ;  /* 0x0000003f3f3ff290 */ /* 0x000ff6000fffe03f */
[----:B------:R-:W-:Y:S01]  /*41a90*/  @!UPT UIADD3 URZ, URZ, URZ, URZ ;  /* 0x0000003f3f3ff290 */ /* 0x000fe2000fffe03f */
[----:B------:R-:W-:Y:S01]  /*41aa0*/  STL.64 [R1+0x260], R20 ;  /* 0x0002601401007387 */ /* 0x000fe20000100a00 */
[----:B------:R0:W-:Y:S02]  /*41ab0*/  STL.64 [R1+0x268], R22 ;  /* 0x0002681601007387 */ /* 0x0001e40000100a00 */
        /* <DEDUP_REMOVED lines=62> */
[----:B------:R-:W4:Y:S01]  /*41ea0*/  LDL.LU.64 R14, [R1+0x33e0] ;  /* 0x0033e000010e7983 */ /* 0x000f220000300a00 */
[----:B------:R-:W3:Y:S02]  /*41eb0*/  LDL.LU.64 R12, [R1+0x33d8] ;  /* 0x0033d800010c7983 */ /* 0x000ee40000300a00 */
[----:B---3--:R-:W-:Y:S11]  /*41ec0*/  HMMA.16816.F32 R4, R16, R12, R4 ;  /* 0x0000000c1004723c */ /* 0x008ff60000001804 */
[----:B------:R-:W-:Y:S11]  /*41ed0*/  @!UPT UIADD3 URZ, URZ, URZ, URZ ;  /* 0x0000003f3f3ff290 */ /* 0x000ff6000fffe03f */
[----:B------:R-:W-:Y:S01]  /*41ee0*/  @!UPT UIADD3 URZ, URZ, URZ, URZ ;  /* 0x0000003f3f3ff290 */ /* 0x000fe2000fffe03f */
[----:B------:R-:W-:Y:S01]  /*41ef0*/  STL.64 [R1+0x1f0], R4 ;  /* 0x0001f00401007387 */ /* 0x000fe20000100a00 */
[----:B------:R0:W-:Y:S03]  /*41f00*/  STL.64 [R1+0x1f8], R6 ;  /* 0x0001f80601007387 */ /* 0x0001e60000100a00 */
[----:B0-----:R-:W3:Y:S01]  /*41f10*/  LDL.LU.64 R6, [R1+0x33d0] ;  /* 0x0033d00001067983 */ /* 0x001ee20000300a00 */
[----:B------:R-:W2:Y:S02]  /*41f20*/  LDL.LU.64 R4, [R1+0x33c8] ;  /* 0x0033c80001047983 */ /* 0x000ea40000300a00 */
[----:B----4-:R-:W-:Y:S02]  /*41f30*/  STL.64 [R1+0x3258], R14 ;  /* 0x0032580e01007387 */ /* 0x010fe40000100a00 */
[----:B------:R0:W-:Y:S02]  /*41f40*/  STL.64 [R1+0x3250], R12 ;  /* 0x0032500c01007387 */ /* 0x0001e40000100a00 */
[----:B0-----:R-:W-:-:S02]  /*41f50*/  IMAD.MOV.U32 R12, RZ, RZ, R10 ;  /* 0x000000ffff0c7224 */ /* 0x001fc400078e000a */
[----:B------:R-:W-:Y:S01]  /*41f60*/  IMAD.MOV.U32 R13, RZ, RZ, R11 ;  /* 0x000000ffff0d7224 */ /* 0x000fe200078e000b */
[----:B------:R-:W4:Y:S01]  /*41f70*/  LDL.LU R10, [R1+0x33c0] ;  /* 0x0033c000010a7983 */ /* 0x000f220000300800 */
[----:B------:R-:W4:Y:S03]  /*41f80*/  LDL.LU R11, [R1+0x33bc] ;  /* 0x0033bc00010b7983 */ /* 0x000f260000300800 */
[----:B------:R0:W-:Y:S04]  /*41f90*/  STL.64 [R1+0x3270], R12 ;  /* 0x0032700c01007387 */ /* 0x0001e80000100a00 */
[----:B0-----:R-:W2:Y:S01]  /*41fa0*/  LDL.LU R12, [R1+0x1e0] ;  /* 0x0001e000010c7983 */ /* 0x001ea20000300800 */
[----:B------:R-:W2:Y:S02]  /*41fb0*/  LDL.LU R13, [R1+0x1e4] ;  /* 0x0001e400010d7983 */ /* 0x000ea40000300800 */
[----:B------:R-:W2:Y:S02]  /*41fc0*/  LDL.LU R14, [R1+0x1e8] ;  /* 0x0001e800010e7983 */ /* 0x000ea40000300800 */
[----:B------:R-:W2:Y:S02]  /*41fd0*/  LDL.LU R15, [R1+0x1ec] ;  /* 0x0001ec00010f7983 */ /* 0x000ea40000300800 */
[----:B--2---:R-:W-:Y:S11]  /*41fe0*/  HMMA.16816.F32 R12, R16, R8, R12 ;  /* 0x00000008100c723c */ /* 0x004ff6000000180c */
[----:B------:R-:W-:Y:S11]  /*41ff0*/  @!UPT UIADD3 URZ, URZ, URZ, URZ ;  /* 0x0000003f3f3ff290 */ /* 0x000ff6000fffe03f */
[----:B------:R-:W-:Y:S01]  /*42000*/  @!UPT UIADD3 URZ, URZ, URZ, URZ ;  /* 0x0000003f3f3ff290 */ /* 0x000fe2000fffe03f */
[----:B------:R0:W-:Y:S01]  /*42010*/  STL.64 [R1+0x1e0], R12 ;  /* 0x0001e00c01007387 */ /* 0x0001e20000100a00 */
[----:B------:R-:W-:Y:S02]  /*42020*/  STL.64 [R1+0x1e8], R14 ;  /* 0x0001e80e01007387 */ /* 0x000fe40000100a00 */
[----:B0-----:R-:W-:Y:S02]  /*42030*/  IMAD.MOV.U32 R12, RZ, RZ, R27 ;  /* 0x000000ffff0c7224 */ /* 0x001fe400078e001b */
        /* <DEDUP_REMOVED lines=34> */
[----:B------:R-:W2:Y:S01]  /*42260*/  LDL.LU R4, [R1+0x33a0] ;  /* 0x0033a00001047983 */ /* 0x000ea20000300800 */
[----:B------:R-:W2:Y:S03]  /*42270*/  LDL.LU R5, [R1+0x339c] ;  /* 0x00339c0001057983 */ /* 0x000ea60000300800 */
[----:B------:R0:W-:Y:S02]  /*42280*/  STL.64 [R1+0x32d0], R12 ;  /* 0x0032d00c01007387 */ /* 0x0001e40000100a00 */
[----:B0-----:R-:W-:Y:S02]  /*42290*/  IMAD.MOV.U32 R12, RZ, RZ, R29 ;  /* 0x000000ffff0c7224 */ /* 0x001fe400078e001d */
[----:B---3--:R-:W-:Y:S01]  /*422a0*/  IMAD.MOV.U32 R13, RZ, RZ, R7 ;  /* 0x000000ffff0d7224 */ /* 0x008fe200078e0007 */
        /* <DEDUP_REMOVED lines=9> */
[----:B0-----:R-:W2:Y:S01]  /*42340*/  LDL.LU R12, [R1+0x160] ;  /* 0x00016000010c7983 */ /* 0x001ea20000300800 */
[----:B------:R-:W2:Y:S02]  /*42350*/  LDL.LU R13, [R1+0x164] ;  /* 0x00016400010d7983 */ /* 0x000ea40000300800 */
[----:B------:R-:W2:Y:S02]  /*42360*/  LDL.LU R14, [R1+0x168] ;  /* 0x00016800010e7983 */ /* 0x000ea40000300800 */
[----:B------:R-:W2:Y:S02]  /*42370*/  LDL.LU R15, [R1+0x16c] ;  /* 0x00016c00010f7983 */ /* 0x000ea40000300800 */
[----:B--2---:R-:W-:Y:S01]  /*42380*/  STL.64 [R1+0x32f8], R14 ;  /* 0x0032f80e01007387 */ /* 0x004fe20000100a00 */
[----:B------:R0:W-:Y:S02]  /*42390*/  STL.64 [R1+0x32f0], R12 ;  /* 0x0032f00c01007387 */ /* 0x0001e40000100a00 */
[----:B0-----:R-:W-:-:S02]  /*423a0*/  IMAD.MOV.U32 R12, RZ, RZ, R6 ;  /* 0x000000ffff0c7224 */ /* 0x001fc400078e0006 */
[----:B------:R-:W-:Y:S01]  /*423b0*/  IMAD.MOV.U32 R13, RZ, RZ, R0 ;  /* 0x000000ffff0d7224 */ /* 0x000fe200078e0000 */
[----:B------:R-:W2:Y:S01]  /*423c0*/  LDL.LU R6, [R1+0x3390] ;  /* 0x0033900001067983 */ /* 0x000ea20000300800 */
[----:B------:R-:W2:Y:S03]  /*423d0*/  LDL.LU R0, [R1+0x338c] ;  /* 0x00338c0001007983 */ /* 0x000ea60000300800 */
[----:B------:R0:W-:Y:S02]  /*423e0*/  STL.64 [R1+0x3310], R12 ;  /* 0x0033100c01007387 */ /* 0x0001e40000100a00 */
[----:B0-----:R-:W-:Y:S02]  /*423f0*/  IMAD.MOV.U32 R12, RZ, RZ, R2 ;  /* 0x000000ffff0c7224 */ /* 0x001fe400078e0002 */
[----:B------:R-:W-:Y:S01]  /*42400*/  IMAD.MOV.U32 R13, RZ, RZ, R28 ;  /* 0x000000ffff0d7224 */ /* 0x000fe200078e001c */
[----:B------:R-:W2:Y:S04]  /*42410*/  LDL.LU R2, [R1+0x3388] ;  /* 0x0033880001027983 */ /* 0x000ea80000300800 */
        /* <DEDUP_REMOVED lines=9> */
[----:B------:R0:W-:Y:S02]  /*424b0*/  STL.64 [R1+0x3340], R12 ;  /* 0x0033400c01007387 */ /* 0x0001e40000100a00 */
[----:B0-----:R-:W-:Y:S02]  /*424c0*/  IMAD.MOV.U32 R12, RZ, RZ, R21 ;  /* 0x000000ffff0c7224 */ /* 0x001fe400078e0015 */
[----:B------:R-:W-:Y:S01]  /*424d0*/  IMAD.MOV.U32 R13, RZ, RZ, R20 ;  /* 0x000000ffff0d7224 */ /* 0x000fe200078e0014 */
[----:B--2---:R-:W-:Y:S01]  /*424e0*/  STL.64 [R1+0x32e0], R10 ;  /* 0x0032e00a01007387 */ /* 0x004fe20000100a00 */
[----:B---3--:R0:W-:Y:S03]  /*424f0*/  STL.64 [R1+0x32d8], R8 ;  /* 0x0032d80801007387 */ /* 0x0081e60000100a00 */
[----:B0-----:R-:W2:Y:S01]  /*42500*/  LDL.LU R8, [R1+0x150] ;  /* 0x0001500001087983 */ /* 0x001ea20000300800 */
[----:B------:R-:W2:Y:S02]  /*42510*/  LDL.LU R9, [R1+0x154] ;  /* 0x0001540001097983 */ /* 0x000ea40000300800 */
[----:B------:R-:W3:Y:S02]  /*42520*/  LDL.LU R10, [R1+0x158] ;  /* 0x00015800010a7983 */ /* 0x000ee40000300800 */
[----:B------:R-:W3:Y:S01]  /*42530*/  LDL.LU R11, [R1+0x15c] ;  /* 0x00015c00010b7983 */ /* 0x000ee20000300800 */
[----:B------:R0:W-:Y:S04]  /*42540*/  STL.64 [R1+0x3358], R12 ;  /* 0x0033580c01007387 */ /* 0x0001e80000100a00 */
        /* <DEDUP_REMOVED lines=44> */
[----:B0-----:R-:W-:-:S02]  /*42810*/  IMAD.MOV.U32 R16, RZ, RZ, R23 ;  /* 0x000000ffff107224 */ /* 0x001fc400078e0017 */
[----:B------:R-:W-:Y:S01]  /*42820*/  IMAD.MOV.U32 R17, RZ, RZ, R22 ;  /* 0x000000ffff117224 */ /* 0x000fe200078e0016 */
[----:B------:R-:W-:Y:S01]  /*42830*/  STL.64 [R1+0x1d8], R18 ;  /* 0x0001d81201007387 */ /* 0x000fe20000100a00 */
[C---:B---3--:R-:W-:Y:S03]  /*42840*/  HMMA.16816.F32 R20, R24.reuse, R20, R12 ;  /* 0x000000141814723c */ /* 0x048fe6000000180c */
[----:B------:R-:W3:Y:S01]  /*42850*/  LDL.LU.64 R14, [R1+0x3370] ;  /* 0x00337000010e7983 */ /* 0x000ee20000300a00 */
[----:B------:R-:W3:Y:S11]  /*42860*/  LDL.LU.64 R12, [R1+0x3368] ;  /* 0x00336800010c7983 */ /* 0x000ef60000300a00 */
[----:B------:R-:W-:Y:S08]  /*42870*/  @!UPT UIADD3 URZ, URZ, URZ, URZ ;  /* 0x0000003f3f3ff290 */ /* 0x000ff0000fffe03f */
[----:B------:R0:W-:Y:S01]  /*42880*/  STL.64 [R1+0x1c0], R20 ;  /* 0x0001c01401007387 */ /* 0x0001e20000100a00 */
[----:B------:R3:W-:Y:S03]  /*42890*/  STL.64 [R1+0x1c8], R22 ;  /* 0x0001c81601007387 */ /* 0x0007e60000100a00 */
[----:B0-----:R-:W3:Y:S02]  /*428a0*/  LDL.LU.64 R20, [R1+0x3360] ;  /* 0x0033600001147983 */ /* 0x001ee40000300a00 */
[C---:B---3--:R-:W-:Y:S02]  /*428b0*/  HMMA.16816.F32 R20, R24.reuse, R20, R12 ;  /* 0x000000141814723c */ /* 0x048fe4000000180c */
        /* <DEDUP_REMOVED lines=40> */
[C---:B--2---:R-:W-:Y:S01]  /*42b40*/  HMMA.16816.F32 R16, R24.reuse, R16, R12 ;  /* 0x000000101810723c */ /* 0x044fe2000000180c */
[----:B------:R-:W2:Y:S11]  /*42b50*/  LDL.LU.64 R12, [R1+0x32e8] ;  /* 0x0032e800010c7983 */ /* 0x000eb60000300a00 */
[----:B------:R-:W-:Y:S11]  /*42b60*/  @!UPT UIADD3 URZ, URZ, URZ, URZ ;  /* 0x0000003f3f3ff290 */ /* 0x000ff6000fffe03f */
[----:B------:R-:W-:Y:S01]  /*42b70*/  STL.64 [R1+0x160], R16 ;  /* 0x0001601001007387 */ /* 0x000fe20000100a00 */
[----:B------:R-:W-:Y:S02]  /*42b80*/  STL.64 [R1+0x168], R18 ;  /* 0x0001681201007387 */ /* 0x000fe40000100a00 */
[----:B------:R-:W0:Y:S02]  /*42b90*/  LDSM.16.MT88.4 R16, [R3+0x14080] ;  /* 0x014080000310783b */ /* 0x000e240000004200 */
[----:B0-----:R0:W-:Y:S02]  /*42ba0*/  STL [R1+0x30ec], R16 ;  /* 0x0030ec1001007387 */ /* 0x0011e40000100800 */
[----:B------:R1:W-:Y:S02]  /*42bb0*/  STL [R1+0x30e8], R17 ;  /* 0x0030e81101007387 */ /* 0x0003e40000100800 */
[----:B------:R3:W-:Y:S02]  /*42bc0*/  STL [R1+0x30e4], R18 ;  /* 0x0030e41201007387 */ /* 0x0007e40000100800 */
[----:B------:R4:W-:Y:S01]  /*42bd0*/  STL [R1+0x30e0], R19 ;  /* 0x0030e01301007387 */ /* 0x0009e20000100800 */
[----:B0-----:R-:W2:Y:S01]  /*42be0*/  LDL.LU R16, [R1+0xe0] ;  /* 0x0000e00001107983 */ /* 0x001ea20000300800 */
[----:B-1----:R-:W2:Y:S02]  /*42bf0*/  LDL.LU R17, [R1+0xe4] ;  /* 0x0000e40001117983 */ /* 0x002ea40000300800 */
[----:B---3--:R-:W3:Y:S02]  /*42c00*/  LDL.LU R18, [R1+0xe8] ;  /* 0x0000e80001127983 */ /* 0x008ee40000300800 */
[----:B----4-:R-:W3:Y:S01]  /*42c10*/  LDL.LU R19, [R1+0xec] ;  /* 0x0000ec0001137983 */ /* 0x010ee20000300800 */
        /* <DEDUP_REMOVED lines=37> */
[----:B------:R-:W3:Y:S11]  /*42e70*/  LDL.LU.64 R8, [R1+0x3260] ;  /* 0x0032600001087983 */ /* 0x000ef60000300a00 */
[----:B------:R-:W-:Y:S09]  /*42e80*/  @!UPT UIADD3 URZ, URZ, URZ, URZ ;  /* 0x0000003f3f3ff290 */ /* 0x000ff2000fffe03f */
[----:B------:R-:W-:Y:S01]  /*42e90*/  STL.64 [R1+0x100], R12 ;  /* 0x0001000c01007387 */ /* 0x000fe20000100a00 */
[----:B------:R0:W-:Y:S03]  /*42ea0*/  STL.64 [R1+0x108], R14 ;  /* 0x0001080e01007387 */ /* 0x0001e60000100a00 */
[----:B0-----:R-:W4:Y:S01]  /*42eb0*/  LDL.LU.64 R14, [R1+0x3258] ;  /* 0x00325800010e7983 */ /* 0x001f220000300a00 */
[----:B------:R-:W2:Y:S01]  /*42ec0*/  LDL.LU.64 R12, [R1+0x3250] ;  /* 0x00325000010c7983 */ /* 0x000ea20000300a00 */
[C---:B---3--:R-:W-:Y:S08]  /*42ed0*/  HMMA.16816.F32 R16, R24.reuse, R8, R16 ;  /* 0x000000081810723c */ /* 0x048ff00000001810 */
[----:B--2---:R-:W-:Y:S11]  /*42ee0*/  HMMA.16816.F32 R20, R24, R12, R20 ;  /* 0x0000000c1814723c */ /* 0x004ff60000001814 */
[----:B------:R-:W-:Y:S05]  /*42ef0*/  @!UPT UIADD3 URZ, URZ, URZ, URZ ;  /* 0x0000003f3f3ff290 */ /* 0x000fea000fffe03f */
[----:B------:R-:W-:-:S07]  /*42f00*/  IMAD.MOV.U32 R28, RZ, RZ, R17 ;  /* 0x000000ffff1c7224 */ /* 0x000fce00078e0011 */
[----:B------:R0:W-:Y:S01]  /*42f10*/  STL.64 [R1+0xf0], R20 ;  /* 0x0000f01401007387 */ /* 0x0001e20000100a00 */
[----:B------:R1:W-:Y:S03]  /*42f20*/  STL.64 [R1+0xf8], R22 ;  /* 0x0000f81601007387 */ /* 0x0003e60000100a00 */
[----:B0-----:R-:W2:Y:S01]  /*42f30*/  LDL.LU R20, [R1+0xd0] ;  /* 0x0000d00001147983 */ /* 0x001ea20000300800 */
[----:B------:R-:W2:Y:S02]  /*42f40*/  LDL.LU R21, [R1+0xd4] ;  /* 0x0000d40001157983 */ /* 0x000ea40000300800 */
[----:B----4-:R-:W-:Y:S02]  /*42f50*/  STL.64 [R1+0x31f8], R14 ;  /* 0x0031f80e01007387 */ /* 0x010fe40000100a00 */
[----:B------:R-:W-:Y:S01]  /*42f60*/  STL [R1+0xe0], R16 ;  /* 0x0000e01001007387 */ /* 0x000fe20000100800 */
[----:B------:R0:W-:Y:S01]  /*42f70*/  STL.64 [R1+0x3238], R10 ;  /* 0x0032380a01007387 */ /* 0x0001e20000100a00 */
[----:B-1----:R-:W-:-:S02]  /*42f80*/  IMAD.MOV.U32 R22, RZ, RZ, R2 ;  /* 0x000000ffff167224 */ /* 0x002fc400078e0002 */
[----:B------:R-:W-:Y:S02]  /*42f90*/  IMAD.MOV.U32 R23, RZ, RZ, R0 ;  /* 0x000000ffff177224 */ /* 0x000fe400078e0000 */
[----:B------:R-:W-:Y:S02]  /*42fa0*/  IMAD.MOV.U32 R2, RZ, RZ, R18 ;  /* 0x000000ffff027224 */ /* 0x000fe400078e0012 */
[----:B------:R-:W-:Y:S01]  /*42fb0*/  IMAD.MOV.U32 R0, RZ, RZ, R19 ;  /* 0x000000ffff007224 */ /* 0x000fe200078e0013 */
[----:B0-----:R-:W3:Y:S01]  /*42fc0*/  LDL.64 R10, [R1+0xc8] ;  /* 0x0000c800010a7983 */ /* 0x001ee20000100a00 */
[----:B------:R-:W4:Y:S02]  /*42fd0*/  LDL.LU R12, [R1+0x560] ;  /* 0x00056000010c7983 */ /* 0x000f240000300800 */
[----:B------:R-:W4:Y:S02]  /*42fe0*/  LDL.LU R13, [R1+0x564] ;  /* 0x00056400010d7983 */ /* 0x000f240000300800 */
[----:B------:R-:W2:Y:S01]  /*42ff0*/  LDL.LU R14, [R1+0x568] ;  /* 0x00056800010e7983 */ /* 0x000ea20000300800 */
[----:B------:R-:W2:Y:S01]  /*43000*/  LDL.LU R15, [R1+0x56c] ;  /* 0x00056c00010f7983 */ /* 0x000ea20000300800 */
[----:B------:R-:W2:Y:S02]  /*43010*/  LDL.LU R16, [R1+0x570] ;  /* 0x0005700001107983 */ /* 0x000ea40000300800 */
[----:B------:R-:W2:Y:S02]  /*43020*/  LDL.LU R17, [R1+0x574] ;  /* 0x0005740001117983 */ /* 0x000ea40000300800 */
[----:B------:R-:W2:Y:S01]  /*43030*/  LDL.LU R18, [R1+0x578] ;  /* 0x0005780001127983 */ /* 0x000ea20000300800 */
[----:B------:R-:W2:Y:S04]  /*43040*/  LDL.LU R19, [R1+0x57c] ;  /* 0x00057c0001137983 */ /* 0x000ea80000300800 */
[----:B--2---:R0:W-:Y:S01]  /*43050*/  STL.64 [R1+0x3218], R18 ;  /* 0x0032181201007387 */ /* 0x0041e20000100a00 */
[----:B------:R1:W-:Y:S03]  /*43060*/  STL.64 [R1+0x3210], R16 ;  /* 0x0032101001007387 */ /* 0x0003e60000100a00 */
[----:B0-----:R-:W2:Y:S04]  /*43070*/  LDL.64 R18, [R1+0xb8] ;  /* 0x0000b80001127983 */ /* 0x001ea80000100a00 */
[----:B--2---:R0:W-:Y:S01]  /*43080*/  STL.64 [R1+0x3230], R18 ;  /* 0x0032301201007387 */ /* 0x0041e20000100a00 */
[----:B-1----:R-:W2:Y:S02]  /*43090*/  LDL.LU R16, [R1+0x590] ;  /* 0x0005900001107983 */ /* 0x002ea40000300800 */
[----:B------:R-:W2:Y:S01]  /*430a0*/  LDL.LU R17, [R1+0x594] ;  /* 0x0005940001117983 */ /* 0x000ea20000300800 */
[----:B0-----:R-:W2:Y:S01]  /*430b0*/  LDL.LU R18, [R1+0x598] ;  /* 0x0005980001127983 */ /* 0x001ea20000300800 */
[----:B------:R-:W2:Y:S02]  /*430c0*/  LDL.LU R19, [R1+0x59c] ;  /* 0x00059c0001137983 */ /* 0x000ea40000300800 */
[----:B------:R0:W-:Y:S02]  /*430d0*/  STL.64 [R1+0x3208], R14 ;  /* 0x0032080e01007387 */ /* 0x0001e40000100a00 */
[----:B----4-:R1:W-:Y:S01]  /*430e0*/  STL.64 [R1+0x3200], R12 ;  /* 0x0032000c01007387 */ /* 0x0103e20000100a00 */
[----:B0-----:R-:W4:Y:S01]  /*430f0*/  LDL.64 R14, [R1+0xa8] ;  /* 0x0000a800010e7983 */ /* 0x001f220000100a00 */
[----:B------:R-:W-:Y:S03]  /*43100*/  HMMA.16816.F32 R24, R24, R4, R20 ;  /* 0x000000041818723c */ /* 0x000fe60000001814 */
[----:B----4-:R0:W-:Y:S01]  /*43110*/  STL.64 [R1+0x3220], R14 ;  /* 0x0032200e01007387 */ /* 0x0101e20000100a00 */
[----:B-1----:R-:W4:Y:S02]  /*43120*/  LDL.LU R12, [R1+0x580] ;  /* 0x00058000010c7983 */ /* 0x002f240000300800 */
[----:B------:R-:W4:Y:S01]  /*43130*/  LDL.LU R13, [R1+0x584] ;  /* 0x00058400010d7983 */ /* 0x000f220000300800 */
[----:B0-----:R-:W4:Y:S01]  /*43140*/  LDL.LU R14, [R1+0x588] ;  /* 0x00058800010e7983 */ /* 0x001f220000300800 */
[----:B------:R-:W4:Y:S02]  /*43150*/  LDL.LU R15, [R1+0x58c] ;  /* 0x00058c00010f7983 */ /* 0x000f240000300800 */
[----:B------:R3:W-:Y:S02]  /*43160*/  STL [R1+0x2a50], R0 ;  /* 0x002a500001007387 */ /* 0x0007e40000100800 */
[----:B------:R0:W-:Y:S01]  /*43170*/  STL [R1+0x2a4c], R2 ;  /* 0x002a4c0201007387 */ /* 0x0001e20000100800 */
[----:B------:R-:W-:Y:S01]  /*43180*/  STL [R1+0x2a48], R28 ;  /* 0x002a481c01007387 */ /* 0x000fe20000100800 */
[----:B------:R-:W2:Y:S02]  /*43190*/  LDL.LU.64 R22, [R1+0x3248] ;  /* 0x0032480001167983 */ /* 0x000ea40000300a00 */
[----:B------:R-:W2:Y:S07]  /*431a0*/  LDL.LU.64 R20, [R1+0x3240] ;  /* 0x0032400001147983 */ /* 0x000eae0000300a00 */
[----:B------:R-:W-:Y:S01]  /*431b0*/  STL.64 [R1+0xd0], R24 ;  /* 0x0000d01801007387 */ /* 0x000fe20000100a00 */
[----:B------:R1:W-:Y:S01]  /*431c0*/  STL.64 [R1+0xd8], R26 ;  /* 0x0000d81a01007387 */ /* 0x0003e20000100a00 */
[----:B---3--:R-:W-:-:S02]  /*431d0*/  IMAD.MOV.U32 R0, RZ, RZ, R11 ;  /* 0x000000ffff007224 */ /* 0x008fc400078e000b */
[----:B0-----:R-:W-:Y:S01]  /*431e0*/  IMAD.MOV.U32 R2, RZ, RZ, R10 ;  /* 0x000000ffff027224 */ /* 0x001fe200078e000a */
[----:B-1----:R-:W3:Y:S01]  /*431f0*/  LDL.64 R26, [R1+0x88] ;  /* 0x00008800011a7983 */ /* 0x002ee20000100a00 */
[C---:B--2---:R-:W-:Y:S03]  /*43200*/  HMMA.16816.F32 R16, R20.reuse, R10, R16 ;  /* 0x0000000a1410723c */ /* 0x044fe60000001810 */
[----:B------:R-:W2:Y:S11]  /*43210*/  LDL.LU.64 R10, [R1+0x3238] ;  /* 0x00323800010a7983 */ /* 0x000eb60000300a00 */
[----:B------:R-:W-:Y:S09]  /*43220*/  @!UPT UIADD3 URZ, URZ, URZ, URZ ;  /* 0x0000003f3f3ff290 */ /* 0x000ff2000fffe03f */
[----:B------:R-:W-:Y:S01]  /*43230*/  STL [R1+0xd60], R16 ;  /* 0x000d601001007387 */ /* 0x000fe20000100800 */
[----:B------:R-:W-:Y:S02]  /*43240*/  IMAD.MOV.U32 R8, RZ, RZ, R18 ;  /* 0x000000ffff087224 */ /* 0x000fe400078e0012 */
[----:B------:R-:W-:Y:S02]  /*43250*/  IMAD.MOV.U32 R4, RZ, RZ, R19 ;  /* 0x000000ffff047224 */ /* 0x000fe400078e0013 */
[----:B------:R-:W4:Y:S01]  /*43260*/  LDL.LU.64 R18, [R1+0x3230] ;  /* 0x0032300001127983 */ /* 0x000f220000300a00 */
[----:B------:R-:W-:Y:S02]  /*43270*/  IMAD.MOV.U32 R9, RZ, RZ, R17 ;  /* 0x000000ffff097224 */ /* 0x000fe400078e0011 */
[----:B------:R-:W-:Y:S02]  /*43280*/  STL [R1+0x30f8], R4 ;  /* 0x0030f80401007387 */ /* 0x000fe40000100800 */
[----:B------:R-:W-:Y:S01]  /*43290*/  STL [R1+0x30f4], R0 ;  /* 0x0030f40001007387 */ /* 0x000fe20000100800 */
[----:B------:R-:W-:Y:S01]  /*432a0*/  STL [R1+0x30f0], R2 ;  /* 0x0030f00201007387 */ /* 0x000fe20000100800 */
[----:B------:R-:W-:Y:S02]  /*432b0*/  STL [R1+0x2a58], R8 ;  /* 0x002a580801007387 */ /* 0x000fe40000100800 */
[----:B------:R0:W-:Y:S02]  /*432c0*/  STL [R1+0x2a54], R9 ;  /* 0x002a540901007387 */ /* 0x0001e40000100800 */
[----:B0-----:R-:W-:Y:S01]  /*432d0*/  IMAD.MOV.U32 R9, RZ, RZ, R6 ;  /* 0x000000ffff097224 */ /* 0x001fe200078e0006 */
[----:B--2---:R0:W-:Y:S01]  /*432e0*/  STL.64 [R1+0x3148], R10 ;  /* 0x0031480a01007387 */ /* 0x0041e20000100a00 */
[----:B------:R-:W3:Y:S02]  /*432f0*/  LDL.LU R8, [R1+0x550] ;  /* 0x0005500001087983 */ /* 0x000ee40000300800 */
[----:B------:R-:W2:Y:S01]  /*43300*/  LDL.LU R6, [R1+0x322c] ;  /* 0x00322c0001067983 */ /* 0x000ea20000300800 */
[----:B----4-:R-:W-:Y:S01]  /*43310*/  HMMA.16816.F32 R12, R20, R18, R12 ;  /* 0x00000012140c723c */ /* 0x010fe2000000180c */
[----:B0-----:R-:W-:-:S02]  /*43320*/  IMAD.MOV.U32 R10, RZ, RZ, R7 ;  /* 0x000000ffff0a7224 */ /* 0x001fc400078e0007 */
[----:B------:R-:W2:Y:S01]  /*43330*/  LDL.LU R7, [R1+0x3228] ;  /* 0x0032280001077983 */ /* 0x000ea20000300800 */
[----:B------:R-:W3:Y:S02]  /*43340*/  LDL.LU R11, [R1+0x55c] ;  /* 0x00055c00010b7983 */ /* 0x000ee40000300800 */
[----:B------:R-:W-:Y:S02]  /*43350*/  IMAD.MOV.U32 R28, RZ, RZ, R18 ;  /* 0x000000ffff1c7224 */ /* 0x000fe400078e0012 */
[----:B------:R-:W-:Y:S11]  /*43360*/  IMAD.MOV.U32 R5, RZ, RZ, R19 ;  /* 0x000000ffff057224 */ /* 0x000ff600078e0013 */
[----:B------:R-:W-:Y:S04]  /*43370*/  @!UPT UIADD3 URZ, URZ, URZ, URZ ;  /* 0x0000003f3f3ff290 */ /* 0x000fe8000fffe03f */
[----:B------:R-:W-:Y:S01]  /*43380*/  STL.64 [R1+0xd50], R12 ;  /* 0x000d500c01007387 */ /* 0x000fe20000100a00 */
[----:B------:R0:W-:Y:S03]  /*43390*/  STL.64 [R1+0xd58], R14 ;  /* 0x000d580e01007387 */ /* 0x0001e60000100a00 */
[----:B0-----:R-:W4:Y:S01]  /*433a0*/  LDL.LU.64 R14, [R1+0x3220] ;  /* 0x00322000010e7983 */ /* 0x001f220000300a00 */
[----:B------:R-:W4:Y:S02]  /*433b0*/  LDL.LU.64 R18, [R1+0x3218] ;  /* 0x0032180001127983 */ /* 0x000f240000300a00 */
[----:B------:R-:W4:Y:S02]  /*433c0*/  LDL.LU.64 R16, [R1+0x3210] ;  /* 0x0032100001107983 */ /* 0x000f240000300a00 */
[----:B------:R-:W-:Y:S01]  /*433d0*/  STL [R1+0x3100], R5 ;  /* 0x0031000501007387 */ /* 0x000fe20000100800 */
[----:B--2---:R0:W-:Y:S04]  /*433e0*/  STL.64 [R1+0x3188], R6 ;  /* 0x0031880601007387 */ /* 0x0041e80000100a00 */
[----:B0-----:R-:W2:Y:S01]  /*433f0*/  LDL.64 R6, [R1+0x98] ;  /* 0x0000980001067983 */ /* 0x001ea20000100a00 */
[----:B------:R-:W-:Y:S01]  /*43400*/  STL [R1+0x30fc], R28 ;  /* 0x0030fc1c01007387 */ /* 0x000fe20000100800 */
[----:B----4-:R-:W-:Y:S11]  /*43410*/  HMMA.16816.F32 R16, R20, R14, R16 ;  /* 0x0000000e1410723c */ /* 0x010ff60000001810 */
[----:B------:R-:W-:Y:S11]  /*43420*/  @!UPT UIADD3 URZ, URZ, URZ, URZ ;  /* 0x0000003f3f3ff290 */ /* 0x000ff6000fffe03f */
[----:B------:R-:W-:Y:S01]  /*43430*/  @!UPT UIADD3 URZ, URZ, URZ, URZ ;  /* 0x0000003f3f3ff290 */ /* 0x000fe2000fffe03f */
[----:B------:R-:W-:Y:S01]  /*43440*/  STL.64 [R1+0xd40], R16 ;  /* 0x000d401001007387 */ /* 0x000fe20000100a00 */
[----:B------:R0:W-:Y:S02]  /*43450*/  STL.64 [R1+0xd48], R18 ;  /* 0x000d481201007387 */ /* 0x0001e40000100a00 */
[----:B0-----:R-:W-:Y:S02]  /*43460*/  IMAD.MOV.U32 R18, RZ, RZ, R14 ;  /* 0x000000ffff127224 */ /* 0x001fe400078e000e */
[----:B------:R-:W-:Y:S02]  /*43470*/  IMAD.MOV.U32 R19, RZ, RZ, R15 ;  /* 0x000000ffff137224 */ /* 0x000fe400078e000f */
[----:B------:R-:W4:Y:S01]  /*43480*/  LDL.LU.64 R14, [R1+0x3208] ;  /* 0x00320800010e7983 */ /* 0x000f220000300a00 */
[----:B------:R-:W4:Y:S02]  /*43490*/  LDL.LU.64 R12, [R1+0x3200] ;  /* 0x00320000010c7983 */ /* 0x000f240000300a00 */
[----:B--2---:R-:W-:-:S02]  /*434a0*/  IMAD.MOV.U32 R16, RZ, RZ, R6 ;  /* 0x000000ffff107224 */ /* 0x004fc400078e0006 */
[----:B------:R-:W-:Y:S01]  /*434b0*/  IMAD.MOV.U32 R17, RZ, RZ, R7 ;  /* 0x000000ffff117224 */ /* 0x000fe200078e0007 */
[C---:B----4-:R-:W-:Y:S08]  /*434c0*/  HMMA.16816.F32 R12, R20.reuse, R6, R12 ;  /* 0x00000006140c723c */ /* 0x050ff0000000180c */
[----:B---3--:R-:W-:Y:S11]  /*434d0*/  HMMA.16816.F32 R4, R20, R26, R8 ;  /* 0x0000001a1404723c */ /* 0x008ff60000001808 */
[----:B------:R-:W-:Y:S04]  /*434e0*/  @!UPT UIADD3 URZ, URZ, URZ, URZ ;  /* 0x0000003f3f3ff290 */ /* 0x000fe8000fffe03f */
[----:B------:R-:W-:Y:S01]  /*434f0*/  STL.64 [R1+0xd30], R12 ;  /* 0x000d300c01007387 */ /* 0x000fe20000100a00 */
[----:B------:R0:W-:Y:S03]  /*43500*/  STL.64 [R1+0xd38], R14 ;  /* 0x000d380e01007387 */ /* 0x0001e60000100a00 */
[----:B0-----:R-:W2:Y:S01]  /*43510*/  LDL.LU.64 R14, [R1+0x31f8] ;  /* 0x0031f800010e7983 */ /* 0x001ea20000300a00 */
[----:B------:R-:W-:Y:S02]  /*43520*/  STL.64 [R1+0x3110], R18 ;  /* 0x0031101201007387 */ /* 0x000fe40000100a00 */
[----:B------:R0:W-:Y:S02]  /*43530*/  STL.64 [R1+0x3108], R16 ;  /* 0x0031081001007387 */ /* 0x0001e40000100a00 */
[----:B------:R-:W-:Y:S01]  /*43540*/  STL.64 [R1+0xd20], R4 ;  /* 0x000d200401007387 */ /* 0x000fe20000100a00 */
[----:B------:R-:W-:Y:S04]  /*43550*/  STL.64 [R1+0xd28], R6 ;  /* 0x000d280601007387 */ /* 0x000fe80000100a00 */
[----:B0-----:R-:W3:Y:S01]  /*43560*/  LDL.LU R16, [R1+0x530] ;  /* 0x0005300001107983 */ /* 0x001ee20000300800 */
[----:B------:R-:W-:-:S02]  /*43570*/  IMAD.MOV.U32 R19, RZ, RZ, R29 ;  /* 0x000000ffff137224 */ /* 0x000fc400078e001d */
[----:B--2---:R-:W-:Y:S02]  /*43580*/  IMAD.MOV.U32 R18, RZ, RZ, R15 ;  /* 0x000000ffff127224 */ /* 0x004fe400078e000f */
[----:B------:R-:W-:Y:S02]  /*43590*/  IMAD.MOV.U32 R17, RZ, RZ, R14 ;  /* 0x000000ffff117224 */ /* 0x000fe400078e000e */
[----:B------:R-:W2:Y:S01]  /*435a0*/  LDL.LU R14, [R1+0x31f4] ;  /* 0x0031f400010e7983 */ /* 0x000ea20000300800 */
[----:B------:R-:W4:Y:S02]  /*435b0*/  LDL.LU R15, [R1+0x31f0] ;  /* 0x0031f000010f7983 */ /* 0x000f240000300800 */
[----:B------:R-:W2:Y:S02]  /*435c0*/  LDL.LU R29, [R1+0x31ec] ;  /* 0x0031ec00011d7983 */ /* 0x000ea40000300800 */
[----:B------:R-:W-:Y:S01]  /*435d0*/  STL.64 [R1+0x3120], R18 ;  /* 0x0031201201007387 */ /* 0x000fe20000100a00 */
[----:B---3--:R0:W-:Y:S04]  /*435e0*/  STL.64 [R1+0x3118], R16 ;  /* 0x0031181001007387 */ /* 0x0081e80000100a00 */
[----:B0-----:R-:W3:Y:S01]  /*435f0*/  LDL.LU R16, [R1+0x840] ;  /* 0x0008400001107983 */ /* 0x001ee20000300800 */
[----:B------:R-:W3:Y:S02]  /*43600*/  LDL.LU R17, [R1+0x844] ;  /* 0x0008440001117983 */ /* 0x000ee40000300800 */
        /* <DEDUP_REMOVED lines=8> */
[----:B0-----:R-:W2:Y:S04]  /*43690*/  LDL R10, [R1+0x18] ;  /* 0x00001800010a7983 */ /* 0x001ea80000100800 */
[----:B------:R-:W2:Y:S04]  /*436a0*/  LDL R11, [R1+0x1c] ;  /* 0x00001c00010b7983 */ /* 0x000ea80000100800 */
[----:B--2---:R0:W-:Y:S04]  /*436b0*/  STL.64 [R1+0x3168], R10 ;  /* 0x0031680a01007387 */ /* 0x0041e80000100a00 */
[----:B0-----:R-:W2:Y:S04]  /*436c0*/  LDL.64 R10, [R1+0x28] ;  /* 0x00002800010a7983 */ /* 0x001ea80000100a00 */
[----:B--2---:R-:W-:Y:S01]  /*436d0*/  STL.64 [R1+0x3180], R10 ;  /* 0x0031800a01007387 */ /* 0x004fe20000100a00 */
[----:B------:R4:W-:Y:S02]  /*436e0*/  STL.64 [R1+0x3130], R18 ;  /* 0x0031301201007387 */ /* 0x0009e40000100a00 */
[----:B---3--:R0:W-:Y:S02]  /*436f0*/  STL.64 [R1+0x3128], R16 ;  /* 0x0031281001007387 */ /* 0x0081e40000100a00 */
[----:B----4-:R-:W-:Y:S01]  /*43700*/  IMAD.MOV.U32 R18, RZ, RZ, R15 ;  /* 0x000000ffff127224 */ /* 0x010fe200078e000f */
[----:B0-----:R-:W2:Y:S01]  /*43710*/  LDL.LU R16, [R1+0x850] ;  /* 0x0008500001107983 */ /* 0x001ea20000300800 */
[----:B------:R-:W-:-:S02]  /*43720*/  IMAD.MOV.U32 R17, RZ, RZ, R29 ;  /* 0x000000ffff117224 */ /* 0x000fc400078e001d */
[----:B------:R-:W3:Y:S02]  /*43730*/  LDL.LU R29, [R1+0x31e8] ;  /* 0x0031e800011d7983 */ /* 0x000ee40000300800 */
[----:B------:R-:W4:Y:S02]  /*43740*/  LDL.LU R15, [R1+0x31e4] ;  /* 0x0031e400010f7983 */ /* 0x000f240000300800 */
[----:B------:R-:W-:Y:S02]  /*43750*/  IMAD.MOV.U32 R19, RZ, RZ, R14 ;  /* 0x000000ffff137224 */ /* 0x000fe400078e000e */
        /* <DEDUP_REMOVED lines=13> */
[----:B------:R-:W3:Y:S02]  /*43830*/  LDL.LU R24, [R1+0x540] ;  /* 0x0005400001187983 */ /* 0x000ee40000300800 */
[----:B------:R-:W-:Y:S01]  /*43840*/  IMAD.MOV.U32 R0, RZ, RZ, R26 ;  /* 0x000000ffff007224 */ /* 0x000fe200078e001a */
[----:B------:R-:W3:Y:S01]  /*43850*/  LDL.LU R25, [R1+0x544] ;  /* 0x0005440001197983 */ /* 0x000ee20000300800 */
[----:B------:R-:W-:-:S02]  /*43860*/  IMAD.MOV.U32 R2, RZ, RZ, R27 ;  /* 0x000000ffff027224 */ /* 0x000fc400078e001b */
[----:B------:R-:W3:Y:S02]  /*43870*/  LDL.LU R26, [R1+0x548] ;  /* 0x00054800011a7983 */ /* 0x000ee40000300800 */
[----:B------:R-:W3:Y:S01]  /*43880*/  LDL.LU R27, [R1+0x54c] ;  /* 0x00054c00011b7983 */ /* 0x000ee20000300800 */
[----:B--2---:R0:W-:Y:S01]  /*43890*/  STL.64 [R1+0x31b8], R6 ;  /* 0x0031b80601007387 */ /* 0x0041e20000100a00 */
[----:B------:R-:W-:Y:S03]  /*438a0*/  STL.64 [R1+0x31b0], R4 ;  /* 0x0031b00401007387 */ /* 0x000fe60000100a00 */
[----:B0-----:R-:W2:Y:S04]  /*438b0*/  LDL.64 R6, [R1+0x68] ;  /* 0x0000680001067983 */ /* 0x001ea80000100a00 */
[----:B--2---:R0:W-:Y:S01]  /*438c0*/  STL.64 [R1+0x31d0], R6 ;  /* 0x0031d00601007387 */ /* 0x0041e20000100a00 */
[----:B------:R-:W2:Y:S03]  /*438d0*/  LDL.64 R10, [R1+0x38] ;  /* 0x00003800010a7983 */ /* 0x000ea60000100a00 */
[----:B0-----:R-:W3:Y:S04]  /*438e0*/  LDL.64 R6, [R1+0x78] ;  /* 0x0000780001067983 */ /* 0x001ee80000100a00 */
[----:B--2---:R0:W-:Y:S01]  /*438f0*/  STL.64 [R1+0x31a0], R10 ;  /* 0x0031a00a01007387 */ /* 0x0041e20000100a00 */
[----:B------:R-:W2:Y:S02]  /*43900*/  LDL.LU R8, [R1+0x8a0] ;  /* 0x0008a00001087983 */ /* 0x000ea40000300800 */
[----:B------:R-:W2:Y:S01]  /*43910*/  LDL.LU R9, [R1+0x8a4] ;  /* 0x0008a40001097983 */ /* 0x000ea20000300800 */
[----:B0-----:R-:W2:Y:S01]  /*43920*/  LDL.LU R10, [R1+0x8a8] ;  /* 0x0008a800010a7983 */ /* 0x001ea20000300800 */
[----:B------:R-:W2:Y:S03]  /*43930*/  LDL.LU R11, [R1+0x8ac] ;  /* 0x0008ac00010b7983 */ /* 0x000ea60000300800 */
[----:B--2---:R-:W-:Y:S01]  /*43940*/  STL.64 [R1+0x31c8], R10 ;  /* 0x0031c80a01007387 */ /* 0x004fe20000100a00 */
[----:B------:R0:W-:Y:S03]  /*43950*/  STL.64 [R1+0x31c0], R8 ;  /* 0x0031c00801007387 */ /* 0x0001e60000100a00 */
[----:B0-----:R-:W2:Y:S01]  /*43960*/  LDL.LU R8, [R1+0x8c0] ;  /* 0x0008c00001087983 */ /* 0x001ea20000300800 */
[----:B------:R-:W2:Y:S02]  /*43970*/  LDL.LU R9, [R1+0x8c4] ;  /* 0x0008c40001097983 */ /* 0x000ea40000300800 */
[----:B------:R-:W2:Y:S02]  /*43980*/  LDL.LU R10, [R1+0x8c8] ;  /* 0x0008c800010a7983 */ /* 0x000ea40000300800 */
[----:B------:R-:W2:Y:S01]  /*43990*/  LDL.LU R11, [R1+0x8cc] ;  /* 0x0008cc00010b7983 */ /* 0x000ea20000300800 */
[----:B------:R0:W-:Y:S01]  /*439a0*/  STL.64 [R1+0x3140], R18 ;  /* 0x0031401201007387 */ /* 0x0001e20000100a00 */
[----:B------:R1:W-:Y:S03]  /*439b0*/  STL.64 [R1+0x3138], R16 ;  /* 0x0031381001007387 */ /* 0x0003e60000100a00 */
[----:B0-----:R-:W2:Y:S04]  /*439c0*/  LDL.64 R18, [R1+0x8] ;  /* 0x0000080001127983 */ /* 0x001ea80000100a00 */
[----:B--2---:R0:W-:Y:S01]  /*439d0*/  STL.64 [R1+0x3160], R18 ;  /* 0x0031601201007387 */ /* 0x0041e20000100a00 */
[----:B-1----:R-:W2:Y:S02]  /*439e0*/  LDL.LU R16, [R1+0x870] ;  /* 0x0008700001107983 */ /* 0x002ea40000300800 */
[----:B------:R-:W2:Y:S01]  /*439f0*/  LDL.LU R17, [R1+0x874] ;  /* 0x0008740001117983 */ /* 0x000ea20000300800 */
[----:B0-----:R-:W2:Y:S01]  /*43a00*/  LDL.LU R18, [R1+0x878] ;  /* 0x0008780001127983 */ /* 0x001ea20000300800 */
[----:B------:R-:W2:Y:S01]  /*43a10*/  LDL.LU R19, [R1+0x87c] ;  /* 0x00087c0001137983 */ /* 0x000ea20000300800 */
[----:B---3--:R-:W-:Y:S01]  /*43a20*/  HMMA.16816.F32 R24, R20, R6, R24 ;  /* 0x000000061418723c */ /* 0x008fe20000001818 */
[----:B------:R-:W-:-:S02]  /*43a30*/  IMAD.MOV.U32 R13, RZ, RZ, R6 ;  /* 0x000000ffff0d7224 */ /* 0x000fc400078e0006 */
[----:B------:R-:W-:Y:S01]  /*43a40*/  IMAD.MOV.U32 R12, RZ, RZ, R7 ;  /* 0x000000ffff0c7224 */ /* 0x000fe200078e0007 */
[----:B--2---:R4:W-:Y:S01]  /*43a50*/  STL.64 [R1+0x3178], R18 ;  /* 0x0031781201007387 */ /* 0x0049e20000100a00 */
[----:B------:R0:W-:Y:S02]  /*43a60*/  STL.64 [R1+0x3170], R16 ;  /* 0x0031701001007387 */ /* 0x0001e40000100a00 */
[----:B----4-:R-:W-:Y:S01]  /*43a70*/  IMAD.MOV.U32 R18, RZ, RZ, R15 ;  /* 0x000000ffff127224 */ /* 0x010fe200078e000f */
[----:B0-----:R-:W2:Y:S01]  /*43a80*/  LDL.LU R16, [R1+0x880] ;  /* 0x0008800001107983 */ /* 0x001ea20000300800 */
[----:B------:R-:W-:Y:S02]  /*43a90*/  IMAD.MOV.U32 R17, RZ, RZ, R14 ;  /* 0x000000ffff117224 */ /* 0x000fe400078e000e */
[----:B------:R-:W3:Y:S02]  /*43aa0*/  LDL.LU R14, [R1+0x31dc] ;  /* 0x0031dc00010e7983 */ /* 0x000ee40000300800 */
[----:B------:R-:W3:Y:S01]  /*43ab0*/  LDL.LU R15, [R1+0x31d8] ;  /* 0x0031d800010f7983 */ /* 0x000ee20000300800 */
[----:B------:R-:W4:Y:S01]  /*43ac0*/  LDL.LU.64 R6, [R1+0x31d0] ;  /* 0x0031d00001067983 */ /* 0x000f220000300a00 */
[----:B------:R-:W-:-:S08]  /*43ad0*/  IMAD.MOV.U32 R19, RZ, RZ, R29 ;  /* 0x000000ffff137224 */ /* 0x000fd000078e001d */
[----:B------:R-:W-:Y:S02]  /*43ae0*/  STL.64 [R1+0xd10], R24 ;  /* 0x000d101801007387 */ /* 0x000fe40000100a00 */
[----:B------:R-:W-:Y:S02]  /*43af0*/  STL [R1+0xd18], R26 ;  /* 0x000d181a01007387 */ /* 0x000fe40000100800 */
[----:B------:R-:W-:Y:S02]  /*43b00*/  IMAD.MOV.U32 R29, RZ, RZ, R27 ;  /* 0x000000ffff1d7224 */ /* 0x000fe400078e001b */
[----:B------:R-:W0:Y:S04]  /*43b10*/  LDSM.16.MT88.4 R24, [R3+0x14100] ;  /* 0x014100000318783b */ /* 0x000e280000004200 */
[----:B------:R-:W-:Y:S04]  /*43b20*/  STL [R1+0x2a5c], R29 ;  /* 0x002a5c1d01007387 */ /* 0x000fe80000100800 */
[----:B0-----:R0:W-:Y:S01]  /*43b30*/  STL.64 [R1+0x2fc8], R26 ;  /* 0x002fc81a01007387 */ /* 0x0011e20000100a00 */
[----:B------:R1:W-:Y:S03]  /*43b40*/  STL.64 [R1+0x2fc0], R24 ;  /* 0x002fc01801007387 */ /* 0x0003e60000100a00 */
[----:B0-----:R-:W2:Y:S04]  /*43b50*/  LDL R26, [R1+0x58] ;  /* 0x00005800011a7983 */ /* 0x001ea80000100800 */
[----:B------:R-:W2:Y:S01]  /*43b60*/  LDL R27, [R1+0x5c] ;  /* 0x00005c00011b7983 */ /* 0x000ea20000100800 */
[----:B----4-:R-:W-:Y:S01]  /*43b70*/  HMMA.16816.F32 R8, R20, R6, R8 ;  /* 0x000000061408723c */ /* 0x010fe20000001808 */
[----:B-1----:R-:W-:-:S02]  /*43b80*/  IMAD.MOV.U32 R25, RZ, RZ, R6 ;  /* 0x000000ffff197224 */ /* 0x002fc400078e0006 */
        /* <DEDUP_REMOVED lines=14> */
[----:B------:R0:W-:Y:S01]  /*43c70*/  STL.64 [R1+0x3058], R26 ;  /* 0x0030581a01007387 */ /* 0x0001e20000100a00 */
[C---:B----4-:R-:W-:Y:S01]  /*43c80*/  HMMA.16816.F32 R8, R20.reuse, R6, R8 ;  /* 0x000000061408723c */ /* 0x050fe20000001808 */
[----:B0-----:R-:W-:Y:S02]  /*43c90*/  IMAD.MOV.U32 R27, RZ, RZ, R6 ;  /* 0x000000ffff1b7224 */ /* 0x001fe400078e0006 */
        /* <DEDUP_REMOVED lines=10> */
[----:B------:R0:W-:Y:S01]  /*43d40*/  STL.64 [R1+0x890], R4 ;  /* 0x0008900401007387 */ /* 0x0001e20000100a00 */
[----:B------:R1:W-:Y:S02]  /*43d50*/  STL.64 [R1+0x898], R6 ;  /* 0x0008980601007387 */ /* 0x0003e40000100a00 */
[----:B0-----:R-:W-:Y:S01]  /*43d60*/  IMAD.MOV.U32 R4, RZ, RZ, R10 ;  /* 0x000000ffff047224 */ /* 0x001fe200078e000a */
[----:B-1----:R-:W2:Y:S01]  /*43d70*/  LDL.LU.64 R6, [R1+0x3188] ;  /* 0x0031880001067983 */ /* 0x002ea20000300a00 */
        /* <DEDUP_REMOVED lines=8> */
[----:B------:R-:W4:Y:S02]  /*43e00*/  LDL.LU.64 R16, [R1+0x3170] ;  /* 0x0031700001107983 */ /* 0x000f240000300a00 */
[----:B------:R-:W4:Y:S02]  /*43e10*/  LDL.LU.64 R10, [R1+0x3168] ;  /* 0x00316800010a7983 */ /* 0x000f240000300a00 */
[C---:B----4-:R-:W-:Y:S01]  /*43e20*/  HMMA.16816.F32 R8, R20.reuse, R10, R16 ;  /* 0x0000000a1408723c */ /* 0x050fe20000001810 */
[----:B------:R-:W4:Y:S11]  /*43e30*/  LDL.LU.64 R18, [R1+0x3160] ;  /* 0x0031600001127983 */ /* 0x000f360000300a00 */
[----:B------:R-:W-:Y:S11]  /*43e40*/  @!UPT UIADD3 URZ, URZ, URZ, URZ ;  /* 0x0000003f3f3ff290 */ /* 0x000ff6000fffe03f */
[----:B------:R-:W-:Y:S01]  /*43e50*/  STL.64 [R1+0x870], R8 ;  /* 0x0008700801007387 */ /* 0x000fe20000100a00 */
[----:B------:R0:W-:Y:S03]  /*43e60*/  STL.64 [R1+0x878], R10 ;  /* 0x0008780a01007387 */ /* 0x0001e60000100a00 */
[----:B0-----:R-:W4:Y:S01]  /*43e70*/  LDL.LU.64 R10, [R1+0x3158] ;  /* 0x00315800010a7983 */ /* 0x001f220000300a00 */
[----:B------:R-:W4:Y:S02]  /*43e80*/  LDL.LU.64 R8, [R1+0x3150] ;  /* 0x0031500001087983 */ /* 0x000f240000300a00 */
[C---:B----4-:R-:W-:Y:S11]  /*43e90*/  HMMA.16816.F32 R8, R20.reuse, R18, R8 ;  /* 0x000000121408723c */ /* 0x050ff60000001808 */
[----:B------:R-:W-:Y:S11]  /*43ea0*/  @!UPT UIADD3 URZ, URZ, URZ, URZ ;  /* 0x0000003f3f3ff290 */ /* 0x000ff6000fffe03f */
[----:B------:R-:W-:Y:S01]  /*43eb0*/  @!UPT UIADD3 URZ, URZ, URZ, URZ ;  /* 0x0000003f3f3ff290 */ /* 0x000fe2000fffe03f */
[----:B------:R0:W-:Y:S01]  /*43ec0*/  STL.64 [R1+0x860], R8 ;  /* 0x0008600801007387 */ /* 0x0001e20000100a00 */
[----:B------:R1:W-:Y:S02]  /*43ed0*/  STL.64 [R1+0x868], R10 ;  /* 0x0008680a01007387 */ /* 0x0003e40000100a00 */
[----:B0-----:R-:W-:Y:S01]  /*43ee0*/  IMAD.MOV.U32 R9, RZ, RZ, R18 ;  /* 0x000000ffff097224 */ /* 0x001fe200078e0012 */
[----:B-1----:R-:W4:Y:S01]  /*43ef0*/  LDL.LU.64 R10, [R1+0x3148] ;  /* 0x00314800010a7983 */ /* 0x002f220000300a00 */
[----:B------:R-:W-:Y:S02]  /*43f00*/  IMAD.MOV.U32 R8, RZ, RZ, R19 ;  /* 0x000000ffff087224 */ /* 0x000fe400078e0013 */
[----:B------:R-:W3:Y:S02]  /*43f10*/  LDL.LU.64 R18, [R1+0x3140] ;  /* 0x0031400001127983 */ /* 0x000ee40000300a00 */
[----:B------:R-:W3:Y:S02]  /*43f20*/  LDL.LU.64 R16, [R1+0x3138] ;  /* 0x0031380001107983 */ /* 0x000ee40000300a00 */
        /* <DEDUP_REMOVED lines=8> */
[C---:B----4-:R-:W-:Y:S11]  /*43fb0*/  HMMA.16816.F32 R16, R20.reuse, R10, R16 ;  /* 0x0000000a1410723c */ /* 0x050ff60000001810 */
[----:B------:R-:W-:Y:S11]  /*43fc0*/  @!UPT UIADD3 URZ, URZ, URZ, URZ ;  /* 0x0000003f3f3ff290 */ /* 0x000ff6000fffe03f */
[----:B------:R-:W-:Y:S01]  /*43fd0*/  @!UPT UIADD3 URZ, URZ, URZ, URZ ;  /* 0x0000003f3f3ff290 */ /* 0x000fe2000fffe03f */
[----:B------:R-:W-:Y:S01]  /*43fe0*/  STL.64 [R1+0x840], R16 ;  /* 0x0008401001007387 */ /* 0x000fe20000100a00 */
[----:B------:R0:W-:Y:S03]  /*43ff0*/  STL.64 [R1+0x848], R18 ;  /* 0x0008481201007387 */ /* 0x0001e60000100a00 */
[----:B0-----:R-:W2:Y:S01]  /*44000*/  LDL.LU.64 R18, [R1+0x3120] ;  /* 0x0031200001127983 */ /* 0x001ea20000300a00 */
[----:B------:R-:W2:Y:S02]  /*44010*/  LDL.LU.64 R16, [R1+0x3118] ;  /* 0x0031180001107983 */ /* 0x000ea40000300a00 */
[----:B------:R-:W-:Y:S02]  /*44020*/  STL.64 [R1+0x2fe8], R10 ;  /* 0x002fe80a01007387 */ /* 0x000fe40000100a00 */
[----:B------:R-:W-:Y:S02]  /*44030*/  IMAD.MOV.U32 R14, RZ, RZ, R9 ;  /* 0x000000ffff0e7224 */ /* 0x000fe400078e0009 */
[----:B------:R-:W-:Y:S01]  /*44040*/  IMAD.MOV.U32 R15, RZ, RZ, R8 ;  /* 0x000000ffff0f7224 */ /* 0x000fe200078e0008 */
[----:B--2---:R-:W-:Y:S01]  /*44050*/  HMMA.16816.F32 R20, R20, R6, R16 ;  /* 0x000000061414723c */ /* 0x004fe20000001810 */
[----:B------:R-:W2:Y:S01]  /*44060*/  LDL.LU.64 R18, [R1+0x3110] ;  /* 0x0031100001127983 */ /* 0x000ea20000300a00 */
[----:B------:R-:W3:Y:S11]  /*44070*/  LDL.LU.64 R16, [R1+0x3108] ;  /* 0x0031080001107983 */ /* 0x000ef60000300a00 */
[----:B------:R-:W-:Y:S10]  /*44080*/  @!UPT UIADD3 URZ, URZ, URZ, URZ ;  /* 0x0000003f3f3ff290 */ /* 0x000ff4000fffe03f */
[----:B------:R-:W-:Y:S01]  /*44090*/  STL.64 [R1+0xb40], R20 ;  /* 0x000b401401007387 */ /* 0x000fe20000100a00 */
[----:B------:R-:W-:Y:S02]  /*440a0*/  STL.64 [R1+0xb48], R22 ;  /* 0x000b481601007387 */ /* 0x000fe40000100a00 */
[----:B------:R0:W-:Y:S02]  /*440b0*/  STL.64 [R1+0x2ff0], R14 ;  /* 0x002ff00e01007387 */ /* 0x0001e40000100a00 */
[----:B0-----:R-:W4:Y:S04]  /*440c0*/  LDL.64 R14, [R1+0x18] ;  /* 0x00001800010e7983 */ /* 0x001f280000100a00 */
[----:B----4-:R0:W-:Y:S01]  /*440d0*/  STL.64 [R1+0x3008], R14 ;  /* 0x0030080e01007387 */ /* 0x0101e20000100a00 */
[----:B------:R-:W4:Y:S02]  /*440e0*/  LDL.LU R8, [R1+0x7d0] ;  /* 0x0007d00001087983 */ /* 0x000f240000300800 */
[----:B------:R-:W4:Y:S02]  /*440f0*/  LDL.LU R9, [R1+0x7d4] ;  /* 0x0007d40001097983 */ /* 0x000f240000300800 */
[----:B------:R-:W2:Y:S01]  /*44100*/  LDL.LU R10, [R1+0x7d8] ;  /* 0x0007d800010a7983 */ /* 0x000ea20000300800 */
[----:B------:R-:W2:Y:S01]  /*44110*/  LDL.LU R11, [R1+0x7dc] ;  /* 0x0007dc00010b7983 */ /* 0x000ea20000300800 */
        /* <DEDUP_REMOVED lines=14> */
[----:B------:R-:W-:Y:S02]  /*44200*/  IMAD.MOV.U32 R22, RZ, RZ, R13 ;  /* 0x000000ffff167224 */ /* 0x000fe400078e000d */
[----:B------:R-:W-:Y:S01]  /*44210*/  IMAD.MOV.U32 R23, RZ, RZ, R12 ;  /* 0x000000ffff177224 */ /* 0x000fe200078e000c */
        /* <DEDUP_REMOVED lines=9> */
[----:B------:R-:W-:Y:S01]  /*442b0*/  STL.64 [R1+0x3070], R22 ;  /* 0x0030701601007387 */ /* 0x000fe20000100a00 */
[----:B------:R0:W-:Y:S02]  /*442c0*/  STL.64 [R1+0x3050], R14 ;  /* 0x0030500e01007387 */ /* 0x0001e40000100a00 */
[----:B------:R-:W2:Y:S02]  /*442d0*/  LDL.LU R12, [R1+0x820] ;  /* 0x00082000010c7983 */ /* 0x000ea40000300800 */
[----:B------:R-:W2:Y:S01]  /*442e0*/  LDL.LU R13, [R1+0x824] ;  /* 0x00082400010d7983 */ /* 0x000ea20000300800 */
[----:B0-----:R-:W2:Y:S01]  /*442f0*/  LDL.LU R14, [R1+0x828] ;  /* 0x00082800010e7983 */ /* 0x001ea20000300800 */
[----:B------:R-:W2:Y:S02]  /*44300*/  LDL.LU R15, [R1+0x82c] ;  /* 0x00082c00010f7983 */ /* 0x000ea40000300800 */
[----:B------:R-:W-:-:S02]  /*44310*/  IMAD.MOV.U32 R22, RZ, RZ, R0 ;  /* 0x000000ffff167224 */ /* 0x000fc400078e0000 */
[----:B------:R-:W-:Y:S01]  /*44320*/  IMAD.MOV.U32 R23, RZ, RZ, R2 ;  /* 0x000000ffff177224 */ /* 0x000fe200078e0002 */
[----:B------:R-:W4:Y:S01]  /*44330*/  LDL.LU R0, [R1+0x30f4] ;  /* 0x0030f40001007983 */ /* 0x000f220000300800 */
[----:B------:R-:W4:Y:S02]  /*44340*/  LDL.LU R2, [R1+0x30f0] ;  /* 0x0030f00001027983 */ /* 0x000f240000300800 */
[----:B------:R-:W-:Y:S01]  /*44350*/  IMAD.MOV.U32 R26, RZ, RZ, R25 ;  /* 0x000000ffff1a7224 */ /* 0x000fe200078e0019 */
[----:B------:R3:W-:Y:S01]  /*44360*/  STL.64 [R1+0x3080], R22 ;  /* 0x0030801601007387 */ /* 0x0007e20000100a00 */
[----:B------:R-:W-:Y:S02]  /*44370*/  IMAD.MOV.U32 R27, RZ, RZ, R24 ;  /* 0x000000ffff1b7224 */ /* 0x000fe400078e0018 */
[----:B---3--:R-:W-:Y:S02]  /*44380*/  IMAD.MOV.U32 R22, RZ, RZ, R16 ;  /* 0x000000ffff167224 */ /* 0x008fe400078e0010 */
[----:B------:R-:W-:Y:S01]  /*44390*/  IMAD.MOV.U32 R23, RZ, RZ, R17 ;  /* 0x000000ffff177224 */ /* 0x000fe200078e0011 */
[----:B--2---:R-:W-:Y:S01]  /*443a0*/  STL.64 [R1+0x3068], R14 ;  /* 0x0030680e01007387 */ /* 0x004fe20000100a00 */
[----:B------:R-:W-:Y:S02]  /*443b0*/  STL.64 [R1+0x3060], R12 ;  /* 0x0030600c01007387 */ /* 0x000fe40000100a00 */
[----:B------:R-:W2:Y:S02]  /*443c0*/  LDL.LU R16, [R1+0x30ec] ;  /* 0x0030ec0001107983 */ /* 0x000ea40000300800 */
[----:B------:R-:W2:Y:S01]  /*443d0*/  LDL.LU R17, [R1+0x30e8] ;  /* 0x0030e80001117983 */ /* 0x000ea20000300800 */
[----:B------:R-:W-:Y:S01]  /*443e0*/  STL.64 [R1+0x3098], R22 ;  /* 0x0030981601007387 */ /* 0x000fe20000100a00 */
[----:B------:R0:W-:Y:S02]  /*443f0*/  STL.64 [R1+0x3078], R26 ;  /* 0x0030781a01007387 */ /* 0x0001e40000100a00 */
[----:B------:R-:W3:Y:S02]  /*44400*/  LDL.LU R24, [R1+0x4e0] ;  /* 0x0004e00001187983 */ /* 0x000ee40000300800 */
[----:B------:R-:W3:Y:S01]  /*44410*/  LDL.LU R25, [R1+0x4e4] ;  /* 0x0004e40001197983 */ /* 0x000ee20000300800 */
[----:B0-----:R-:W2:Y:S01]  /*44420*/  LDL.LU R26, [R1+0x4e8] ;  /* 0x0004e800011a7983 */ /* 0x001ea20000300800 */
[----:B------:R-:W2:Y:S02]  /*44430*/  LDL.LU R27, [R1+0x4ec] ;  /* 0x0004ec00011b7983 */ /* 0x000ea40000300800 */
[----:B------:R-:W-:-:S02]  /*44440*/  IMAD.MOV.U32 R22, RZ, RZ, R18 ;  /* 0x000000ffff167224 */ /* 0x000fc400078e0012 */
[----:B------:R-:W-:Y:S01]  /*44450*/  IMAD.MOV.U32 R23, RZ, RZ, R19 ;  /* 0x000000ffff177224 */ /* 0x000fe200078e0013 */
[----:B------:R-:W4:Y:S01]  /*44460*/  LDL.LU R18, [R1+0x30e4] ;  /* 0x0030e40001127983 */ /* 0x000f220000300800 */
[----:B------:R-:W4:Y:S03]  /*44470*/  LDL.LU R19, [R1+0x30e0] ;  /* 0x0030e00001137983 */ /* 0x000f260000300800 */
[----:B------:R0:W-:Y:S02]  /*44480*/  STL.64 [R1+0x30b0], R22 ;  /* 0x0030b01601007387 */ /* 0x0001e40000100a00 */
[----:B0-----:R-:W-:Y:S02]  /*44490*/  IMAD.MOV.U32 R22, RZ, RZ, R28 ;  /* 0x000000ffff167224 */ /* 0x001fe400078e001c */
        /* <DEDUP_REMOVED lines=20> */
[----:B----4-:R-:W-:Y:S01]  /*445e0*/  IMAD.MOV.U32 R22, RZ, RZ, R2 ;  /* 0x000000ffff167224 */ /* 0x010fe200078e0002 */
        /* <DEDUP_REMOVED lines=10> */
[----:B------:R-:W-:Y:S01]  /*44690*/  STL.64 [R1+0x3030], R10 ;  /* 0x0030300a01007387 */ /* 0x000fe20000100a00 */
[----:B------:R0:W-:Y:S03]  /*446a0*/  STL.64 [R1+0x3028], R8 ;  /* 0x0030280801007387 */ /* 0x0001e60000100a00 */
[----:B0-----:R-:W4:Y:S01]  /*446b0*/  LDL.LU R8, [R1+0x800] ;  /* 0x0008000001087983 */ /* 0x001f220000300800 */
[----:B------:R-:W4:Y:S02]  /*446c0*/  LDL.LU R9, [R1+0x804] ;  /* 0x0008040001097983 */ /* 0x000f240000300800 */
[----:B------:R-:W3:Y:S02]  /*446d0*/  LDL.LU R10, [R1+0x808] ;  /* 0x00080800010a7983 */ /* 0x000ee40000300800 */
[----:B------:R-:W3:Y:S02]  /*446e0*/  LDL.LU R11, [R1+0x80c] ;  /* 0x00080c00010b7983 */ /* 0x000ee40000300800 */
[----:B------:R-:W-:-:S07]  /*446f0*/  IMAD.MOV.U32 R23, RZ, RZ, R0 ;  /* 0x000000ffff177224 */ /* 0x000fce00078e0000 */
[C---:B--2---:R-:W-:Y:S01]  /*44700*/  HMMA.16816.F32 R20, R16.reuse, R22, R24 ;  /* 0x000000161014723c */ /* 0x044fe20000001818 */
[----:B---3--:R-:W-:Y:S01]  /*44710*/  STL.64 [R1+0x3048], R10 ;  /* 0x0030480a01007387 */ /* 0x008fe20000100a00 */
[----:B----4-:R0:W-:Y:S03]  /*44720*/  STL.64 [R1+0x3040], R8 ;  /* 0x0030400801007387 */ /* 0x0101e60000100a00 */
[----:B0-----:R-:W2:Y:S01]  /*44730*/  LDL.LU R8, [R1+0x810] ;  /* 0x0008100001087983 */ /* 0x001ea20000300800 */
[----:B------:R-:W2:Y:S02]  /*44740*/  LDL.LU R9, [R1+0x814] ;  /* 0x0008140001097983 */ /* 0x000ea40000300800 */
[----:B------:R-:W2:Y:S02]  /*44750*/  LDL.LU R10, [R1+0x818] ;  /* 0x00081800010a7983 */ /* 0x000ea40000300800 */
[----:B------:R-:W2:Y:S01]  /*44760*/  LDL.LU R11, [R1+0x81c] ;  /* 0x00081c00010b7983 */ /* 0x000ea20000300800 */
[----:B------:R-:W-:Y:S01]  /*44770*/  STL.64 [R1+0x2fd8], R6 ;  /* 0x002fd80601007387 */ /* 0x000fe20000100a00 */
[----:B------:R0:W-:Y:S03]  /*44780*/  STL [R1+0x2fd0], R4 ;  /* 0x002fd00401007387 */ /* 0x0001e60000100800 */
[----:B0-----:R-:W3:Y:S01]  /*44790*/  LDL.LU R4, [R1+0x4d0] ;  /* 0x0004d00001047983 */ /* 0x001ee20000300800 */
[----:B------:R-:W3:Y:S02]  /*447a0*/  LDL.LU R5, [R1+0x4d4] ;  /* 0x0004d40001057983 */ /* 0x000ee40000300800 */
[----:B------:R-:W3:Y:S02]  /*447b0*/  LDL.LU R6, [R1+0x4d8] ;  /* 0x0004d80001067983 */ /* 0x000ee40000300800 */
[----:B------:R-:W3:Y:S01]  /*447c0*/  LDL.LU R7, [R1+0x4dc] ;  /* 0x0004dc0001077983 */ /* 0x000ee20000300800 */
[----:B------:R-:W4:Y:S01]  /*447d0*/  LDL.LU.64 R26, [R1+0x30d8] ;  /* 0x0030d800011a7983 */ /* 0x000f220000300a00 */
[----:B------:R-:W4:Y:S02]  /*447e0*/  LDL.LU.64 R24, [R1+0x30d0] ;  /* 0x0030d00001187983 */ /* 0x000f240000300a00 */
[----:B------:R-:W-:Y:S02]  /*447f0*/  STL.64 [R1+0xb30], R20 ;  /* 0x000b301401007387 */ /* 0x000fe40000100a00 */
[----:B------:R0:W-:Y:S02]  /*44800*/  STL.64 [R1+0xb38], R22 ;  /* 0x000b381601007387 */ /* 0x0001e40000100a00 */
[----:B0-----:R-:W4:Y:S02]  /*44810*/  LDL.LU.64 R22, [R1+0x30c8] ;  /* 0x0030c80001167983 */ /* 0x001f240000300a00 */
[C---:B----4-:R-:W-:Y:S02]  /*44820*/  HMMA.16816.F32 R20, R16.reuse, R22, R24 ;  /* 0x000000161014723c */ /* 0x050fe40000001818 */
[----:B------:R-:W4:Y:S01]  /*44830*/  LDL.LU.64 R26, [R1+0x30c0] ;  /* 0x0030c000011a7983 */ /* 0x000f220000300a00 */
[----:B------:R-:W4:Y:S11]  /*44840*/  LDL.LU.64 R24, [R1+0x30b8] ;  /* 0x0030b80001187983 */ /* 0x000f360000300a00 */
[----:B------:R-:W-:Y:S09]  /*44850*/  @!UPT UIADD3 URZ, URZ, URZ, URZ ;  /* 0x0000003f3f3ff290 */ /* 0x000ff2000fffe03f */
[----:B------:R-:W-:Y:S01]  /*44860*/  STL.64 [R1+0xb20], R20 ;  /* 0x000b201401007387 */ /* 0x000fe20000100a00 */
[----:B------:R0:W-:Y:S03]  /*44870*/  STL.64 [R1+0xb28], R22 ;  /* 0x000b281601007387 */ /* 0x0001e60000100a00 */
        /* <DEDUP_REMOVED lines=16> */
[----:B------:R-:W4:Y:S11]  /*44980*/  LDL.LU.64 R26, [R1+0x3078] ;  /* 0x00307800011a7983 */ /* 0x000f360000300a00 */
[----:B------:R-:W-:Y:S10]  /*44990*/  @!UPT UIADD3 URZ, URZ, URZ, URZ ;  /* 0x0000003f3f3ff290 */ /* 0x000ff4000fffe03f */
[----:B------:R-:W-:Y:S01]  /*449a0*/  STL.64 [R1+0xaf0], R20 ;  /* 0x000af01401007387 */ /* 0x000fe20000100a00 */
[----:B------:R0:W-:Y:S03]  /*449b0*/  STL.64 [R1+0xaf8], R22 ;  /* 0x000af81601007387 */ /* 0x0001e60000100a00 */
[----:B0-----:R-:W3:Y:S02]  /*449c0*/  LDL.LU.64 R22, [R1+0x3070] ;  /* 0x0030700001167983 */ /* 0x001ee40000300a00 */
[C---:B---3--:R-:W-:Y:S02]  /*449d0*/  HMMA.16816.F32 R20, R16.reuse, R22, R4 ;  /* 0x000000161014723c */ /* 0x048fe40000001804 */
[----:B------:R-:W3:Y:S11]  /*449e0*/  LDL.LU R4, [R1+0x7b0] ;  /* 0x0007b00001047983 */ /* 0x000ef60000300800 */
[----:B------:R-:W-:Y:S10]  /*449f0*/  @!UPT UIADD3 URZ, URZ, URZ, URZ ;  /* 0x0000003f3f3ff290 */ /* 0x000ff4000fffe03f */
[----:B------:R-:W-:Y:S01]  /*44a00*/  STL.64 [R1+0xae0], R20 ;  /* 0x000ae01401007387 */ /* 0x000fe20000100a00 */
[----:B------:R-:W-:Y:S02]  /*44a10*/  STL.64 [R1+0xae8], R22 ;  /* 0x000ae81601007387 */ /* 0x000fe40000100a00 */
[----:B------:R-:W0:Y:S01]  /*44a20*/  LDSM.16.MT88.4 R20, [R3+0x14180] ;  /* 0x014180000314783b */ /* 0x000e220000004200 */
[C---:B----4-:R-:W-:Y:S01]  /*44a30*/  HMMA.16816.F32 R24, R16.reuse, R26, R12 ;  /* 0x0000001a1018723c */ /* 0x050fe2000000180c */
[----:B------:R-:W3:Y:S02]  /*44a40*/  LDL.LU R5, [R1+0x7b4] ;  /* 0x0007b40001057983 */ /* 0x000ee40000300800 */
[----:B------:R-:W3:Y:S02]  /*44a50*/  LDL.LU R6, [R1+0x7b8] ;  /* 0x0007b80001067983 */ /* 0x000ee40000300800 */
[----:B------:R-:W3:Y:S01]  /*44a60*/  LDL.LU R7, [R1+0x7bc] ;  /* 0x0007bc0001077983 */ /* 0x000ee20000300800 */
[----:B0-----:R-:W-:Y:S01]  /*44a70*/  STL.64 [R1+0x2ec0], R22 ;  /* 0x002ec01601007387 */ /* 0x001fe20000100a00 */
[----:B------:R0:W-:Y:S03]  /*44a80*/  STL.64 [R1+0x2eb8], R20 ;  /* 0x002eb81401007387 */ /* 0x0001e60000100a00 */
[----:B0-----:R-:W4:Y:S01]  /*44a90*/  LDL.LU R20, [R1+0x7c0] ;  /* 0x0007c00001147983 */ /* 0x001f220000300800 */
[----:B------:R-:W4:Y:S02]  /*44aa0*/  LDL.LU R21, [R1+0x7c4] ;  /* 0x0007c40001157983 */ /* 0x000f240000300800 */
[----:B------:R-:W4:Y:S02]  /*44ab0*/  LDL.LU R22, [R1+0x7c8] ;  /* 0x0007c80001167983 */ /* 0x000f240000300800 */
[----:B------:R-:W4:Y:S01]  /*44ac0*/  LDL.LU R23, [R1+0x7cc] ;  /* 0x0007cc0001177983 */ /* 0x000f220000300800 */
[----:B------:R-:W2:Y:S01]  /*44ad0*/  LDL.LU.64 R14, [R1+0x3068] ;  /* 0x00306800010e7983 */ /* 0x000ea20000300a00 */
[----:B------:R-:W2:Y:S06]  /*44ae0*/  LDL.LU.64 R12, [R1+0x3060] ;  /* 0x00306000010c7983 */ /* 0x000eac0000300a00 */
[----:B------:R-:W-:Y:S02]  /*44af0*/  STL.64 [R1+0x830], R24 ;  /* 0x0008301801007387 */ /* 0x000fe40000100a00 */
[----:B------:R0:W-:Y:S02]  /*44b00*/  STL.64 [R1+0x838], R26 ;  /* 0x0008381a01007387 */ /* 0x0001e40000100a00 */
[----:B0-----:R-:W2:Y:S02]  /*44b10*/  LDL.LU.64 R26, [R1+0x3058] ;  /* 0x00305800011a7983 */ /* 0x001ea40000300a00 */
[C---:B--2---:R-:W-:Y:S02]  /*44b20*/  HMMA.16816.F32 R24, R16.reuse, R26, R12 ;  /* 0x0000001a1018723c */ /* 0x044fe4000000180c */
        /* <DEDUP_REMOVED lines=39> */
[----:B------:R-:W3:Y:S11]  /*44da0*/  LDL.LU.64 R10, [R1+0x2fe8] ;  /* 0x002fe800010a7983 */ /* 0x000ef60000300a00 */
[----:B------:R-:W-:Y:S11]  /*44db0*/  @!UPT UIADD3 URZ, URZ, URZ, URZ ;  /* 0x0000003f3f3ff290 */ /* 0x000ff6000fffe03f */
[----:B------:R-:W-:Y:S01]  /*44dc0*/  STL.64 [R1+0x7d0], R12 ;  /* 0x0007d00c01007387 */ /* 0x000fe20000100a00 */
[----:B------:R0:W-:Y:S03]  /*44dd0*/  STL.64 [R1+0x7d8], R14 ;  /* 0x0007d80e01007387 */ /* 0x0001e60000100a00 */
[----:B0-----:R-:W4:Y:S02]  /*44de0*/  LDL.LU.64 R14, [R1+0x2fe0] ;  /* 0x002fe000010e7983 */ /* 0x001f240000300a00 */
[C---:B----4-:R-:W-:Y:S11]  /*44df0*/  HMMA.16816.F32 R20, R16.reuse, R14, R20 ;  /* 0x0000000e1014723c */ /* 0x050ff60000001814 */
[----:B------:R-:W-:Y:S11]  /*44e00*/  @!UPT UIADD3 URZ, URZ, URZ, URZ ;  /* 0x0000003f3f3ff290 */ /* 0x000ff6000fffe03f */
[----:B------:R-:W-:Y:S01]  /*44e10*/  @!UPT UIADD3 URZ, URZ, URZ, URZ ;  /* 0x0000003f3f3ff290 */ /* 0x000fe2000fffe03f */
[----:B------:R0:W-:Y:S01]  /*44e20*/  STL.64 [R1+0x7c0], R20 ;  /* 0x0007c01401007387 */ /* 0x0001e20000100a00 */
[----:B------:R1:W-:Y:S03]  /*44e30*/  STL.64 [R1+0x7c8], R22 ;  /* 0x0007c81601007387 */ /* 0x0003e60000100a00 */
[----:B0-----:R-:W2:Y:S01]  /*44e40*/  LDL.LU R20, [R1+0x480] ;  /* 0x0004800001147983 */ /* 0x001ea20000300800 */
[----:B------:R-:W2:Y:S02]  /*44e50*/  LDL.LU R21, [R1+0x484] ;  /* 0x0004840001157983 */ /* 0x000ea40000300800 */
[----:B-1----:R-:W4:Y:S02]  /*44e60*/  LDL.LU R22, [R1+0x488] ;  /* 0x0004880001167983 */ /* 0x002f240000300800 */
[----:B------:R-:W4:Y:S02]  /*44e70*/  LDL.LU R23, [R1+0x48c] ;  /* 0x00048c0001177983 */ /* 0x000f240000300800 */
[----:B----4-:R0:W-:Y:S01]  /*44e80*/  STL.64 [R1+0x2fa8], R22 ;  /* 0x002fa81601007387 */ /* 0x0101e20000100a00 */
[----:B--2---:R-:W-:Y:S03]  /*44e90*/  STL.64 [R1+0x2fa0], R20 ;  /* 0x002fa01401007387 */ /* 0x004fe60000100a00 */
[----:B0-----:R-:W2:Y:S04]  /*44ea0*/  LDL.64 R22, [R1+0xa8] ;  /* 0x0000a80001167983 */ /* 0x001ea80000100a00 */
[----:B--2---:R0:W-:Y:S04]  /*44eb0*/  STL.64 [R1+0x2fb0], R22 ;  /* 0x002fb01601007387 */ /* 0x0041e80000100a00 */
[----:B0-----:R-:W2:Y:S01]  /*44ec0*/  LDL.64 R22, [R1+0xb8] ;  /* 0x0000b80001167983 */ /* 0x001ea20000100a00 */
[C---:B---3--:R-:W-:Y:S03]  /*44ed0*/  HMMA.16816.F32 R4, R16.reuse, R10, R4 ;  /* 0x0000000a1004723c */ /* 0x048fe60000001804 */
[----:B--2---:R0:W-:Y:S04]  /*44ee0*/  STL.64 [R1+0x2fb8], R22 ;  /* 0x002fb81601007387 */ /* 0x0041e80000100a00 */
[----:B0-----:R-:W2:Y:S01]  /*44ef0*/  LDL.64 R22, [R1+0xc8] ;  /* 0x0000c80001167983 */ /* 0x001ea20000100a00 */
[----:B------:R0:W-:Y:S03]  /*44f00*/  STL.64 [R1+0x2f48], R14 ;  /* 0x002f480e01007387 */ /* 0x0001e60000100a00 */
[----:B0-----:R-:W3:Y:S04]  /*44f10*/  LDL.64 R14, [R1+0x78] ;  /* 0x00007800010e7983 */ /* 0x001ee80000100a00 */
[----:B---3--:R0:W-:Y:S04]  /*44f20*/  STL.64 [R1+0x2f98], R14 ;  /* 0x002f980e01007387 */ /* 0x0081e80000100a00 */
[----:B0-----:R-:W3:Y:S04]  /*44f30*/  LDL.64 R14, [R1+0x98] ;  /* 0x00009800010e7983 */ /* 0x001ee80000100a00 */
[----:B------:R-:W-:Y:S02]  /*44f40*/  STL.64 [R1+0x7b0], R4 ;  /* 0x0007b00401007387 */ /* 0x000fe40000100a00 */
[----:B------:R0:W-:Y:S02]  /*44f50*/  STL.64 [R1+0x7b8], R6 ;  /* 0x0007b80601007387 */ /* 0x0001e40000100a00 */
[----:B0-----:R-:W4:Y:S01]  /*44f60*/  LDL.LU.64 R6, [R1+0x2fd8] ;  /* 0x002fd80001067983 */ /* 0x001f220000300a00 */
[----:B------:R-:W2:Y:S02]  /*44f70*/  LDL.LU R4, [R1+0x2fd0] ;  /* 0x002fd00001047983 */ /* 0x000ea40000300800 */
[----:B------:R0:W-:Y:S02]  /*44f80*/  STL [R1+0x2edc], R10 ;  /* 0x002edc0a01007387 */ /* 0x0001e40000100800 */
[----:B------:R1:W-:Y:S01]  /*44f90*/  STL [R1+0x2ed8], R11 ;  /* 0x002ed80b01007387 */ /* 0x0003e20000100800 */
[----:B------:R-:W2:Y:S01]  /*44fa0*/  LDL.LU R8, [R1+0x490] ;  /* 0x0004900001087983 */ /* 0x000ea20000300800 */
[----:B------:R-:W2:Y:S03]  /*44fb0*/  LDL.LU R9, [R1+0x494] ;  /* 0x0004940001097983 */ /* 0x000ea60000300800 */
[----:B0-----:R-:W2:Y:S01]  /*44fc0*/  LDL.LU R10, [R1+0x498] ;  /* 0x00049800010a7983 */ /* 0x001ea20000300800 */
[----:B-1----:R-:W2:Y:S01]  /*44fd0*/  LDL.LU R11, [R1+0x49c] ;  /* 0x00049c00010b7983 */ /* 0x002ea20000300800 */
[----:B----4-:R-:W-:Y:S02]  /*44fe0*/  HMMA.16816.F32 R16, R16, R6, R24 ;  /* 0x000000061010723c */ /* 0x010fe40000001818 */
[----:B------:R-:W4:Y:S01]  /*44ff0*/  LDL.LU.64 R26, [R1+0x2fc8] ;  /* 0x002fc800011a7983 */ /* 0x000f220000300a00 */
[----:B------:R-:W4:Y:S11]  /*45000*/  LDL.LU.64 R24, [R1+0x2fc0] ;  /* 0x002fc00001187983 */ /* 0x000f360000300a00 */
[----:B------:R-:W-:Y:S09]  /*45010*/  @!UPT UIADD3 URZ, URZ, URZ, URZ ;  /* 0x0000003f3f3ff290 */ /* 0x000ff2000fffe03f */
[----:B------:R0:W-:Y:S01]  /*45020*/  STL.64 [R1+0x9c0], R16 ;  /* 0x0009c01001007387 */ /* 0x0001e20000100a00 */
[----:B------:R1:W-:Y:S03]  /*45030*/  STL.64 [R1+0x9c8], R18 ;  /* 0x0009c81201007387 */ /* 0x0003e60000100a00 */
[----:B0-----:R-:W3:Y:S01]  /*45040*/  LDL.LU R16, [R1+0x460] ;  /* 0x0004600001107983 */ /* 0x001ee20000300800 */
[----:B------:R-:W3:Y:S02]  /*45050*/  LDL.LU R17, [R1+0x464] ;  /* 0x0004640001117983 */ /* 0x000ee40000300800 */
[----:B-1----:R-:W3:Y:S02]  /*45060*/  LDL.LU R18, [R1+0x468] ;  /* 0x0004680001127983 */ /* 0x002ee40000300800 */
[----:B------:R-:W3:Y:S01]  /*45070*/  LDL.LU R19, [R1+0x46c] ;  /* 0x00046c0001137983 */ /* 0x000ee20000300800 */
[----:B------:R-:W-:Y:S01]  /*45080*/  STL.64 [R1+0x2ed0], R6 ;  /* 0x002ed00601007387 */ /* 0x000fe20000100a00 */
[----:B--2---:R0:W-:Y:S03]  /*45090*/  STL [R1+0x2ec8], R4 ;  /* 0x002ec80401007387 */ /* 0x0041e60000100800 */
[----:B0-----:R-:W4:Y:S01]  /*450a0*/  LDL.LU R4, [R1+0x4b0] ;  /* 0x0004b00001047983 */ /* 0x001f220000300800 */
[----:B------:R-:W4:Y:S02]  /*450b0*/  LDL.LU R5, [R1+0x4b4] ;  /* 0x0004b40001057983 */ /* 0x000f240000300800 */
[----:B------:R-:W4:Y:S02]  /*450c0*/  LDL.LU R6, [R1+0x4b8] ;  /* 0x0004b80001067983 */ /* 0x000f240000300800 */
        /* <DEDUP_REMOVED lines=8> */
[----:B------:R-:W2:Y:S01]  /*45150*/  LDL.LU.64 R22, [R1+0x2fb8] ;  /* 0x002fb80001167983 */ /* 0x000ea20000300a00 */
[----:B------:R0:W-:Y:S02]  /*45160*/  STL [R1+0x2ee4], R4 ;  /* 0x002ee40401007387 */ /* 0x0001e40000100800 */
[----:B------:R1:W-:Y:S01]  /*45170*/  STL [R1+0x2ee0], R5 ;  /* 0x002ee00501007387 */ /* 0x0003e20000100800 */
[----:B0-----:R-:W2:Y:S01]  /*45180*/  LDL.LU R4, [R1+0x4a0] ;  /* 0x0004a00001047983 */ /* 0x001ea20000300800 */
[----:B-1----:R-:W2:Y:S02]  /*45190*/  LDL.LU R5, [R1+0x4a4] ;  /* 0x0004a40001057983 */ /* 0x002ea40000300800 */
[----:B------:R-:W2:Y:S02]  /*451a0*/  LDL.LU R6, [R1+0x4a8] ;  /* 0x0004a80001067983 */ /* 0x000ea40000300800 */
[----:B------:R-:W2:Y:S02]  /*451b0*/  LDL.LU R7, [R1+0x4ac] ;  /* 0x0004ac0001077983 */ /* 0x000ea40000300800 */
[C---:B--2---:R-:W-:Y:S11]  /*451c0*/  HMMA.16816.F32 R4, R24.reuse, R22, R4 ;  /* 0x000000161804723c */ /* 0x044ff60000001804 */
        /* <DEDUP_REMOVED lines=8> */
[----:B0-----:R-:W4:Y:S01]  /*45250*/  LDL.64 R6, [R1+0x88] ;  /* 0x0000880001067983 */ /* 0x001f220000100a00 */
[C---:B--2---:R-:W-:Y:S11]  /*45260*/  HMMA.16816.F32 R8, R24.reuse, R22, R8 ;  /* 0x000000161808723c */ /* 0x044ff60000001808 */
[----:B------:R-:W-:Y:S11]  /*45270*/  @!UPT UIADD3 URZ, URZ, URZ, URZ ;  /* 0x0000003f3f3ff290 */ /* 0x000ff6000fffe03f */
[----:B------:R-:W-:Y:S01]  /*45280*/  @!UPT UIADD3 URZ, URZ, URZ, URZ ;  /* 0x0000003f3f3ff290 */ /* 0x000fe2000fffe03f */
[----:B------:R0:W-:Y:S01]  /*45290*/  STL.64 [R1+0xce0], R8 ;  /* 0x000ce00801007387 */ /* 0x0001e20000100a00 */
[----:B------:R-:W-:Y:S02]  /*452a0*/  STL.64 [R1+0xce8], R10 ;  /* 0x000ce80a01007387 */ /* 0x000fe40000100a00 */
[----:B0-----:R-:W-:Y:S02]  /*452b0*/  IMAD.MOV.U32 R9, RZ, RZ, R22 ;  /* 0x000000ffff097224 */ /* 0x001fe400078e0016 */
[----:B------:R-:W-:Y:S02]  /*452c0*/  IMAD.MOV.U32 R8, RZ, RZ, R23 ;  /* 0x000000ffff087224 */ /* 0x000fe400078e0017 */
[----:B------:R-:W3:Y:S01]  /*452d0*/  LDL.LU.64 R22, [R1+0x2fa8] ;  /* 0x002fa80001167983 */ /* 0x000ee20000300a00 */
[----:B------:R-:W3:Y:S02]  /*452e0*/  LDL.LU.64 R20, [R1+0x2fa0] ;  /* 0x002fa00001147983 */ /* 0x000ee40000300a00 */
[----:B------:R0:W-:Y:S02]  /*452f0*/  STL.64 [R1+0x2f78], R8 ;  /* 0x002f780801007387 */ /* 0x0001e40000100a00 */
[----:B0-----:R-:W4:Y:S01]  /*45300*/  LDL.LU R8, [R1+0x470] ;  /* 0x0004700001087983 */ /* 0x001f220000300800 */
[----:B------:R-:W4:Y:S02]  /*45310*/  LDL.LU R9, [R1+0x474] ;  /* 0x0004740001097983 */ /* 0x000f240000300800 */
[----:B------:R-:W4:Y:S02]  /*45320*/  LDL.LU R10, [R1+0x478] ;  /* 0x00047800010a7983 */ /* 0x000f240000300800 */
[----:B------:R-:W4:Y:S01]  /*45330*/  LDL.LU R11, [R1+0x47c] ;  /* 0x00047c00010b7983 */ /* 0x000f220000300800 */
[C---:B---3--:R-:W-:Y:S11]  /*45340*/  HMMA.16816.F32 R20, R24.reuse, R14, R20 ;  /* 0x0000000e1814723c */ /* 0x048ff60000001814 */
[----:B------:R-:W-:Y:S11]  /*45350*/  @!UPT UIADD3 URZ, URZ, URZ, URZ ;  /* 0x0000003f3f3ff290 */ /* 0x000ff6000fffe03f */
[----:B------:R-:W-:Y:S01]  /*45360*/  @!UPT UIADD3 URZ, URZ, URZ, URZ ;  /* 0x0000003f3f3ff290 */ /* 0x000fe2000fffe03f */
[----:B------:R0:W-:Y:S01]  /*45370*/  STL.64 [R1+0xcd0], R20 ;  /* 0x000cd01401007387 */ /* 0x0001e20000100a00 */
[----:B------:R1:W-:Y:S02]  /*45380*/  STL.64 [R1+0xcd8], R22 ;  /* 0x000cd81601007387 */ /* 0x0003e40000100a00 */
[----:B0-----:R-:W-:Y:S02]  /*45390*/  IMAD.MOV.U32 R21, RZ, RZ, R14 ;  /* 0x000000ffff157224 */ /* 0x001fe400078e000e */
[----:B------:R-:W-:Y:S02]  /*453a0*/  IMAD.MOV.U32 R20, RZ, RZ, R15 ;  /* 0x000000ffff147224 */ /* 0x000fe400078e000f */
[----:B------:R-:W2:Y:S01]  /*453b0*/  LDL.LU.64 R14, [R1+0x2f98] ;  /* 0x002f9800010e7983 */ /* 0x000ea20000300a00 */
[C---:B----4-:R-:W-:Y:S01]  /*453c0*/  HMMA.16816.F32 R8, R24.reuse, R6, R8 ;  /* 0x000000061808723c */ /* 0x050fe20000001808 */
[----:B-1----:R-:W-:Y:S02]  /*453d0*/  IMAD.MOV.U32 R23, RZ, RZ, R6 ;  /* 0x000000ffff177224 */ /* 0x002fe400078e0006 */
[----:B------:R-:W-:Y:S11]  /*453e0*/  IMAD.MOV.U32 R22, RZ, RZ, R7 ;  /* 0x000000ffff167224 */ /* 0x000ff600078e0007 */
[----:B------:R-:W-:Y:S09]  /*453f0*/  @!UPT UIADD3 URZ, URZ, URZ, URZ ;  /* 0x0000003f3f3ff290 */ /* 0x000ff2000fffe03f */
[----:B------:R-:W-:Y:S01]  /*45400*/  STL.64 [R1+0xcc0], R8 ;  /* 0x000cc00801007387 */ /* 0x000fe20000100a00 */
[----:B------:R-:W-:Y:S02]  /*45410*/  STL.64 [R1+0xcc8], R10 ;  /* 0x000cc80a01007387 */ /* 0x000fe40000100a00 */
[----:B------:R-:W-:Y:S02]  /*45420*/  STL.64 [R1+0x2ef0], R22 ;  /* 0x002ef01601007387 */ /* 0x000fe40000100a00 */
[----:B------:R0:W-:Y:S01]  /*45430*/  STL.64 [R1+0x2ee8], R20 ;  /* 0x002ee81401007387 */ /* 0x0001e20000100a00 */
[C---:B--2---:R-:W-:Y:S01]  /*45440*/  HMMA.16816.F32 R4, R24.reuse, R14, R16 ;  /* 0x0000000e1804723c */ /* 0x044fe20000001810 */
[----:B------:R-:W-:Y:S02]  /*45450*/  IMAD.MOV.U32 R29, RZ, RZ, R14 ;  /* 0x000000ffff1d7224 */ /* 0x000fe400078e000e */
[----:B------:R-:W-:Y:S01]  /*45460*/  IMAD.MOV.U32 R28, RZ, RZ, R15 ;  /* 0x000000ffff1c7224 */ /* 0x000fe200078e000f */
[----:B------:R-:W1:Y:S11]  /*45470*/  LDSM.16.MT88.4 R16, [R3+0x14200] ;  /* 0x014200000310783b */ /* 0x000e760000004200 */
[----:B------:R-:W-:Y:S08]  /*45480*/  @!UPT UIADD3 URZ, URZ, URZ, URZ ;  /* 0x0000003f3f3ff290 */ /* 0x000ff0000fffe03f */
[----:B------:R-:W-:Y:S01]  /*45490*/  STL.64 [R1+0xcb0], R4 ;  /* 0x000cb00401007387 */ /* 0x000fe20000100a00 */
[----:B------:R-:W-:Y:S02]  /*454a0*/  STL.64 [R1+0xcb8], R6 ;  /* 0x000cb80601007387 */ /* 0x000fe40000100a00 */
[----:B0-----:R-:W2:Y:S02]  /*454b0*/  LDL.LU R20, [R1+0x730] ;  /* 0x0007300001147983 */ /* 0x001ea40000300800 */
[----:B------:R-:W2:Y:S01]  /*454c0*/  LDL.LU R21, [R1+0x734] ;  /* 0x0007340001157983 */ /* 0x000ea20000300800 */
[----:B------:R-:W3:Y:S01]  /*454d0*/  LDL.LU R22, [R1+0x738] ;  /* 0x0007380001167983 */ /* 0x000ee20000300800 */
[----:B------:R-:W3:Y:S03]  /*454e0*/  LDL.LU R23, [R1+0x73c] ;  /* 0x00073c0001177983 */ /* 0x000ee60000300800 */
[----:B---3--:R0:W-:Y:S01]  /*454f0*/  STL.64 [R1+0x2f00], R22 ;  /* 0x002f001601007387 */ /* 0x0081e20000100a00 */
[----:B--2---:R2:W-:Y:S03]  /*45500*/  STL.64 [R1+0x2ef8], R20 ;  /* 0x002ef81401007387 */ /* 0x0045e60000100a00 */
[----:B0-----:R-:W3:Y:S04]  /*45510*/  LDL.64 R22, [R1+0x8] ;  /* 0x0000080001167983 */ /* 0x001ee80000100a00 */
[----:B---3--:R0:W-:Y:S01]  /*45520*/  STL.64 [R1+0x2f18], R22 ;  /* 0x002f181601007387 */ /* 0x0081e20000100a00 */
[----:B--2---:R-:W2:Y:S02]  /*45530*/  LDL.LU R20, [R1+0x750] ;  /* 0x0007500001147983 */ /* 0x004ea40000300800 */
[----:B------:R-:W2:Y:S01]  /*45540*/  LDL.LU R21, [R1+0x754] ;  /* 0x0007540001157983 */ /* 0x000ea20000300800 */
[----:B0-----:R-:W3:Y:S01]  /*45550*/  LDL.LU R22, [R1+0x758] ;  /* 0x0007580001167983 */ /* 0x001ee20000300800 */
        /* <DEDUP_REMOVED lines=12> */
[----:B------:R-:W2:Y:S03]  /*45620*/  LDL.LU R11, [R1+0x79c] ;  /* 0x00079c00010b7983 */ /* 0x000ea60000300800 */
[----:B--2---:R0:W-:Y:S01]  /*45630*/  STL.64 [R1+0x2f88], R10 ;  /* 0x002f880a01007387 */ /* 0x0041e20000100a00 */
[----:B------:R-:W-:Y:S03]  /*45640*/  STL.64 [R1+0x2f80], R8 ;  /* 0x002f800801007387 */ /* 0x000fe60000100a00 */
[----:B0-----:R-:W2:Y:S01]  /*45650*/  LDL.64 R10, [R1+0x68] ;  /* 0x00006800010a7983 */ /* 0x001ea20000100a00 */
[----:B------:R0:W-:Y:S02]  /*45660*/  STL.64 [R1+0x2f70], R6 ;  /* 0x002f700601007387 */ /* 0x0001e40000100a00 */
[----:B------:R1:W-:Y:S01]  /*45670*/  STL.64 [R1+0x2f68], R4 ;  /* 0x002f680401007387 */ /* 0x0003e20000100a00 */
[----:B0-----:R-:W2:Y:S04]  /*45680*/  LDL.64 R6, [R1+0x58] ;  /* 0x0000580001067983 */ /* 0x001ea80000100a00 */
[----:B--2---:R0:W-:Y:S01]  /*45690*/  STL.64 [R1+0x2f90], R6 ;  /* 0x002f900601007387 */ /* 0x0041e20000100a00 */
[----:B-1----:R-:W2:Y:S02]  /*456a0*/  LDL.LU R4, [R1+0x7a0] ;  /* 0x0007a00001047983 */ /* 0x002ea40000300800 */
[----:B------:R-:W2:Y:S01]  /*456b0*/  LDL.LU R5, [R1+0x7a4] ;  /* 0x0007a40001057983 */ /* 0x000ea20000300800 */
[----:B0-----:R-:W2:Y:S01]  /*456c0*/  LDL.LU R6, [R1+0x7a8] ;  /* 0x0007a80001067983 */ /* 0x001ea20000300800 */
[----:B------:R-:W2:Y:S02]  /*456d0*/  LDL.LU R7, [R1+0x7ac] ;  /* 0x0007ac0001077983 */ /* 0x000ea40000300800 */
[----:B------:R0:W-:Y:S02]  /*456e0*/  STL.64 [R1+0x2f58], R14 ;  /* 0x002f580e01007387 */ /* 0x0001e40000100a00 */
[----:B----4-:R-:W-:Y:S01]  /*456f0*/  STL.64 [R1+0x2f50], R12 ;  /* 0x002f500c01007387 */ /* 0x010fe20000100a00 */
[----:B0-----:R-:W4:Y:S01]  /*45700*/  LDL.64 R14, [R1+0x48] ;  /* 0x00004800010e7983 */ /* 0x001f220000100a00 */
[----:B---3--:R0:W-:Y:S02]  /*45710*/  STL.64 [R1+0x2f28], R22 ;  /* 0x002f281601007387 */ /* 0x0081e40000100a00 */
[----:B------:R-:W-:Y:S01]  /*45720*/  STL.64 [R1+0x2f20], R20 ;  /* 0x002f201401007387 */ /* 0x000fe20000100a00 */
[----:B0-----:R-:W3:Y:S04]  /*45730*/  LDL.64 R22, [R1+0x28] ;  /* 0x0000280001167983 */ /* 0x001ee80000100a00 */
[----:B---3--:R0:W-:Y:S04]  /*45740*/  STL.64 [R1+0x2f40], R22 ;  /* 0x002f401601007387 */ /* 0x0081e80000100a00 */
[----:B0-----:R-:W3:Y:S01]  /*45750*/  LDL.64 R22, [R1+0x38] ;  /* 0x0000380001167983 */ /* 0x001ee20000100a00 */
[----:B------:R-:W-:Y:S02]  /*45760*/  STL.64 [R1+0x2d80], R18 ;  /* 0x002d801201007387 */ /* 0x000fe40000100a00 */
[----:B------:R0:W-:Y:S02]  /*45770*/  STL.64 [R1+0x2d78], R16 ;  /* 0x002d781001007387 */ /* 0x0001e40000100a00 */
[----:B0-----:R-:W3:Y:S01]  /*45780*/  LDL.LU R16, [R1+0x370] ;  /* 0x0003700001107983 */ /* 0x001ee20000300800 */
[----:B------:R-:W3:Y:S02]  /*45790*/  LDL.LU R17, [R1+0x374] ;  /* 0x0003740001117983 */ /* 0x000ee40000300800 */
[----:B------:R-:W3:Y:S02]  /*457a0*/  LDL.LU R18, [R1+0x378] ;  /* 0x0003780001127983 */ /* 0x000ee40000300800 */
[----:B------:R-:W3:Y:S01]  /*457b0*/  LDL.LU R19, [R1+0x37c] ;  /* 0x00037c0001137983 */ /* 0x000ee20000300800 */
[----:B--2---:R-:W-:Y:S01]  /*457c0*/  HMMA.16816.F32 R4, R24, R10, R4 ;  /* 0x0000000a1804723c */ /* 0x004fe20000001804 */
[----:B---3--:R-:W-:Y:S01]  /*457d0*/  STL.64 [R1+0x2da0], R18 ;  /* 0x002da01201007387 */ /* 0x008fe20000100a00 */
[----:B------:R0:W-:Y:S11]  /*457e0*/  STL.64 [R1+0x2d98], R16 ;  /* 0x002d981001007387 */ /* 0x0001f60000100a00 */
[----:B------:R-:W-:Y:S10]  /*457f0*/  @!UPT UIADD3 URZ, URZ, URZ, URZ ;  /* 0x0000003f3f3ff290 */ /* 0x000ff4000fffe03f */
[----:B------:R-:W-:Y:S02]  /*45800*/  STL.64 [R1+0x7a0], R4 ;  /* 0x0007a00401007387 */ /* 0x000fe40000100a00 */
[----:B------:R1:W-:Y:S02]  /*45810*/  STL.64 [R1+0x7a8], R6 ;  /* 0x0007a80601007387 */ /* 0x0003e40000100a00 */
[----:B0-----:R-:W-:Y:S02]  /*45820*/  IMAD.MOV.U32 R17, RZ, RZ, R10 ;  /* 0x000000ffff117224 */ /* 0x001fe400078e000a */
[----:B------:R-:W-:Y:S01]  /*45830*/  IMAD.MOV.U32 R16, RZ, RZ, R11 ;  /* 0x000000ffff107224 */ /* 0x000fe200078e000b */
[----:B-1----:R-:W2:Y:S01]  /*45840*/  LDL.LU.64 R6, [R1+0x2f90] ;  /* 0x002f900001067983 */ /* 0x002ea20000300a00 */
[----:B------:R-:W2:Y:S02]  /*45850*/  LDL.LU.64 R10, [R1+0x2f88] ;  /* 0x002f8800010a7983 */ /* 0x000ea40000300a00 */
[----:B------:R-:W2:Y:S02]  /*45860*/  LDL.LU.64 R8, [R1+0x2f80] ;  /* 0x002f800001087983 */ /* 0x000ea40000300a00 */
[----:B------:R-:W-:-:S02]  /*45870*/  IMAD.MOV.U32 R18, RZ, RZ, R2 ;  /* 0x000000ffff127224 */ /* 0x000fc400078e0002 */
[----:B------:R-:W-:-:S05]  /*45880*/  IMAD.MOV.U32 R19, RZ, RZ, R0 ;  /* 0x000000ffff137224 */ /* 0x000fca00078e0000 */
[----:B------:R-:W-:Y:S01]  /*45890*/  STL.64 [R1+0x2f38], R18 ;  /* 0x002f381201007387 */ /* 0x000fe20000100a00 */
        /* <DEDUP_REMOVED lines=23> */
[----:B------:R0:W-:Y:S01]  /*45a10*/  STL.64 [R1+0x780], R4 ;  /* 0x0007800401007387 */ /* 0x0001e20000100a00 */
[----:B------:R1:W-:Y:S02]  /*45a20*/  STL.64 [R1+0x788], R6 ;  /* 0x0007880601007387 */ /* 0x0003e40000100a00 */
[----:B0-----:R-:W-:Y:S01]  /*45a30*/  IMAD.MOV.U32 R4, RZ, RZ, R14 ;  /* 0x000000ffff047224 */ /* 0x001fe200078e000e */
[----:B-1----:R-:W4:Y:S01]  /*45a40*/  LDL.LU.64 R6, [R1+0x2f60] ;  /* 0x002f600001067983 */ /* 0x002f220000300a00 */
[----:B------:R-:W-:Y:S02]  /*45a50*/  IMAD.MOV.U32 R5, RZ, RZ, R15 ;  /* 0x000000ffff057224 */ /* 0x000fe400078e000f */
        /* <DEDUP_REMOVED lines=26> */
[----:B0-----:R-:W3:Y:S01]  /*45c00*/  LDL.LU.64 R22, [R1+0x2f18] ;  /* 0x002f180001167983 */ /* 0x001ee20000300a00 */
[----:B------:R0:W-:Y:S02]  /*45c10*/  STL.64 [R1+0x2db0], R18 ;  /* 0x002db01201007387 */ /* 0x0001e40000100a00 */
[----:B0-----:R-:W-:Y:S02]  /*45c20*/  IMAD.MOV.U32 R18, RZ, RZ, R2 ;  /* 0x000000ffff127224 */ /* 0x001fe400078e0002 */
[----:B------:R-:W-:-:S05]  /*45c30*/  IMAD.MOV.U32 R19, RZ, RZ, R0 ;  /* 0x000000ffff137224 */ /* 0x000fca00078e0000 */
[----:B------:R-:W-:Y:S01]  /*45c40*/  STL.64 [R1+0x2dc8], R18 ;  /* 0x002dc81201007387 */ /* 0x000fe20000100a00 */
[----:B---3--:R-:W-:Y:S01]  /*45c50*/  HMMA.16816.F32 R8, R24, R22, R8 ;  /* 0x000000161808723c */ /* 0x008fe20000001808 */
[----:B------:R-:W-:Y:S02]  /*45c60*/  IMAD.MOV.U32 R2, RZ, RZ, R22 ;  /* 0x000000ffff027224 */ /* 0x000fe400078e0016 */
[----:B------:R-:W-:Y:S11]  /*45c70*/  IMAD.MOV.U32 R0, RZ, RZ, R23 ;  /* 0x000000ffff007224 */ /* 0x000ff600078e0017 */
[----:B------:R-:W-:Y:S09]  /*45c80*/  @!UPT UIADD3 URZ, URZ, URZ, URZ ;  /* 0x0000003f3f3ff290 */ /* 0x000ff2000fffe03f */
[----:B------:R-:W-:Y:S01]  /*45c90*/  STL.64 [R1+0x740], R8 ;  /* 0x0007400801007387 */ /* 0x000fe20000100a00 */
[----:B------:R0:W-:Y:S03]  /*45ca0*/  STL.64 [R1+0x748], R10 ;  /* 0x0007480a01007387 */ /* 0x0001e60000100a00 */
[----:B0-----:R-:W3:Y:S01]  /*45cb0*/  LDL.LU.64 R10, [R1+0x2f10] ;  /* 0x002f1000010a7983 */ /* 0x001ee20000300a00 */
[----:B------:R-:W2:Y:S02]  /*45cc0*/  LDL.LU.64 R8, [R1+0x2f08] ;  /* 0x002f080001087983 */ /* 0x000ea40000300a00 */
[----:B------:R-:W2:Y:S02]  /*45cd0*/  LDL.LU.64 R22, [R1+0x2f00] ;  /* 0x002f000001167983 */ /* 0x000ea40000300a00 */
[----:B------:R-:W2:Y:S02]  /*45ce0*/  LDL.LU.64 R20, [R1+0x2ef8] ;  /* 0x002ef80001147983 */ /* 0x000ea40000300a00 */
[----:B------:R-:W-:-:S02]  /*45cf0*/  IMAD.MOV.U32 R18, RZ, RZ, R13 ;  /* 0x000000ffff127224 */ /* 0x000fc400078e000d */
        /* <DEDUP_REMOVED lines=16> */
[----:B------:R-:W4:Y:S01]  /*45e00*/  LDL.LU R4, [R1+0x2ee4] ;  /* 0x002ee40001047983 */ /* 0x000f220000300800 */
[----:B------:R-:W4:Y:S03]  /*45e10*/  LDL.LU R5, [R1+0x2ee0] ;  /* 0x002ee00001057983 */ /* 0x000f260000300800 */
[----:B------:R3:W-:Y:S02]  /*45e20*/  STL.64 [R1+0x2df8], R18 ;  /* 0x002df81201007387 */ /* 0x0007e40000100a00 */
[----:B---3--:R-:W-:Y:S02]  /*45e30*/  IMAD.MOV.U32 R18, RZ, RZ, R10 ;  /* 0x000000ffff127224 */ /* 0x008fe400078e000a */
        /* <DEDUP_REMOVED lines=49> */
[----:B----4-:R-:W-:Y:S02]  /*46150*/  IMAD.MOV.U32 R18, RZ, RZ, R7 ;  /* 0x000000ffff127224 */ /* 0x010fe400078e0007 */
[----:B------:R-:W-:-:S05]  /*46160*/  IMAD.MOV.U32 R19, RZ, RZ, R6 ;  /* 0x000000ffff137224 */ /* 0x000fca00078e0006 */
[----:B------:R-:W-:Y:S04]  /*46170*/  STL.64 [R1+0x2ea0], R18 ;  /* 0x002ea01201007387 */ /* 0x000fe80000100a00 */
[----:B--2---:R-:W-:Y:S01]  /*46180*/  STL.64 [R1+0x2e38], R14 ;  /* 0x002e380e01007387 */ /* 0x004fe20000100a00 */
[----:B------:R0:W-:Y:S03]  /*46190*/  STL.64 [R1+0x2e30], R12 ;  /* 0x002e300c01007387 */ /* 0x0001e60000100a00 */
        /* <DEDUP_REMOVED lines=48> */
[----:B------:R-:W4:Y:S01]  /*464a0*/  LDL.LU R4, [R1+0x2ec8] ;  /* 0x002ec80001047983 */ /* 0x000f220000300800 */
[----:B---3--:R-:W-:Y:S02]  /*464b0*/  HMMA.16816.F32 R24, R24, R6, R20 ;  /* 0x000000061818723c */ /* 0x008fe40000001814 */
[----:B------:R-:W2:Y:S01]  /*464c0*/  LDL.LU.64 R22, [R1+0x2ec0] ;  /* 0x002ec00001167983 */ /* 0x000ea20000300a00 */
[----:B------:R-:W2:Y:S11]  /*464d0*/  LDL.LU.64 R20, [R1+0x2eb8] ;  /* 0x002eb80001147983 */ /* 0x000eb60000300a00 */
[----:B------:R-:W-:Y:S09]  /*464e0*/  @!UPT UIADD3 URZ, URZ, URZ, URZ ;  /* 0x0000003f3f3ff290 */ /* 0x000ff2000fffe03f */
[----:B------:R-:W-:Y:S01]  /*464f0*/  STL.64 [R1+0xad0], R24 ;  /* 0x000ad01801007387 */ /* 0x000fe20000100a00 */
[----:B------:R-:W-:Y:S02]  /*46500*/  STL.64 [R1+0xad8], R26 ;  /* 0x000ad81a01007387 */ /* 0x000fe40000100a00 */
[----:B------:R-:W-:Y:S02]  /*46510*/  STL.64 [R1+0x2d90], R6 ;  /* 0x002d900601007387 */ /* 0x000fe40000100a00 */
[----:B----4-:R0:W-:Y:S02]  /*46520*/  STL [R1+0x2d88], R4 ;  /* 0x002d880401007387 */ /* 0x0101e40000100800 */
        /* <DEDUP_REMOVED lines=89> */
[----:B------:R-:W-:-:S07]  /*46ac0*/  IMAD.MOV.U32 R27, RZ, RZ, R0 ;  /* 0x000000ffff1b7224 */ /* 0x000fce00078e0000 */
[C---:B---3--:R-:W-:Y:S01]  /*46ad0*/  HMMA.16816.F32 R24, R20.reuse, R26, R4 ;  /* 0x0000001a1418723c */ /* 0x048fe20000001804 */
[----:B------:R-:W3:Y:S11]  /*46ae0*/  LDL.LU R4, [R1+0x710] ;  /* 0x0007100001047983 */ /* 0x000ef60000300800 */
[----:B------:R-:W-:Y:S11]  /*46af0*/  @!UPT UIADD3 URZ, URZ, URZ, URZ ;  /* 0x0000003f3f3ff290 */ /* 0x000ff6000fffe03f */
[----:B------:R-:W-:Y:S01]  /*46b00*/  STL.64 [R1+0xa00], R24 ;  /* 0x000a001801007387 */ /* 0x000fe20000100a00 */
[----:B------:R-:W-:Y:S02]  /*46b10*/  STL.64 [R1+0xa08], R26 ;  /* 0x000a081a01007387 */ /* 0x000fe40000100a00 */
[----:B------:R-:W0:Y:S01]  /*46b20*/  LDSM.16.MT88.4 R24, [R3+0x14280] ;  /* 0x014280000318783b */ /* 0x000e220000004200 */
[C---:B--2---:R-:W-:Y:S11]  /*46b30*/  HMMA.16816.F32 R16, R20.reuse, R14, R16 ;  /* 0x0000000e1410723c */ /* 0x044ff60000001810 */
[----:B------:R-:W-:Y:S11]  /*46b40*/  @!UPT UIADD3 URZ, URZ, URZ, URZ ;  /* 0x0000003f3f3ff290 */ /* 0x000ff6000fffe03f */
[----:B------:R-:W-:Y:S01]  /*46b50*/  @!UPT UIADD3 URZ, URZ, URZ, URZ ;  /* 0x0000003f3f3ff290 */ /* 0x000fe2000fffe03f */
[----:B------:R1:W-:Y:S01]  /*46b60*/  STL.64 [R1+0x9f0], R16 ;  /* 0x0009f01001007387 */ /* 0x0003e20000100a00 */
[----:B------:R2:W-:Y:S02]  /*46b70*/  STL.64 [R1+0x9f8], R18 ;  /* 0x0009f81201007387 */ /* 0x0005e40000100a00 */
[----:B------:R-:W3:Y:S02]  /*46b80*/  LDL.LU R5, [R1+0x714] ;  /* 0x0007140001057983 */ /* 0x000ee40000300800 */
[----:B------:R-:W3:Y:S01]  /*46b90*/  LDL.LU R6, [R1+0x718] ;  /* 0x0007180001067983 */ /* 0x000ee20000300800 */
[----:B------:R-:W3:Y:S04]  /*46ba0*/  LDL.LU R7, [R1+0x71c] ;  /* 0x00071c0001077983 */ /* 0x000ee80000300800 */
[----:B-1----:R-:W4:Y:S01]  /*46bb0*/  LDL.LU R16, [R1+0x360] ;  /* 0x0003600001107983 */ /* 0x002f220000300800 */
[----:B------:R-:W4:Y:S02]  /*46bc0*/  LDL.LU R17, [R1+0x364] ;  /* 0x0003640001117983 */ /* 0x000f240000300800 */
[----:B--2---:R-:W4:Y:S02]  /*46bd0*/  LDL.LU R18, [R1+0x368] ;  /* 0x0003680001127983 */ /* 0x004f240000300800 */
[----:B------:R-:W4:Y:S01]  /*46be0*/  LDL.LU R19, [R1+0x36c] ;  /* 0x00036c0001137983 */ /* 0x000f220000300800 */
[----:B------:R1:W-:Y:S04]  /*46bf0*/  STL.64 [R1+0x2cf0], R14 ;  /* 0x002cf00e01007387 */ /* 0x0003e80000100a00 */
[----:B-1----:R-:W2:Y:S04]  /*46c00*/  LDL.64 R14, [R1+0x78] ;  /* 0x00007800010e7983 */ /* 0x002ea80000100a00 */
[----:B--2---:R1:W-:Y:S04]  /*46c10*/  STL.64 [R1+0x2d38], R14 ;  /* 0x002d380e01007387 */ /* 0x0043e80000100a00 */
[----:B-1----:R-:W2:Y:S04]  /*46c20*/  LDL.64 R14, [R1+0x98] ;  /* 0x00009800010e7983 */ /* 0x002ea80000100a00 */
[----:B--2---:R1:W-:Y:S04]  /*46c30*/  STL.64 [R1+0x2d40], R14 ;  /* 0x002d400e01007387 */ /* 0x0043e80000100a00 */
[----:B-1----:R-:W2:Y:S04]  /*46c40*/  LDL.64 R14, [R1+0xa8] ;  /* 0x0000a800010e7983 */ /* 0x002ea80000100a00 */
[----:B--2---:R1:W-:Y:S04]  /*46c50*/  STL.64 [R1+0x2d58], R14 ;  /* 0x002d580e01007387 */ /* 0x0043e80000100a00 */
[----:B-1----:R-:W2:Y:S04]  /*46c60*/  LDL.64 R14, [R1+0xb8] ;  /* 0x0000b800010e7983 */ /* 0x002ea80000100a00 */
[----:B--2---:R1:W-:Y:S04]  /*46c70*/  STL.64 [R1+0x2d60], R14 ;  /* 0x002d600e01007387 */ /* 0x0043e80000100a00 */
[----:B-1----:R-:W2:Y:S01]  /*46c80*/  LDL.64 R14, [R1+0xc8] ;  /* 0x0000c800010e7983 */ /* 0x002ea20000100a00 */
[----:B0-----:R-:W-:Y:S02]  /*46c90*/  STL.64 [R1+0x2c78], R26 ;  /* 0x002c781a01007387 */ /* 0x001fe40000100a00 */
[----:B------:R0:W-:Y:S02]  /*46ca0*/  STL.64 [R1+0x2c70], R24 ;  /* 0x002c701801007387 */ /* 0x0001e40000100a00 */
[----:B0-----:R-:W2:Y:S01]  /*46cb0*/  LDL.LU R24, [R1+0x310] ;  /* 0x0003100001187983 */ /* 0x001ea20000300800 */
[----:B------:R-:W2:Y:S02]  /*46cc0*/  LDL.LU R25, [R1+0x314] ;  /* 0x0003140001197983 */ /* 0x000ea40000300800 */
[----:B------:R-:W2:Y:S02]  /*46cd0*/  LDL.LU R26, [R1+0x318] ;  /* 0x00031800011a7983 */ /* 0x000ea40000300800 */
[----:B------:R-:W2:Y:S01]  /*46ce0*/  LDL.LU R27, [R1+0x31c] ;  /* 0x00031c00011b7983 */ /* 0x000ea20000300800 */
[C---:B---3--:R-:W-:Y:S01]  /*46cf0*/  HMMA.16816.F32 R4, R20.reuse, R10, R4 ;  /* 0x0000000a1404723c */ /* 0x048fe20000001804 */
[----:B--2---:R-:W-:Y:S01]  /*46d00*/  STL.64 [R1+0x2d50], R26 ;  /* 0x002d501a01007387 */ /* 0x004fe20000100a00 */
        /* <DEDUP_REMOVED lines=13> */
[----:B0-----:R-:W4:Y:S01]  /*46de0*/  LDL.LU.64 R6, [R1+0x2d90] ;  /* 0x002d900001067983 */ /* 0x001f220000300a00 */
[----:B------:R-:W3:Y:S02]  /*46df0*/  LDL.LU R4, [R1+0x2d88] ;  /* 0x002d880001047983 */ /* 0x000ee40000300800 */
[----:B------:R0:W-:Y:S02]  /*46e00*/  STL [R1+0x2c94], R10 ;  /* 0x002c940a01007387 */ /* 0x0001e40000100800 */
[----:B------:R1:W-:Y:S01]  /*46e10*/  STL [R1+0x2c90], R11 ;  /* 0x002c900b01007387 */ /* 0x0003e20000100800 */
[----:B------:R-:W2:Y:S01]  /*46e20*/  LDL.LU R8, [R1+0x320] ;  /* 0x0003200001087983 */ /* 0x000ea20000300800 */
[----:B------:R-:W2:Y:S03]  /*46e30*/  LDL.LU R9, [R1+0x324] ;  /* 0x0003240001097983 */ /* 0x000ea60000300800 */
[----:B0-----:R-:W2:Y:S01]  /*46e40*/  LDL.LU R10, [R1+0x328] ;  /* 0x00032800010a7983 */ /* 0x001ea20000300800 */
[----:B-1----:R-:W2:Y:S01]  /*46e50*/  LDL.LU R11, [R1+0x32c] ;  /* 0x00032c00010b7983 */ /* 0x002ea20000300800 */
[----:B----4-:R-:W-:Y:S02]  /*46e60*/  HMMA.16816.F32 R20, R20, R6, R16 ;  /* 0x000000061414723c */ /* 0x010fe40000001810 */
[----:B------:R-:W2:Y:S01]  /*46e70*/  LDL.LU.64 R18, [R1+0x2d80] ;  /* 0x002d800001127983 */ /* 0x000ea20000300a00 */
[----:B------:R-:W2:Y:S02]  /*46e80*/  LDL.LU.64 R16, [R1+0x2d78] ;  /* 0x002d780001107983 */ /* 0x000ea40000300a00 */
[----:B------:R-:W-:-:S02]  /*46e90*/  IMAD.MOV.U32 R2, RZ, RZ, R14 ;  /* 0x000000ffff027224 */ /* 0x000fc400078e000e */
[----:B------:R-:W-:Y:S11]  /*46ea0*/  IMAD.MOV.U32 R0, RZ, RZ, R15 ;  /* 0x000000ffff007224 */ /* 0x000ff600078e000f */
[----:B------:R-:W-:Y:S05]  /*46eb0*/  @!UPT UIADD3 URZ, URZ, URZ, URZ ;  /* 0x0000003f3f3ff290 */ /* 0x000fea000fffe03f */
[----:B------:R0:W-:Y:S01]  /*46ec0*/  STL.64 [R1+0x9b0], R20 ;  /* 0x0009b01401007387 */ /* 0x0001e20000100a00 */
[----:B------:R1:W-:Y:S03]  /*46ed0*/  STL.64 [R1+0x9b8], R22 ;  /* 0x0009b81601007387 */ /* 0x0003e60000100a00 */
[----:B0-----:R-:W4:Y:S01]  /*46ee0*/  LDL.LU R20, [R1+0x300] ;  /* 0x0003000001147983 */ /* 0x001f220000300800 */
[----:B------:R-:W4:Y:S02]  /*46ef0*/  LDL.LU R21, [R1+0x304] ;  /* 0x0003040001157983 */ /* 0x000f240000300800 */
[----:B-1----:R-:W4:Y:S02]  /*46f00*/  LDL.LU R22, [R1+0x308] ;  /* 0x0003080001167983 */ /* 0x002f240000300800 */
[----:B------:R-:W4:Y:S01]  /*46f10*/  LDL.LU R23, [R1+0x30c] ;  /* 0x00030c0001177983 */ /* 0x000f220000300800 */
[----:B------:R-:W-:Y:S01]  /*46f20*/  STL.64 [R1+0x2c88], R6 ;  /* 0x002c880601007387 */ /* 0x000fe20000100a00 */
[----:B---3--:R0:W-:Y:S03]  /*46f30*/  STL [R1+0x2c80], R4 ;  /* 0x002c800401007387 */ /* 0x0081e60000100800 */
        /* <DEDUP_REMOVED lines=30> */
[----:B------:R-:W3:Y:S02]  /*47120*/  LDL.LU.64 R14, [R1+0x2d40] ;  /* 0x002d4000010e7983 */ /* 0x000ee40000300a00 */
[----:B------:R0:W-:Y:S01]  /*47130*/  STL.64 [R1+0x2ca8], R6 ;  /* 0x002ca80601007387 */ /* 0x0001e20000100a00 */
[----:B------:R-:W-:Y:S04]  /*47140*/  STL.64 [R1+0x2ca0], R4 ;  /* 0x002ca00401007387 */ /* 0x000fe80000100a00 */
[----:B0-----:R-:W2:Y:S01]  /*47150*/  LDL.64 R6, [R1+0x88] ;  /* 0x0000880001067983 */ /* 0x001ea20000100a00 */
[C---:B---3--:R-:W-:Y:S11]  /*47160*/  HMMA.16816.F32 R8, R16.reuse, R14, R8 ;  /* 0x0000000e1008723c */ /* 0x048ff60000001808 */
[----:B------:R-:W-:Y:S11]  /*47170*/  @!UPT UIADD3 URZ, URZ, URZ, URZ ;  /* 0x0000003f3f3ff290 */ /* 0x000ff6000fffe03f */
[----:B------:R-:W-:Y:S01]  /*47180*/  @!UPT UIADD3 URZ, URZ, URZ, URZ ;  /* 0x0000003f3f3ff290 */ /* 0x000fe2000fffe03f */
[----:B------:R0:W-:Y:S01]  /*47190*/  STL.64 [R1+0xc70], R8 ;  /* 0x000c700801007387 */ /* 0x0001e20000100a00 */
[----:B------:R-:W-:Y:S02]  /*471a0*/  STL.64 [R1+0xc78], R10 ;  /* 0x000c780a01007387 */ /* 0x000fe40000100a00 */
[----:B0-----:R-:W-:Y:S02]  /*471b0*/  IMAD.MOV.U32 R9, RZ, RZ, R14 ;  /* 0x000000ffff097224 */ /* 0x001fe400078e000e */
[----:B------:R-:W-:Y:S02]  /*471c0*/  IMAD.MOV.U32 R8, RZ, RZ, R15 ;  /* 0x000000ffff087224 */ /* 0x000fe400078e000f */
[----:B------:R-:W4:Y:S03]  /*471d0*/  LDL.LU.64 R14, [R1+0x2d38] ;  /* 0x002d3800010e7983 */ /* 0x000f260000300a00 */
[----:B------:R-:W-:Y:S02]  /*471e0*/  STL [R1+0x2cb4], R8 ;  /* 0x002cb40801007387 */ /* 0x000fe40000100800 */
[----:B------:R2:W-:Y:S02]  /*471f0*/  STL [R1+0x2cb0], R9 ;  /* 0x002cb00901007387 */ /* 0x0005e40000100800 */
[----:B--2---:R-:W-:Y:S07]  /*47200*/  HMMA.16816.F32 R8, R16, R6, R24 ;  /* 0x000000061008723c */ /* 0x004fee0000001818 */
[----:B------:R-:W-:-:S02]  /*47210*/  IMAD.MOV.U32 R25, RZ, RZ, R6 ;  /* 0x000000ffff197224 */ /* 0x000fc400078e0006 */
[----:B------:R-:W-:Y:S11]  /*47220*/  IMAD.MOV.U32 R24, RZ, RZ, R7 ;  /* 0x000000ffff187224 */ /* 0x000ff600078e0007 */
[----:B------:R-:W-:Y:S03]  /*47230*/  @!UPT UIADD3 URZ, URZ, URZ, URZ ;  /* 0x0000003f3f3ff290 */ /* 0x000fe6000fffe03f */
[----:B------:R-:W-:Y:S01]  /*47240*/  STL.64 [R1+0xc60], R8 ;  /* 0x000c600801007387 */ /* 0x000fe20000100a00 */
[----:B------:R-:W-:Y:S01]  /*47250*/  STL.64 [R1+0xc68], R10 ;  /* 0x000c680a01007387 */ /* 0x000fe20000100a00 */
[C---:B----4-:R-:W-:Y:S01]  /*47260*/  HMMA.16816.F32 R4, R16.reuse, R14, R20 ;  /* 0x0000000e1004723c */ /* 0x050fe20000001814 */
[----:B------:R-:W-:Y:S02]  /*47270*/  IMAD.MOV.U32 R27, RZ, RZ, R14 ;  /* 0x000000ffff1b7224 */ /* 0x000fe400078e000e */
        /* <DEDUP_REMOVED lines=24> */
[----:B------:R-:W2:Y:S01]  /*47400*/  LDL.64 R22, [R1+0x68] ;  /* 0x0000680001167983 */ /* 0x000ea20000100a00 */
[----:B------:R0:W-:Y:S02]  /*47410*/  STL.64 [R1+0x2d00], R14 ;  /* 0x002d000e01007387 */ /* 0x0001e40000100a00 */
[----:B----4-:R-:W-:Y:S01]  /*47420*/  STL.64 [R1+0x2cf8], R12 ;  /* 0x002cf80c01007387 */ /* 0x010fe20000100a00 */
[----:B0-----:R-:W4:Y:S04]  /*47430*/  LDL.64 R14, [R1+0x38] ;  /* 0x00003800010e7983 */ /* 0x001f280000100a00 */
[----:B----4-:R0:W-:Y:S04]  /*47440*/  STL.64 [R1+0x2d10], R14 ;  /* 0x002d100e01007387 */ /* 0x0101e80000100a00 */
[----:B0-----:R-:W4:Y:S01]  /*47450*/  LDL.64 R14, [R1+0x48] ;  /* 0x00004800010e7983 */ /* 0x001f220000100a00 */
[----:B---3--:R0:W-:Y:S02]  /*47460*/  STL.64 [R1+0x2cd0], R26 ;  /* 0x002cd01a01007387 */ /* 0x0081e40000100a00 */
[----:B------:R-:W-:Y:S01]  /*47470*/  STL.64 [R1+0x2cc8], R24 ;  /* 0x002cc81801007387 */ /* 0x000fe20000100a00 */
[----:B0-----:R-:W3:Y:S04]  /*47480*/  LDL.64 R26, [R1+0x18] ;  /* 0x00001800011a7983 */ /* 0x001ee80000100a00 */
[----:B---3--:R0:W-:Y:S04]  /*47490*/  STL.64 [R1+0x2ce8], R26 ;  /* 0x002ce81a01007387 */ /* 0x0081e80000100a00 */
[----:B0-----:R-:W3:Y:S04]  /*474a0*/  LDL.64 R26, [R1+0x28] ;  /* 0x00002800011a7983 */ /* 0x001ee80000100a00 */
[----:B---3--:R0:W-:Y:S01]  /*474b0*/  STL.64 [R1+0x2d08], R26 ;  /* 0x002d081a01007387 */ /* 0x0081e20000100a00 */
[----:B------:R-:W3:Y:S02]  /*474c0*/  LDL.LU R24, [R1+0x6e0] ;  /* 0x0006e00001187983 */ /* 0x000ee40000300800 */
[----:B------:R-:W3:Y:S01]  /*474d0*/  LDL.LU R25, [R1+0x6e4] ;  /* 0x0006e40001197983 */ /* 0x000ee20000300800 */
[----:B0-----:R-:W3:Y:S01]  /*474e0*/  LDL.LU R26, [R1+0x6e8] ;  /* 0x0006e800011a7983 */ /* 0x001ee20000300800 */
[----:B------:R-:W3:Y:S01]  /*474f0*/  LDL.LU R27, [R1+0x6ec] ;  /* 0x0006ec00011b7983 */ /* 0x000ee20000300800 */
[----:B--2---:R-:W-:Y:S01]  /*47500*/  HMMA.16816.F32 R8, R16, R22, R8 ;  /* 0x000000161008723c */ /* 0x004fe20000001808 */
[----:B------:R-:W-:-:S02]  /*47510*/  IMAD.MOV.U32 R29, RZ, RZ, R22 ;  /* 0x000000ffff1d7224 */ /* 0x000fc400078e0016 */
[----:B------:R-:W-:Y:S02]  /*47520*/  IMAD.MOV.U32 R28, RZ, RZ, R23 ;  /* 0x000000ffff1c7224 */ /* 0x000fe400078e0017 */
[----:B------:R-:W0:Y:S04]  /*47530*/  LDSM.16.MT88.4 R20, [R3+0x14300] ;  /* 0x014300000314783b */ /* 0x000e280000004200 */
[----:B---3--:R-:W-:Y:S01]  /*47540*/  STL.64 [R1+0x2d20], R26 ;  /* 0x002d201a01007387 */ /* 0x008fe20000100a00 */
[----:B------:R1:W-:Y:S03]  /*47550*/  STL.64 [R1+0x2d18], R24 ;  /* 0x002d181801007387 */ /* 0x0003e60000100a00 */
[----:B-1----:R-:W4:Y:S01]  /*47560*/  LDL.LU R24, [R1+0x6f0] ;  /* 0x0006f00001187983 */ /* 0x002f220000300800 */
[----:B------:R-:W4:Y:S02]  /*47570*/  LDL.LU R25, [R1+0x6f4] ;  /* 0x0006f40001197983 */ /* 0x000f240000300800 */
[----:B------:R-:W4:Y:S02]  /*47580*/  LDL.LU R26, [R1+0x6f8] ;  /* 0x0006f800011a7983 */ /* 0x000f240000300800 */
[----:B------:R-:W4:Y:S01]  /*47590*/  LDL.LU R27, [R1+0x6fc] ;  /* 0x0006fc00011b7983 */ /* 0x000f220000300800 */
[----:B------:R-:W2:Y:S01]  /*475a0*/  LDL.LU R4, [R1+0x6a0] ;  /* 0x0006a00001047983 */ /* 0x000ea20000300800 */
        /* <DEDUP_REMOVED lines=9> */
[----:B------:R-:W-:Y:S01]  /*47640*/  STL.64 [R1+0xc40], R8 ;  /* 0x000c400801007387 */ /* 0x000fe20000100a00 */
[----:B------:R1:W-:Y:S03]  /*47650*/  STL.64 [R1+0xc48], R10 ;  /* 0x000c480a01007387 */ /* 0x0003e60000100a00 */
[----:B-1----:R-:W3:Y:S01]  /*47660*/  LDL.LU.64 R10, [R1+0x2d30] ;  /* 0x002d3000010a7983 */ /* 0x002ee20000300a00 */
[----:B------:R-:W3:Y:S02]  /*47670*/  LDL.LU.64 R8, [R1+0x2d28] ;  /* 0x002d280001087983 */ /* 0x000ee40000300a00 */
[----:B0-----:R0:W-:Y:S02]  /*47680*/  STL.64 [R1+0x2b30], R22 ;  /* 0x002b301601007387 */ /* 0x0011e40000100a00 */
[----:B------:R1:W-:Y:S01]  /*47690*/  STL.64 [R1+0x2b28], R20 ;  /* 0x002b281401007387 */ /* 0x0003e20000100a00 */
[----:B0-----:R-:W3:Y:S02]  /*476a0*/  LDL.64 R22, [R1+0x58] ;  /* 0x0000580001167983 */ /* 0x001ee40000100a00 */
[C---:B---3--:R-:W-:Y:S11]  /*476b0*/  HMMA.16816.F32 R8, R16.reuse, R22, R8 ;  /* 0x000000161008723c */ /* 0x048ff60000001808 */
[----:B------:R-:W-:Y:S11]  /*476c0*/  @!UPT UIADD3 URZ, URZ, URZ, URZ ;  /* 0x0000003f3f3ff290 */ /* 0x000ff6000fffe03f */
[----:B------:R-:W-:Y:S01]  /*476d0*/  @!UPT UIADD3 URZ, URZ, URZ, URZ ;  /* 0x0000003f3f3ff290 */ /* 0x000fe2000fffe03f */
[----:B------:R-:W-:Y:S01]  /*476e0*/  STL.64 [R1+0x700], R8 ;  /* 0x0007000801007387 */ /* 0x000fe20000100a00 */
[----:B------:R0:W-:Y:S02]  /*476f0*/  STL.64 [R1+0x708], R10 ;  /* 0x0007080a01007387 */ /* 0x0001e40000100a00 */
[----:B-1----:R-:W3:Y:S02]  /*47700*/  LDL.LU R20, [R1+0x5b0] ;  /* 0x0005b00001147983 */ /* 0x002ee40000300800 */
[----:B------:R-:W3:Y:S02]  /*47710*/  LDL.LU R21, [R1+0x5b4] ;  /* 0x0005b40001157983 */ /* 0x000ee40000300800 */
[----:B0-----:R-:W-:Y:S02]  /*47720*/  IMAD.MOV.U32 R10, RZ, RZ, R22 ;  /* 0x000000ffff0a7224 */ /* 0x001fe400078e0016 */
[----:B------:R-:W-:Y:S01]  /*47730*/  IMAD.MOV.U32 R11, RZ, RZ, R23 ;  /* 0x000000ffff0b7224 */ /* 0x000fe200078e0017 */
[----:B------:R-:W2:Y:S01]  /*47740*/  LDL.LU R22, [R1+0x5b8] ;  /* 0x0005b80001167983 */ /* 0x000ea20000300800 */
[----:B------:R-:W2:Y:S01]  /*47750*/  LDL.LU R23, [R1+0x5bc] ;  /* 0x0005bc0001177983 */ /* 0x000ea20000300800 */
[C---:B----4-:R-:W-:Y:S02]  /*47760*/  HMMA.16816.F32 R24, R16.reuse, R14, R24 ;  /* 0x0000000e1018723c */ /* 0x050fe40000001818 */
[----:B--2---:R0:W-:Y:S01]  /*47770*/  STL.64 [R1+0x2b40], R22 ;  /* 0x002b401601007387 */ /* 0x0041e20000100a00 */
[----:B---3--:R1:W-:Y:S03]  /*47780*/  STL.64 [R1+0x2b38], R20 ;  /* 0x002b381401007387 */ /* 0x0083e60000100a00 */
[----:B0-----:R-:W2:Y:S11]  /*47790*/  LDL.64 R22, [R1+0x8] ;  /* 0x0000080001167983 */ /* 0x001eb60000100a00 */
[----:B------:R-:W-:Y:S06]  /*477a0*/  @!UPT UIADD3 URZ, URZ, URZ, URZ ;  /* 0x0000003f3f3ff290 */ /* 0x000fec000fffe03f */
[----:B------:R-:W-:Y:S02]  /*477b0*/  STL.64 [R1+0x6f0], R24 ;  /* 0x0006f01801007387 */ /* 0x000fe40000100a00 */
[----:B------:R0:W-:Y:S02]  /*477c0*/  STL.64 [R1+0x6f8], R26 ;  /* 0x0006f81a01007387 */ /* 0x0001e40000100a00 */
[----:B-1----:R-:W-:Y:S02]  /*477d0*/  IMAD.MOV.U32 R21, RZ, RZ, R14 ;  /* 0x000000ffff157224 */ /* 0x002fe400078e000e */
[----:B------:R-:W-:Y:S01]  /*477e0*/  IMAD.MOV.U32 R20, RZ, RZ, R15 ;  /* 0x000000ffff147224 */ /* 0x000fe200078e000f */
[----:B0-----:R-:W3:Y:S01]  /*477f0*/  LDL.LU.64 R26, [R1+0x2d20] ;  /* 0x002d2000011a7983 */ /* 0x001ee20000300a00 */
        /* <DEDUP_REMOVED lines=29> */
[----:B------:R-:W2:Y:S02]  /*479d0*/  LDL.LU.64 R24, [R1+0x2cc8] ;  /* 0x002cc80001187983 */ /* 0x000ea40000300a00 */
[C---:B--2---:R-:W-:Y:S08]  /*479e0*/  HMMA.16816.F32 R24, R16.reuse, R22, R24 ;  /* 0x000000161018723c */ /* 0x044ff00000001818 */
[----:B---3--:R-:W-:Y:S11]  /*479f0*/  HMMA.16816.F32 R4, R16, R14, R4 ;  /* 0x0000000e1004723c */ /* 0x008ff60000001804 */
[----:B------:R-:W-:Y:S04]  /*47a00*/  @!UPT UIADD3 URZ, URZ, URZ, URZ ;  /* 0x0000003f3f3ff290 */ /* 0x000fe8000fffe03f */
[----:B------:R-:W-:Y:S01]  /*47a10*/  STL.64 [R1+0x6b0], R24 ;  /* 0x0006b01801007387 */ /* 0x000fe20000100a00 */
[----:B------:R0:W-:Y:S03]  /*47a20*/  STL.64 [R1+0x6b8], R26 ;  /* 0x0006b81a01007387 */ /* 0x0001e60000100a00 */
[----:B0-----:R-:W2:Y:S01]  /*47a30*/  LDL.LU.64 R26, [R1+0x2cc0] ;  /* 0x002cc000011a7983 */ /* 0x001ea20000300a00 */
[----:B------:R-:W3:Y:S02]  /*47a40*/  LDL.LU.64 R24, [R1+0x2cb8] ;  /* 0x002cb80001187983 */ /* 0x000ee40000300a00 */
[----:B------:R0:W-:Y:S02]  /*47a50*/  STL.64 [R1+0x2b50], R22 ;  /* 0x002b501601007387 */ /* 0x0001e40000100a00 */
[----:B0-----:R-:W-:Y:S02]  /*47a60*/  IMAD.MOV.U32 R22, RZ, RZ, R8 ;  /* 0x000000ffff167224 */ /* 0x001fe400078e0008 */
[----:B------:R-:W-:Y:S01]  /*47a70*/  IMAD.MOV.U32 R23, RZ, RZ, R9 ;  /* 0x000000ffff177224 */ /* 0x000fe200078e0009 */
[----:B------:R-:W4:Y:S01]  /*47a80*/  LDL.LU R8, [R1+0x2cb4] ;  /* 0x002cb40001087983 */ /* 0x000f220000300800 */
[----:B------:R-:W2:Y:S03]  /*47a90*/  LDL.LU R9, [R1+0x2cb0] ;  /* 0x002cb00001097983 */ /* 0x000ea60000300800 */
[----:B------:R0:W-:Y:S01]  /*47aa0*/  STL.64 [R1+0x2b68], R22 ;  /* 0x002b681601007387 */ /* 0x0001e20000100a00 */
[----:B------:R-:W-:Y:S02]  /*47ab0*/  STL.64 [R1+0x6a0], R4 ;  /* 0x0006a00401007387 */ /* 0x000fe40000100a00 */
[----:B------:R1:W-:Y:S02]  /*47ac0*/  STL.64 [R1+0x6a8], R6 ;  /* 0x0006a80601007387 */ /* 0x0003e40000100a00 */
[----:B0-----:R-:W-:-:S02]  /*47ad0*/  IMAD.MOV.U32 R22, RZ, RZ, R13 ;  /* 0x000000ffff167224 */ /* 0x001fc400078e000d */
[----:B------:R-:W-:Y:S01]  /*47ae0*/  IMAD.MOV.U32 R23, RZ, RZ, R12 ;  /* 0x000000ffff177224 */ /* 0x000fe200078e000c */
[----:B-1----:R-:W2:Y:S01]  /*47af0*/  LDL.LU.64 R6, [R1+0x2ca8] ;  /* 0x002ca80001067983 */ /* 0x002ea20000300a00 */
[----:B------:R-:W2:Y:S03]  /*47b00*/  LDL.LU.64 R4, [R1+0x2ca0] ;  /* 0x002ca00001047983 */ /* 0x000ea60000300a00 */
        /* <DEDUP_REMOVED lines=121> */
[----:B------:R-:W4:Y:S02]  /*482a0*/  LDL.LU R4, [R1+0x2c80] ;  /* 0x002c800001047983 */ /* 0x000f240000300800 */
[----:B------:R-:W-:-:S02]  /*482b0*/  IMAD.MOV.U32 R22, RZ, RZ, R2 ;  /* 0x000000ffff167224 */ /* 0x000fc400078e0002 */
[----:B------:R-:W-:Y:S01]  /*482c0*/  IMAD.MOV.U32 R23, RZ, RZ, R0 ;  /* 0x000000ffff177224 */ /* 0x000fe200078e0000 */
[----:B---3--:R-:W-:Y:S01]  /*482d0*/  HMMA.16816.F32 R16, R16, R6, R24 ;  /* 0x000000061010723c */ /* 0x008fe20000001818 */
[----:B------:R-:W2:Y:S01]  /*482e0*/  LDL.LU.64 R26, [R1+0x2c78] ;  /* 0x002c7800011a7983 */ /* 0x000ea20000300a00 */
[----:B------:R-:W2:Y:S11]  /*482f0*/  LDL.LU.64 R24, [R1+0x2c70] ;  /* 0x002c700001187983 */ /* 0x000eb60000300a00 */
[----:B------:R-:W-:Y:S10]  /*48300*/  @!UPT UIADD3 URZ, URZ, URZ, URZ ;  /* 0x0000003f3f3ff290 */ /* 0x000ff4000fffe03f */
[----:B------:R-:W-:Y:S01]  /*48310*/  STL.64 [R1+0x9e0], R16 ;  /* 0x0009e01001007387 */ /* 0x000fe20000100a00 */
[----:B------:R-:W-:Y:S02]  /*48320*/  STL.64 [R1+0x9e8], R18 ;  /* 0x0009e81201007387 */ /* 0x000fe40000100a00 */
[----:B------:R-:W0:Y:S04]  /*48330*/  LDSM.16.MT88.4 R16, [R3+0x14380] ;  /* 0x014380000310783b */ /* 0x000e280000004200 */
        /* <DEDUP_REMOVED lines=107> */
[----:B------:R-:W2:Y:S01]  /*489f0*/  LDL.LU R12, [R1+0x5a0] ;  /* 0x0005a000010c7983 */ /* 0x000ea20000300800 */
[----:B------:R-:W2:Y:S04]  /*48a00*/  LDL.LU R13, [R1+0x5a4] ;  /* 0x0005a400010d7983 */ /* 0x000ea80000300800 */
[----:B0-----:R-:W2:Y:S01]  /*48a10*/  LDL.LU R14, [R1+0x5a8] ;  /* 0x0005a800010e7983 */ /* 0x001ea20000300800 */
[----:B------:R-:W2:Y:S02]  /*48a20*/  LDL.LU R15, [R1+0x5ac] ;  /* 0x0005ac00010f7983 */ /* 0x000ea40000300800 */
[C---:B--2---:R-:W-:Y:S11]  /*48a30*/  HMMA.16816.F32 R12, R24.reuse, R10, R12 ;  /* 0x0000000a180c723c */ /* 0x044ff6000000180c */
[----:B------:R-:W-:Y:S11]  /*48a40*/  @!UPT UIADD3 URZ, URZ, URZ, URZ ;  /* 0x0000003f3f3ff290 */ /* 0x000ff6000fffe03f */
[----:B------:R-:W-:Y:S01]  /*48a50*/  @!UPT UIADD3 URZ, URZ, URZ, URZ ;  /* 0x0000003f3f3ff290 */ /* 0x000fe2000fffe03f */
[----:B------:R-:W-:Y:S01]  /*48a60*/  STL.64 [R1+0x5a0], R12 ;  /* 0x0005a00c01007387 */ /* 0x000fe20000100a00 */
[----:B------:R0:W-:Y:S03]  /*48a70*/  STL.64 [R1+0x5a8], R14 ;  /* 0x0005a80e01007387 */ /* 0x0001e60000100a00 */
[----:B0-----:R-:W2:Y:S04]  /*48a80*/  LDL.LU.64 R14, [R1+0x68] ;  /* 0x00006800010e7983 */ /* 0x001ea80000300a00 */
[----:B--2---:R-:W-:Y:S01]  /*48a90*/  STL.64 [R1+0x2ae0], R14 ;  /* 0x002ae00e01007387 */ /* 0x004fe20000100a00 */
[----:B------:R0:W-:Y:S02]  /*48aa0*/  STL [R1+0x2a68], R10 ;  /* 0x002a680a01007387 */ /* 0x0001e40000100800 */
[----:B------:R1:W-:Y:S02]  /*48ab0*/  STL [R1+0x2a64], R11 ;  /* 0x002a640b01007387 */ /* 0x0003e40000100800 */
[----:B------:R-:W2:Y:S01]  /*48ac0*/  LDL.LU R8, [R1+0x290] ;  /* 0x0002900001087983 */ /* 0x000ea20000300800 */
[----:B------:R-:W2:Y:S04]  /*48ad0*/  LDL.LU R9, [R1+0x294] ;  /* 0x0002940001097983 */ /* 0x000ea80000300800 */
[----:B0-----:R-:W2:Y:S01]  /*48ae0*/  LDL.LU R10, [R1+0x298] ;  /* 0x00029800010a7983 */ /* 0x001ea20000300800 */
[----:B-1----:R-:W2:Y:S01]  /*48af0*/  LDL.LU R11, [R1+0x29c] ;  /* 0x00029c00010b7983 */ /* 0x002ea20000300800 */
[----:B---3--:R-:W-:Y:S01]  /*48b00*/  HMMA.16816.F32 R24, R24, R6, R16 ;  /* 0x000000061818723c */ /* 0x008fe20000001810 */
[----:B------:R-:W3:Y:S01]  /*48b10*/  LDL.LU R16, [R1+0x2c0] ;  /* 0x0002c00001107983 */ /* 0x000ee20000300800 */
[----:B------:R-:W3:Y:S01]  /*48b20*/  LDL.LU R17, [R1+0x2c4] ;  /* 0x0002c40001117983 */ /* 0x000ee20000300800 */
[----:B------:R-:W3:Y:S02]  /*48b30*/  LDL.LU R18, [R1+0x2c8] ;  /* 0x0002c80001127983 */ /* 0x000ee40000300800 */
[----:B------:R-:W3:Y:S01]  /*48b40*/  LDL.LU R19, [R1+0x2cc] ;  /* 0x0002cc0001137983 */ /* 0x000ee20000300800 */
[----:B--2---:R0:W-:Y:S01]  /*48b50*/  STL.64 [R1+0x2b08], R10 ;  /* 0x002b080a01007387 */ /* 0x0041e20000100a00 */
[----:B------:R-:W-:Y:S03]  /*48b60*/  STL.64 [R1+0x2b00], R8 ;  /* 0x002b000801007387 */ /* 0x000fe60000100a00 */
[----:B0-----:R-:W2:Y:S04]  /*48b70*/  LDL.LU.64 R10, [R1+0xa8] ;  /* 0x0000a800010a7983 */ /* 0x001ea80000300a00 */
[----:B--2---:R0:W-:Y:S04]  /*48b80*/  STL.64 [R1+0x2b18], R10 ;  /* 0x002b180a01007387 */ /* 0x0041e80000100a00 */
[----:B0-----:R-:W2:Y:S04]  /*48b90*/  LDL.LU.64 R10, [R1+0xb8] ;  /* 0x0000b800010a7983 */ /* 0x001ea80000300a00 */
[----:B--2---:R0:W-:Y:S04]  /*48ba0*/  STL.64 [R1+0x2b20], R10 ;  /* 0x002b200a01007387 */ /* 0x0041e80000100a00 */
[----:B0-----:R-:W3:Y:S01]  /*48bb0*/  LDL.LU.64 R10, [R1+0xc8] ;  /* 0x0000c800010a7983 */ /* 0x001ee20000300a00 */
[----:B------:R-:W2:Y:S03]  /*48bc0*/  LDL.LU.64 R14, [R1+0x88] ;  /* 0x00008800010e7983 */ /* 0x000ea60000300a00 */
[----:B--2---:R0:W-:Y:S04]  /*48bd0*/  STL.64 [R1+0x2af8], R14 ;  /* 0x002af80e01007387 */ /* 0x0041e80000100a00 */
[----:B0-----:R-:W2:Y:S01]  /*48be0*/  LDL.LU.64 R14, [R1+0x98] ;  /* 0x00009800010e7983 */ /* 0x001ea20000300a00 */
[----:B---3--:R-:W-:Y:S03]  /*48bf0*/  HMMA.16816.F32 R16, R20, R10, R16 ;  /* 0x0000000a1410723c */ /* 0x008fe60000001810 */
[----:B--2---:R0:W-:Y:S01]  /*48c00*/  STL.64 [R1+0x2b10], R14 ;  /* 0x002b100e01007387 */ /* 0x0041e20000100a00 */
[----:B------:R-:W2:Y:S02]  /*48c10*/  LDL.LU R12, [R1+0x2a0] ;  /* 0x0002a000010c7983 */ /* 0x000ea40000300800 */
[----:B------:R-:W2:Y:S01]  /*48c20*/  LDL.LU R13, [R1+0x2a4] ;  /* 0x0002a400010d7983 */ /* 0x000ea20000300800 */
[----:B0-----:R-:W2:Y:S01]  /*48c30*/  LDL.LU R14, [R1+0x2a8] ;  /* 0x0002a800010e7983 */ /* 0x001ea20000300800 */
[----:B------:R-:W2:Y:S02]  /*48c40*/  LDL.LU R15, [R1+0x2ac] ;  /* 0x0002ac00010f7983 */ /* 0x000ea40000300800 */
[----:B------:R-:W-:Y:S02]  /*48c50*/  STL.64 [R1+0x2ad0], R6 ;  /* 0x002ad00601007387 */ /* 0x000fe40000100a00 */
[----:B----4-:R0:W-:Y:S02]  /*48c60*/  STL.64 [R1+0x2ac8], R4 ;  /* 0x002ac80401007387 */ /* 0x0101e40000100a00 */
        /* <DEDUP_REMOVED lines=10> */
[----:B------:R0:W-:Y:S01]  /*48d10*/  STL.64 [R1+0x2228], R26 ;  /* 0x0022281a01007387 */ /* 0x0001e20000100a00 */
[----:B------:R-:W-:Y:S03]  /*48d20*/  STL.64 [R1+0x2220], R24 ;  /* 0x0022201801007387 */ /* 0x000fe60000100a00 */
[----:B0-----:R-:W4:Y:S01]  /*48d30*/  LDL.LU.64 R26, [R1+0x78] ;  /* 0x00007800011a7983 */ /* 0x001f220000300a00 */
[----:B------:R0:W-:Y:S02]  /*48d40*/  STL.64 [R1+0xc30], R16 ;  /* 0x000c301001007387 */ /* 0x0001e40000100a00 */
[----:B------:R-:W-:Y:S02]  /*48d50*/  STL.64 [R1+0xc38], R18 ;  /* 0x000c381201007387 */ /* 0x000fe40000100a00 */
[----:B0-----:R-:W-:-:S02]  /*48d60*/  IMAD.MOV.U32 R16, RZ, RZ, R11 ;  /* 0x000000ffff107224 */ /* 0x001fc400078e000b */
        /* <DEDUP_REMOVED lines=16> */
[----:B------:R0:W-:Y:S02]  /*48e70*/  STL [R1+0x2a78], R18 ;  /* 0x002a781201007387 */ /* 0x0001e40000100800 */
[----:B------:R1:W-:Y:S02]  /*48e80*/  STL [R1+0x2a74], R19 ;  /* 0x002a741301007387 */ /* 0x0003e40000100800 */
[----:B------:R-:W4:Y:S01]  /*48e90*/  LDL.LU R16, [R1+0x270] ;  /* 0x0002700001107983 */ /* 0x000f220000300800 */
[----:B------:R-:W4:Y:S04]  /*48ea0*/  LDL.LU R17, [R1+0x274] ;  /* 0x0002740001117983 */ /* 0x000f280000300800 */
[----:B0-----:R-:W4:Y:S01]  /*48eb0*/  LDL.LU R18, [R1+0x278] ;  /* 0x0002780001127983 */ /* 0x001f220000300800 */
[----:B-1----:R-:W4:Y:S01]  /*48ec0*/  LDL.LU R19, [R1+0x27c] ;  /* 0x00027c0001137983 */ /* 0x002f220000300800 */
        /* <DEDUP_REMOVED lines=10> */
[C---:B--2---:R-:W-:Y:S01]  /*48f70*/  HMMA.16816.F32 R8, R20.reuse, R14, R8 ;  /* 0x0000000e1408723c */ /* 0x044fe20000001808 */
[----:B------:R-:W-:Y:S11]  /*48f80*/  IMAD.MOV.U32 R0, RZ, RZ, R15 ;  /* 0x000000ffff007224 */ /* 0x000ff600078e000f */
[----:B------:R-:W-:Y:S11]  /*48f90*/  @!UPT UIADD3 URZ, URZ, URZ, URZ ;  /* 0x0000003f3f3ff290 */ /* 0x000ff6000fffe03f */
[----:B------:R0:W-:Y:S01]  /*48fa0*/  STL.64 [R1+0xc00], R8 ;  /* 0x000c000801007387 */ /* 0x0001e20000100a00 */
[----:B------:R-:W-:Y:S02]  /*48fb0*/  STL.64 [R1+0xc08], R10 ;  /* 0x000c080a01007387 */ /* 0x000fe40000100a00 */
[----:B0-----:R-:W-:Y:S02]  /*48fc0*/  IMAD.MOV.U32 R9, RZ, RZ, R14 ;  /* 0x000000ffff097224 */ /* 0x001fe400078e000e */
[----:B------:R-:W3:Y:S02]  /*48fd0*/  LDL.LU.64 R14, [R1+0x2af8] ;  /* 0x002af800010e7983 */ /* 0x000ee40000300a00 */
[C---:B---3--:R-:W-:Y:S01]  /*48fe0*/  HMMA.16816.F32 R4, R20.reuse, R14, R4 ;  /* 0x0000000e1404723c */ /* 0x048fe20000001804 */
[----:B------:R-:W-:Y:S02]  /*48ff0*/  IMAD.MOV.U32 R29, RZ, RZ, R14 ;  /* 0x000000ffff1d7224 */ /* 0x000fe400078e000e */
[----:B------:R-:W-:Y:S11]  /*49000*/  IMAD.MOV.U32 R8, RZ, RZ, R15 ;  /* 0x000000ffff087224 */ /* 0x000ff600078e000f */
[----:B------:R-:W-:Y:S09]  /*49010*/  @!UPT UIADD3 URZ, URZ, URZ, URZ ;  /* 0x0000003f3f3ff290 */ /* 0x000ff2000fffe03f */
[----:B------:R-:W-:Y:S01]  /*49020*/  STL.64 [R1+0xbf0], R4 ;  /* 0x000bf00401007387 */ /* 0x000fe20000100a00 */
[----:B------:R0:W-:Y:S03]  /*49030*/  STL.64 [R1+0xbf8], R6 ;  /* 0x000bf80601007387 */ /* 0x0001e60000100a00 */
[----:B0-----:R-:W2:Y:S01]  /*49040*/  LDL.LU.64 R6, [R1+0x2af0] ;  /* 0x002af00001067983 */ /* 0x001ea20000300a00 */
[----:B------:R-:W2:Y:S02]  /*49050*/  LDL.LU.64 R4, [R1+0x2ae8] ;  /* 0x002ae80001047983 */ /* 0x000ea40000300a00 */
[----:B------:R-:W2:Y:S01]  /*49060*/  LDL.LU.64 R14, [R1+0x2ae0] ;  /* 0x002ae000010e7983 */ /* 0x000ea20000300a00 */
[C---:B----4-:R-:W-:Y:S01]  /*49070*/  HMMA.16816.F32 R16, R20.reuse, R26, R16 ;  /* 0x0000001a1410723c */ /* 0x050fe20000001810 */
[----:B------:R-:W-:Y:S02]  /*49080*/  IMAD.MOV.U32 R11, RZ, RZ, R26 ;  /* 0x000000ffff0b7224 */ /* 0x000fe400078e001a */
[----:B------:R-:W-:Y:S11]  /*49090*/  IMAD.MOV.U32 R3, RZ, RZ, R27 ;  /* 0x000000ffff037224 */ /* 0x000ff600078e001b */
[----:B------:R-:W-:Y:S09]  /*490a0*/  @!UPT UIADD3 URZ, URZ, URZ, URZ ;  /* 0x0000003f3f3ff290 */ /* 0x000ff2000fffe03f */
[----:B------:R0:W-:Y:S01]  /*490b0*/  STL.64 [R1+0xbe0], R16 ;  /* 0x000be01001007387 */ /* 0x0001e20000100a00 */
[----:B------:R-:W-:Y:S02]  /*490c0*/  STL.64 [R1+0xbe8], R18 ;  /* 0x000be81201007387 */ /* 0x000fe40000100a00 */
[----:B------:R-:W3:Y:S01]  /*490d0*/  LDL.LU.64 R26, [R1+0x58] ;  /* 0x00005800011a7983 */ /* 0x000ee20000300a00 */
[C---:B--2---:R-:W-:Y:S01]  /*490e0*/  HMMA.16816.F32 R4, R20.reuse, R14, R4 ;  /* 0x0000000e1404723c */ /* 0x044fe20000001804 */
[----:B0-----:R-:W-:Y:S02]  /*490f0*/  IMAD.MOV.U32 R17, RZ, RZ, R14 ;  /* 0x000000ffff117224 */ /* 0x001fe400078e000e */
[----:B------:R-:W-:Y:S11]  /*49100*/  IMAD.MOV.U32 R10, RZ, RZ, R15 ;  /* 0x000000ffff0a7224 */ /* 0x000ff600078e000f */
[----:B------:R-:W-:Y:S09]  /*49110*/  @!UPT UIADD3 URZ, URZ, URZ, URZ ;  /* 0x0000003f3f3ff290 */ /* 0x000ff2000fffe03f */
[----:B------:R-:W-:Y:S01]  /*49120*/  STL.64 [R1+0xbd0], R4 ;  /* 0x000bd00401007387 */ /* 0x000fe20000100a00 */
[----:B------:R-:W-:Y:S02]  /*49130*/  STL.64 [R1+0xbd8], R6 ;  /* 0x000bd80601007387 */ /* 0x000fe40000100a00 */
[----:B------:R0:W-:Y:S02]  /*49140*/  STL [R1+0x2ad8], R17 ;  /* 0x002ad81101007387 */ /* 0x0001e40000100800 */
[----:B------:R-:W3:Y:S01]  /*49150*/  LDL.LU R16, [R1+0x250] ;  /* 0x0002500001107983 */ /* 0x000ee20000300800 */
[----:B0-----:R-:W3:Y:S01]  /*49160*/  LDL.LU R17, [R1+0x254] ;  /* 0x0002540001117983 */ /* 0x001ee20000300800 */
[----:B------:R-:W3:Y:S02]  /*49170*/  LDL.LU R18, [R1+0x258] ;  /* 0x0002580001127983 */ /* 0x000ee40000300800 */
[----:B------:R-:W3:Y:S02]  /*49180*/  LDL.LU R19, [R1+0x25c] ;  /* 0x00025c0001137983 */ /* 0x000ee40000300800 */
[----:B------:R-:W2:Y:S01]  /*49190*/  LDL.LU R4, [R1+0x240] ;  /* 0x0002400001047983 */ /* 0x000ea20000300800 */
[----:B------:R-:W2:Y:S01]  /*491a0*/  LDL.LU R5, [R1+0x244] ;  /* 0x0002440001057983 */ /* 0x000ea20000300800 */
[----:B------:R-:W2:Y:S02]  /*491b0*/  LDL.LU R6, [R1+0x248] ;  /* 0x0002480001067983 */ /* 0x000ea40000300800 */
[----:B------:R-:W2:Y:S02]  /*491c0*/  LDL.LU R7, [R1+0x24c] ;  /* 0x00024c0001077983 */ /* 0x000ea40000300800 */
[----:B------:R-:W-:Y:S01]  /*491d0*/  STL.64 [R1+0x2a88], R10 ;  /* 0x002a880a01007387 */ /* 0x000fe20000100a00 */
[----:B------:R0:W-:Y:S04]  /*491e0*/  STL.64 [R1+0x2a80], R8 ;  /* 0x002a800801007387 */ /* 0x0001e80000100a00 */
[----:B0-----:R-:W4:Y:S01]  /*491f0*/  LDL.LU R8, [R1+0x200] ;  /* 0x0002000001087983 */ /* 0x001f220000300800 */
        /* <DEDUP_REMOVED lines=9> */
[----:B0-----:R-:W2:Y:S01]  /*49290*/  LDL.LU.64 R14, [R1+0x28] ;  /* 0x00002800010e7983 */ /* 0x001ea20000300a00 */
[----:B---3--:R-:W-:Y:S03]  /*492a0*/  HMMA.16816.F32 R16, R20, R26, R16 ;  /* 0x0000001a1410723c */ /* 0x008fe60000001810 */
[----:B--2---:R0:W-:Y:S04]  /*492b0*/  STL.64 [R1+0x2ac0], R14 ;  /* 0x002ac00e01007387 */ /* 0x0041e80000100a00 */
[----:B0-----:R-:W2:Y:S01]  /*492c0*/  LDL.LU.64 R14, [R1+0x38] ;  /* 0x00003800010e7983 */ /* 0x001ea20000300a00 */
[----:B------:R0:W-:Y:S02]  /*492d0*/  STL.64 [R1+0x2a98], R10 ;  /* 0x002a980a01007387 */ /* 0x0001e40000100a00 */
[----:B----4-:R1:W-:Y:S01]  /*492e0*/  STL.64 [R1+0x2a90], R8 ;  /* 0x002a900801007387 */ /* 0x0103e20000100a00 */
[----:B0-----:R-:W3:Y:S04]  /*492f0*/  LDL.LU.64 R10, [R1+0x18] ;  /* 0x00001800010a7983 */ /* 0x001ee80000300a00 */
[----:B---3--:R0:W-:Y:S01]  /*49300*/  STL.64 [R1+0x2ab8], R10 ;  /* 0x002ab80a01007387 */ /* 0x0081e20000100a00 */
[----:B-1----:R-:W3:Y:S02]  /*49310*/  LDL.LU R8, [R1+0x220] ;  /* 0x0002200001087983 */ /* 0x002ee40000300800 */
[----:B------:R-:W3:Y:S01]  /*49320*/  LDL.LU R9, [R1+0x224] ;  /* 0x0002240001097983 */ /* 0x000ee20000300800 */
[----:B0-----:R-:W3:Y:S01]  /*49330*/  LDL.LU R10, [R1+0x228] ;  /* 0x00022800010a7983 */ /* 0x001ee20000300800 */
[----:B------:R-:W3:Y:S03]  /*49340*/  LDL.LU R11, [R1+0x22c] ;  /* 0x00022c00010b7983 */ /* 0x000ee60000300800 */
[----:B------:R0:W-:Y:S02]  /*49350*/  STL.64 [R1+0xbc0], R16 ;  /* 0x000bc01001007387 */ /* 0x0001e40000100a00 */
[----:B------:R1:W-:Y:S01]  /*49360*/  STL.64 [R1+0xbc8], R18 ;  /* 0x000bc81201007387 */ /* 0x0003e20000100a00 */
[----:B0-----:R-:W4:Y:S01]  /*49370*/  LDL.LU R17, [R1+0x2ad8] ;  /* 0x002ad80001117983 */ /* 0x001f220000300800 */
[----:B------:R-:W2:Y:S02]  /*49380*/  LDL.LU R24, [R1+0xd0] ;  /* 0x0000d00001187983 */ /* 0x000ea40000300800 */
[----:B-1----:R-:W-:-:S02]  /*49390*/  IMAD.MOV.U32 R19, RZ, RZ, R26 ;  /* 0x000000ffff137224 */ /* 0x002fc400078e001a */
[----:B------:R-:W2:Y:S02]  /*493a0*/  LDL.LU R25, [R1+0xd4] ;  /* 0x0000d40001197983 */ /* 0x000ea40000300800 */
[----:B------:R-:W-:Y:S01]  /*493b0*/  IMAD.MOV.U32 R16, RZ, RZ, R27 ;  /* 0x000000ffff107224 */ /* 0x000fe200078e001b */
[----:B------:R-:W2:Y:S01]  /*493c0*/  LDL.LU R26, [R1+0xd8] ;  /* 0x0000d800011a7983 */ /* 0x000ea20000300800 */
[----:B------:R-:W2:Y:S03]  /*493d0*/  LDL.LU R27, [R1+0xdc] ;  /* 0x0000dc00011b7983 */ /* 0x000ea60000300800 */
[----:B--2---:R0:W-:Y:S01]  /*493e0*/  STL.64 [R1+0x28e8], R26 ;  /* 0x0028e81a01007387 */ /* 0x0041e20000100a00 */
[----:B------:R-:W-:Y:S03]  /*493f0*/  STL.64 [R1+0x28e0], R24 ;  /* 0x0028e01801007387 */ /* 0x000fe60000100a00 */
        /* <DEDUP_REMOVED lines=9> */
[----:B------:R-:W2:Y:S02]  /*49490*/  LDL.LU R24, [R1+0xf0] ;  /* 0x0000f00001187983 */ /* 0x000ea40000300800 */
[----:B------:R-:W2:Y:S01]  /*494a0*/  LDL.LU R25, [R1+0xf4] ;  /* 0x0000f40001197983 */ /* 0x000ea20000300800 */
[----:B------:R-:W2:Y:S01]  /*494b0*/  LDL.LU R26, [R1+0xf8] ;  /* 0x0000f800011a7983 */ /* 0x000ea20000300800 */
[----:B------:R-:W2:Y:S03]  /*494c0*/  LDL.LU R27, [R1+0xfc] ;  /* 0x0000fc00011b7983 */ /* 0x000ea60000300800 */
[----:B--2---:R0:W-:Y:S01]  /*494d0*/  STL.64 [R1+0x28f8], R26 ;  /* 0x0028f81a01007387 */ /* 0x0041e20000100a00 */
[----:B------:R-:W-:Y:S03]  /*494e0*/  STL.64 [R1+0x28f0], R24 ;  /* 0x0028f01801007387 */ /* 0x000fe60000100a00 */
[----:B0-----:R-:W2:Y:S01]  /*494f0*/  LDL.LU R26, [R1+0x8] ;  /* 0x00000800011a7983 */ /* 0x001ea20000300800 */
[----:B------:R-:W-:-:S02]  /*49500*/  IMAD.MOV.U32 R27, RZ, RZ, R5 ;  /* 0x000000ffff1b7224 */ /* 0x000fc400078e0005 */
[----:B------:R-:W2:Y:S02]  /*49510*/  LDL R5, [R1+0x1584] ;  /* 0x0015840001057983 */ /* 0x000ea40000100800 */
[----:B------:R-:W-:Y:S01]  /*49520*/  STL.64 [R1+0x2a40], R6 ;  /* 0x002a400601007387 */ /* 0x000fe20000100a00 */
[----:B--2---:R0:W-:Y:S04]  /*49530*/  STL.64 [R1+0x2a38], R4 ;  /* 0x002a380401007387 */ /* 0x0041e80000100a00 */
[----:B0-----:R-:W2:Y:S01]  /*49540*/  LDL.LU R4, [R1+0x230] ;  /* 0x0002300001047983 */ /* 0x001ea20000300800 */
[----:B------:R-:W2:Y:S02]  /*49550*/  LDL.LU R5, [R1+0x234] ;  /* 0x0002340001057983 */ /* 0x000ea40000300800 */
[----:B------:R-:W2:Y:S02]  /*49560*/  LDL.LU R6, [R1+0x238] ;  /* 0x0002380001067983 */ /* 0x000ea40000300800 */
[----:B------:R-:W2:Y:S02]  /*49570*/  LDL.LU R7, [R1+0x23c] ;  /* 0x00023c0001077983 */ /* 0x000ea40000300800 */
[C---:B--2---:R-:W-:Y:S11]  /*49580*/  HMMA.16816.F32 R4, R20.reuse, R14, R4 ;  /* 0x0000000e1404723c */ /* 0x044ff60000001804 */
[----:B------:R-:W-:Y:S11]  /*49590*/  @!UPT UIADD3 URZ, URZ, URZ, URZ ;  /* 0x0000003f3f3ff290 */ /* 0x000ff6000fffe03f */
[----:B------:R-:W-:Y:S01]  /*495a0*/  @!UPT UIADD3 URZ, URZ, URZ, URZ ;  /* 0x0000003f3f3ff290 */ /* 0x000fe2000fffe03f */
[----:B------:R0:W-:Y:S01]  /*495b0*/  STL.64 [R1+0xba0], R4 ;  /* 0x000ba00401007387 */ /* 0x0001e20000100a00 */
[----:B------:R1:W-:Y:S02]  /*495c0*/  STL.64 [R1+0xba8], R6 ;  /* 0x000ba80601007387 */ /* 0x0003e40000100a00 */
[----:B0-----:R-:W-:Y:S02]  /*495d0*/  IMAD.MOV.U32 R5, RZ, RZ, R14 ;  /* 0x000000ffff057224 */ /* 0x001fe400078e000e */
[----:B------:R-:W-:Y:S02]  /*495e0*/  IMAD.MOV.U32 R4, RZ, RZ, R15 ;  /* 0x000000ffff047224 */ /* 0x000fe400078e000f */
[----:B------:R-:W3:Y:S02]  /*495f0*/  LDL.LU.64 R14, [R1+0x2ac0] ;  /* 0x002ac000010e7983 */ /* 0x000ee40000300a00 */
[----:B---3--:R-:W-:Y:S01]  /*49600*/  HMMA.16816.F32 R8, R20, R14, R8 ;  /* 0x0000000e1408723c */ /* 0x008fe20000001808 */
        /* <DEDUP_REMOVED lines=25> */
[----:B------:R0:W-:Y:S02]  /*497a0*/  STL.64 [R1+0x2908], R26 ;  /* 0x0029081a01007387 */ /* 0x0001e40000100a00 */
[----:B0-----:R-:W-:Y:S02]  /*497b0*/  IMAD.MOV.U32 R26, RZ, RZ, R13 ;  /* 0x000000ffff1a7224 */ /* 0x001fe400078e000d */
[----:B------:R-:W-:-:S05]  /*497c0*/  IMAD.MOV.U32 R27, RZ, RZ, R12 ;  /* 0x000000ffff1b7224 */ /* 0x000fca00078e000c */
[----:B------:R0:W-:Y:S02]  /*497d0*/  STL.64 [R1+0x2920], R26 ;  /* 0x0029201a01007387 */ /* 0x0001e40000100a00 */
[----:B0-----:R-:W-:Y:S02]  /*497e0*/  IMAD.MOV.U32 R26, RZ, RZ, R7 ;  /* 0x000000ffff1a7224 */ /* 0x001fe400078e0007 */
[----:B------:R-:W-:-:S05]  /*497f0*/  IMAD.MOV.U32 R27, RZ, RZ, R6 ;  /* 0x000000ffff1b7224 */ /* 0x000fca00078e0006 */
[----:B------:R0:W-:Y:S01]  /*49800*/  STL.64 [R1+0x2938], R26 ;  /* 0x0029381a01007387 */ /* 0x0001e20000100a00 */
[----:B------:R-:W2:Y:S02]  /*49810*/  LDL.LU R24, [R1+0x1f0] ;  /* 0x0001f00001187983 */ /* 0x000ea40000300800 */
[----:B------:R-:W2:Y:S01]  /*49820*/  LDL.LU R25, [R1+0x1f4] ;  /* 0x0001f40001197983 */ /* 0x000ea20000300800 */
[----:B0-----:R-:W2:Y:S01]  /*49830*/  LDL.LU R26, [R1+0x1f8] ;  /* 0x0001f800011a7983 */ /* 0x001ea20000300800 */
[----:B------:R-:W2:Y:S02]  /*49840*/  LDL.LU R27, [R1+0x1fc] ;  /* 0x0001fc00011b7983 */ /* 0x000ea40000300800 */
[----:B--2---:R-:W-:Y:S11]  /*49850*/  HMMA.16816.F32 R24, R20, R14, R24 ;  /* 0x0000000e1418723c */ /* 0x004ff60000001818 */
[----:B------:R-:W-:Y:S11]  /*49860*/  @!UPT UIADD3 URZ, URZ, URZ, URZ ;  /* 0x0000003f3f3ff290 */ /* 0x000ff6000fffe03f */
[----:B------:R-:W-:Y:S01]  /*49870*/  @!UPT UIADD3 URZ, URZ, URZ, URZ ;  /* 0x0000003f3f3ff290 */ /* 0x000fe2000fffe03f */
[----:B------:R-:W-:Y:S01]  /*49880*/  STL.64 [R1+0xb60], R24 ;  /* 0x000b601801007387 */ /* 0x000fe20000100a00 */
[----:B------:R0:W-:Y:S02]  /*49890*/  STL.64 [R1+0xb68], R26 ;  /* 0x000b681a01007387 */ /* 0x0001e40000100a00 */
[----:B0-----:R-:W-:Y:S02]  /*498a0*/  IMAD.MOV.U32 R26, RZ, RZ, R5 ;  /* 0x000000ffff1a7224 */ /* 0x001fe400078e0005 */
[----:B------:R-:W-:-:S05]  /*498b0*/  IMAD.MOV.U32 R27, RZ, RZ, R4 ;  /* 0x000000ffff1b7224 */ /* 0x000fca00078e0004 */
[----:B------:R-:W-:Y:S01]  /*498c0*/  STL.64 [R1+0x2950], R26 ;  /* 0x0029501a01007387 */ /* 0x000fe20000100a00 */
[----:B------:R0:W-:Y:S02]  /*498d0*/  STL.64 [R1+0x2900], R14 ;  /* 0x0029000e01007387 */ /* 0x0001e40000100a00 */
[----:B------:R-:W2:Y:S02]  /*498e0*/  LDL.LU R12, [R1+0x100] ;  /* 0x00010000010c7983 */ /* 0x000ea40000300800 */
[----:B------:R-:W2:Y:S01]  /*498f0*/  LDL.LU R13, [R1+0x104] ;  /* 0x00010400010d7983 */ /* 0x000ea20000300800 */
[----:B0-----:R-:W2:Y:S01]  /*49900*/  LDL.LU R14, [R1+0x108] ;  /* 0x00010800010e7983 */ /* 0x001ea20000300800 */
[----:B------:R-:W2:Y:S02]  /*49910*/  LDL.LU R15, [R1+0x10c] ;  /* 0x00010c00010f7983 */ /* 0x000ea40000300800 */
[----:B------:R-:W-:Y:S02]  /*49920*/  IMAD.MOV.U32 R26, RZ, RZ, R2 ;  /* 0x000000ffff1a7224 */ /* 0x000fe400078e0002 */
        /* <DEDUP_REMOVED lines=22> */
[----:B---3--:R-:W-:Y:S01]  /*49a90*/  IMAD.MOV.U32 R27, RZ, RZ, R10 ;  /* 0x000000ffff1b7224 */ /* 0x008fe200078e000a */
[----:B------:R-:W3:Y:S01]  /*49aa0*/  LDL.LU R17, [R1+0x2a6c] ;  /* 0x002a6c0001117983 */ /* 0x000ee20000300800 */
[----:B------:R-:W4:Y:S03]  /*49ab0*/  LDL.LU R10, [R1+0x2a68] ;  /* 0x002a6800010a7983 */ /* 0x000f260000300800 */
[----:B------:R0:W-:Y:S02]  /*49ac0*/  STL.64 [R1+0x2998], R26 ;  /* 0x0029981a01007387 */ /* 0x0001e40000100a00 */
[----:B0-----:R-:W-:Y:S02]  /*49ad0*/  IMAD.MOV.U32 R26, RZ, RZ, R11 ;  /* 0x000000ffff1a7224 */ /* 0x001fe400078e000b */
[----:B------:R-:W-:Y:S01]  /*49ae0*/  IMAD.MOV.U32 R27, RZ, RZ, R3 ;  /* 0x000000ffff1b7224 */ /* 0x000fe200078e0003 */
[----:B------:R-:W4:Y:S01]  /*49af0*/  LDL.LU R11, [R1+0x2a64] ;  /* 0x002a6400010b7983 */ /* 0x000f220000300800 */
        /* <DEDUP_REMOVED lines=51> */
[----:B---3--:R-:W-:Y:S01]  /*49e30*/  IMAD.MOV.U32 R26, RZ, RZ, R17 ;  /* 0x000000ffff1a7224 */ /* 0x008fe200078e0011 */
        /* <DEDUP_REMOVED lines=26> */
[C---:B----4-:R-:W-:Y:S01]  /*49fe0*/  HMMA.16816.F32 R4, R20.reuse, R10, R4 ;  /* 0x0000000a1404723c */ /* 0x050fe20000001804 */
[----:B--2---:R-:W-:Y:S01]  /*49ff0*/  STL.64 [R1+0x2a08], R14 ;  /* 0x002a080e01007387 */ /* 0x004fe20000100a00 */
[----:B------:R0:W-:Y:S03]  /*4a000*/  STL.64 [R1+0x2a00], R12 ;  /* 0x002a000c01007387 */ /* 0x0001e60000100a00 */
        /* <DEDUP_REMOVED lines=105> */
[----:B------:R-:W-:Y:S02]  /*4a6a0*/  IMAD.MOV.U32 R22, RZ, RZ, R2 ;  /* 0x000000ffff167224 */ /* 0x000fe400078e0002 */
[----:B------:R-:W-:Y:S02]  /*4a6b0*/  IMAD.MOV.U32 R23, RZ, RZ, R0 ;  /* 0x000000ffff177224 */ /* 0x000fe400078e0000 */
[----:B------:R-:W-:Y:S01]  /*4a6c0*/  IMAD.MOV.U32 R21, RZ, RZ, R28 ;  /* 0x000000ffff157224 */ /* 0x000fe200078e001c */
[C---:B--2---:R-:W-:Y:S01]  /*4a6d0*/  HMMA.16816.F32 R24, R16.reuse, R26, R12 ;  /* 0x0000001a1018723c */ /* 0x044fe2000000180c */
[----:B------:R-:W2:Y:S11]  /*4a6e0*/  LDL.LU.64 R14, [R1+0x2900] ;  /* 0x00290000010e7983 */ /* 0x000eb60000300a00 */
[----:B------:R-:W-:Y:S11]  /*4a6f0*/  @!UPT UIADD3 URZ, URZ, URZ, URZ ;  /* 0x0000003f3f3ff290 */ /* 0x000ff6000fffe03f */
[----:B------:R0:W-:Y:S01]  /*4a700*/  STL [R1+0x8e0], R24 ;  /* 0x0008e01801007387 */ /* 0x0001e20000100800 */
[----:B------:R-:W-:Y:S02]  /*4a710*/  IMAD.MOV.U32 R2, RZ, RZ, R26 ;  /* 0x000000ffff027224 */ /* 0x000fe400078e001a */
[----:B------:R-:W-:Y:S02]  /*4a720*/  IMAD.MOV.U32 R0, RZ, RZ, R27 ;  /* 0x000000ffff007224 */ /* 0x000fe400078e001b */
[----:B------:R-:W-:Y:S01]  /*4a730*/  IMAD.MOV.U32 R28, RZ, RZ, R25 ;  /* 0x000000ffff1c7224 */ /* 0x000fe200078e0019 */
[----:B------:R-:W2:Y:S04]  /*4a740*/  LDL.LU.64 R26, [R1+0x28f8] ;  /* 0x0028f800011a7983 */ /* 0x000ea80000300a00 */
[----:B0-----:R-:W2:Y:S01]  /*4a750*/  LDL.LU.64 R24, [R1+0x28f0] ;  /* 0x0028f00001187983 */ /* 0x001ea20000300a00 */
[----:B------:R-:W-:Y:S02]  /*4a760*/  STL [R1+0x20f0], R0 ;  /* 0x0020f00001007387 */ /* 0x000fe40000100800 */
[----:B------:R-:W-:Y:S02]  /*4a770*/  STL [R1+0x20e4], R2 ;  /* 0x0020e40201007387 */ /* 0x000fe40000100800 */
[----:B------:R-:W-:Y:S01]  /*4a780*/  STL [R1+0x20e0], R28 ;  /* 0x0020e01c01007387 */ /* 0x000fe20000100800 */
[C---:B--2---:R-:W-:Y:S01]  /*4a790*/  HMMA.16816.F32 R12, R16.reuse, R14, R24 ;  /* 0x0000000e100c723c */ /* 0x044fe20000001818 */
[----:B------:R-:W2:Y:S01]  /*4a7a0*/  LDL.LU.64 R26, [R1+0x28e8] ;  /* 0x0028e800011a7983 */ /* 0x000ea20000300a00 */
[----:B------:R-:W2:Y:S11]  /*4a7b0*/  LDL.LU.64 R24, [R1+0x28e0] ;  /* 0x0028e00001187983 */ /* 0x000eb60000300a00 */
[----:B------:R-:W-:Y:S10]  /*4a7c0*/  @!UPT UIADD3 URZ, URZ, URZ, URZ ;  /* 0x0000003f3f3ff290 */ /* 0x000ff4000fffe03f */
[----:B------:R-:W-:Y:S01]  /*4a7d0*/  STL.64 [R1+0x8d0], R12 ;  /* 0x0008d00c01007387 */ /* 0x000fe20000100a00 */
[----:B------:R3:W-:Y:S02]  /*4a7e0*/  STL.64 [R1+0x8d8], R14 ;  /* 0x0008d80e01007387 */ /* 0x0007e40000100a00 */
[C---:B---3--:R-:W-:Y:S11]  /*4a7f0*/  HMMA.16816.F32 R12, R16.reuse, R10, R20 ;  /* 0x0000000a100c723c */ /* 0x048ff60000001814 */
[----:B------:R-:W-:Y:S11]  /*4a800*/  @!UPT UIADD3 URZ, URZ, URZ, URZ ;  /* 0x0000003f3f3ff290 */ /* 0x000ff6000fffe03f */
[----:B------:R-:W-:Y:S01]  /*4a810*/  @!UPT UIADD3 URZ, URZ, URZ, URZ ;  /* 0x0000003f3f3ff290 */ /* 0x000fe2000fffe03f */
[----:B------:R-:W-:Y:S01]  /*4a820*/  STL.64 [R1+0x590], R12 ;  /* 0x0005900c01007387 */ /* 0x000fe20000100a00 */
[----:B------:R-:W-:Y:S02]  /*4a830*/  STL.64 [R1+0x598], R14 ;  /* 0x0005980e01007387 */ /* 0x000fe40000100a00 */
[----:B----4-:R-:W0:Y:S01]  /*4a840*/  LDSM.16.M88.4 R12, [R5+0x20080] ;  /* 0x02008000050c783b */ /* 0x010e220000000200 */
[----:B--2---:R-:W-:Y:S01]  /*4a850*/  HMMA.16816.F32 R20, R16, R6, R24 ;  /* 0x000000061014723c */ /* 0x004fe20000001818 */
[----:B------:R-:W-:Y:S04]  /*4a860*/  LDSM.16.M88.4 R24, [R5+0x24080] ;  /* 0x024080000518783b */ /* 0x000fe80000000200 */
[----:B------:R-:W-:Y:S02]  /*4a870*/  LDSM.16.MT88.4 R16, [R3+0x18000] ;  /* 0x018000000310783b */ /* 0x000fe40000004200 */
[----:B0-----:R-:W-:-:S02]  /*4a880*/  IMAD.MOV.U32 R7, RZ, RZ, R12 ;  /* 0x000000ffff077224 */ /* 0x001fc400078e000c */
[----:B------:R-:W-:Y:S11]  /*4a890*/  IMAD.MOV.U32 R6, RZ, RZ, R13 ;  /* 0x000000ffff067224 */ /* 0x000ff600078e000d */
[----:B------:R-:W-:Y:S03]  /*4a8a0*/  @!UPT UIADD3 URZ, URZ, URZ, URZ ;  /* 0x0000003f3f3ff290 */ /* 0x000fe6000fffe03f */
        /* <DEDUP_REMOVED lines=15> */
[----:B------:R-:W-:Y:S01]  /*4a9a0*/  STL.64 [R1+0x80], R20 ;  /* 0x0000801401007387 */ /* 0x000fe20000100a00 */
[----:B------:R-:W-:Y:S02]  /*4a9b0*/  STL.64 [R1+0x88], R22 ;  /* 0x0000881601007387 */ /* 0x000fe40000100a00 */
[----:B------:R-:W-:Y:S02]  /*4a9c0*/  STL.64 [R1+0xa8], R26 ;  /* 0x0000a81a01007387 */ /* 0x000fe40000100a00 */
[----:B------:R-:W-:Y:S01]  /*4a9d0*/  LDSM.16.M88.4 R20, [R5+0x30080] ;  /* 0x030080000514783b */ /* 0x000fe20000000200 */
[----:B0-----:R-:W-:Y:S03]  /*4a9e0*/  STL.64 [R1+0x70], R12 ;  /* 0x0000700c01007387 */ /* 0x001fe60000100a00 */
[----:B------:R-:W-:Y:S02]  /*4a9f0*/  STL.64 [R1+0x78], R14 ;  /* 0x0000780e01007387 */ /* 0x000fe40000100a00 */
[----:B------:R-:W0:Y:S04]  /*4aa00*/  LDSM.16.M88.4 R12, [R5+0x2c080] ;  /* 0x02c08000050c783b */ /* 0x000e280000000200 */
[----:B------:R-:W-:Y:S02]  /*4aa10*/  STL.64 [R1+0x28b8], R24 ;  /* 0x0028b81801007387 */ /* 0x000fe40000100a00 */
[----:B------:R-:W1:Y:S04]  /*4aa20*/  LDSM.16.M88.4 R24, [R5+0x2e080] ;  /* 0x02e080000518783b */ /* 0x000e680000000200 */
[----:B0-----:R-:W-:Y:S01]  /*4aa30*/  STL.64 [R1+0x60], R12 ;  /* 0x0000600c01007387 */ /* 0x001fe20000100a00 */
[----:B------:R-:W-:Y:S02]  /*4aa40*/  STL.64 [R1+0x68], R14 ;  /* 0x0000680e01007387 */ /* 0x000fe40000100a00 */
[----:B------:R-:W0:Y:S04]  /*4aa50*/  LDSM.16.M88.4 R12, [R5+0x32080] ;  /* 0x03208000050c783b */ /* 0x000e280000000200 */
[----:B-1----:R-:W-:Y:S01]  /*4aa60*/  STL.64 [R1+0x50], R24 ;  /* 0x0000501801007387 */ /* 0x002fe20000100a00 */
[----:B------:R-:W-:Y:S02]  /*4aa70*/  STL.64 [R1+0x58], R26 ;  /* 0x0000581a01007387 */ /* 0x000fe40000100a00 */
[----:B------:R-:W1:Y:S04]  /*4aa80*/  LDSM.16.M88.4 R24, [R5+0x34080] ;  /* 0x034080000518783b */ /* 0x000e680000000200 */
[----:B------:R-:W-:Y:S02]  /*4aa90*/  STL.64 [R1+0x40], R20 ;  /* 0x0000401401007387 */ /* 0x000fe40000100a00 */
[----:B------:R-:W-:Y:S02]  /*4aaa0*/  STL.64 [R1+0x48], R22 ;  /* 0x0000481601007387 */ /* 0x000fe40000100a00 */
[----:B------:R-:W2:Y:S04]  /*4aab0*/  LDSM.16.M88.4 R20, [R5+0x36080] ;  /* 0x036080000514783b */ /* 0x000ea80000000200 */
[----:B0-----:R-:W-:Y:S01]  /*4aac0*/  STL.64 [R1+0x30], R12 ;  /* 0x0000300c01007387 */ /* 0x001fe20000100a00 */
[----:B------:R-:W-:Y:S02]  /*4aad0*/  STL.64 [R1+0x38], R14 ;  /* 0x0000380e01007387 */ /* 0x000fe40000100a00 */
[----:B------:R-:W0:Y:S04]  /*4aae0*/  LDSM.16.M88.4 R12, [R5+0x38080] ;  /* 0x03808000050c783b */ /* 0x000e280000000200 */
[----:B-1----:R1:W-:Y:S01]  /*4aaf0*/  STL.64 [R1+0x20], R24 ;  /* 0x0000201801007387 */ /* 0x0023e20000100a00 */
[----:B------:R-:W-:Y:S01]  /*4ab00*/  STL.64 [R1+0x28], R26 ;  /* 0x0000281a01007387 */ /* 0x000fe20000100a00 */
[----:B--2---:R-:W-:Y:S03]  /*4ab10*/  STL.64 [R1+0x10], R20 ;  /* 0x0000101401007387 */ /* 0x004fe60000100a00 */
[----:B------:R-:W-:Y:S02]  /*4ab20*/  STL.64 [R1+0x18], R22 ;  /* 0x0000181601007387 */ /* 0x000fe40000100a00 */
[----:B------:R-:W-:Y:S02]  /*4ab30*/  LDSM.16.MT88.4 R20, [R3+0x18080] ;  /* 0x018080000314783b */ /* 0x000fe40000004200 */
[----:B0-----:R-:W-:Y:S02]  /*4ab40*/  STL.64 [R1], R12 ;  /* 0x0000000c01007387 */ /* 0x001fe40000100a00 */
[----:B------:R-:W-:-:S02]  /*4ab50*/  IMAD.MOV.U32 R2, RZ, RZ, R12 ;  /* 0x000000ffff027224 */ /* 0x000fc400078e000c */
[----:B------:R-:W-:Y:S02]  /*4ab60*/  STL.64 [R1+0x8], R14 ;  /* 0x0000080e01007387 */ /* 0x000fe40000100a00 */
[----:B------:R-:W-:Y:S02]  /*4ab70*/  IMAD.MOV.U32 R0, RZ, RZ, R13 ;  /* 0x000000ffff007224 */ /* 0x000fe400078e000d */
[----:B------:R-:W0:Y:S01]  /*4ab80*/  LDSM.16.M88.4 R12, [R5+0x3a080] ;  /* 0x03a08000050c783b */ /* 0x000e220000000200 */
[----:B-1----:R-:W-:Y:S02]  /*4ab90*/  IMAD.MOV.U32 R24, RZ, RZ, R11 ;  /* 0x000000ffff187224 */ /* 0x002fe400078e000b */
[----:B------:R-:W-:-:S05]  /*4aba0*/  IMAD.MOV.U32 R25, RZ, RZ, R10 ;  /* 0x000000ffff197224 */ /* 0x000fca00078e000a */
[----:B------:R-:W-:Y:S04]  /*4abb0*/  STL.64 [R1+0x28c8], R24 ;  /* 0x0028c81801007387 */ /* 0x000fe80000100a00 */
[----:B0-----:R-:W-:Y:S01]  /*4abc0*/  STL [R1+0x1ff4], R14 ;  /* 0x001ff40e01007387 */ /* 0x001fe20000100800 */
[----:B------:R-:W-:Y:S02]  /*4abd0*/  STL [R1+0x1ff0], R15 ;  /* 0x001ff00f01007387 */ /* 0x000fe40000100800 */
[----:B------:R0:W-:Y:S02]  /*4abe0*/  STL.64 [R1+0x28c0], R12 ;  /* 0x0028c00c01007387 */ /* 0x0001e40000100a00 */
[----:B0-----:R-:W2:Y:S01]  /*4abf0*/  LDL.LU R12, [R1+0xd50] ;  /* 0x000d5000010c7983 */ /* 0x001ea20000300800 */
[----:B------:R-:W2:Y:S02]  /*4ac00*/  LDL.LU R13, [R1+0xd54] ;  /* 0x000d5400010d7983 */ /* 0x000ea40000300800 */
[----:B------:R-:W3:Y:S02]  /*4ac10*/  LDL.LU R14, [R1+0xd58] ;  /* 0x000d5800010e7983 */ /* 0x000ee40000300800 */
[----:B------:R-:W3:Y:S02]  /*4ac20*/  LDL.LU R15, [R1+0xd5c] ;  /* 0x000d5c00010f7983 */ /* 0x000ee40000300800 */
[----:B---3--:R0:W-:Y:S01]  /*4ac30*/  STL.64 [R1+0x28d8], R14 ;  /* 0x0028d80e01007387 */ /* 0x0081e20000100a00 */
[----:B--2---:R1:W-:Y:S02]  /*4ac40*/  STL.64 [R1+0x28d0], R12 ;  /* 0x0028d00c01007387 */ /* 0x0043e40000100a00 */
[----:B0-----:R-:W-:-:S02]  /*4ac50*/  IMAD.MOV.U32 R14, RZ, RZ, R8 ;  /* 0x000000ffff0e7224 */ /* 0x001fc400078e0008 */
[----:B-1----:R-:W-:Y:S01]  /*4ac60*/  IMAD.MOV.U32 R13, RZ, RZ, R9 ;  /* 0x000000ffff0d7224 */ /* 0x002fe200078e0009 */
[----:B------:R-:W2:Y:S04]  /*4ac70*/  LDL.LU R12, [R1+0xd60] ;  /* 0x000d6000010c7983 */ /* 0x000ea80000300800 */
[----:B------:R-:W0:Y:S04]  /*4ac80*/  LDSM.16.M88.4 R8, [R5+0x3c080] ;  /* 0x03c080000508783b */ /* 0x000e280000000200 */
[----:B0-----:R-:W-:Y:S01]  /*4ac90*/  STL [R1+0x1ef4], R10 ;  /* 0x001ef40a01007387 */ /* 0x001fe20000100800 */
[----:B------:R-:W-:Y:S02]  /*4aca0*/  STL [R1+0x1ef0], R11 ;  /* 0x001ef00b01007387 */ /* 0x000fe40000100800 */
[----:B------:R0:W-:Y:S02]  /*4acb0*/  STL.64 [R1+0x27f8], R8 ;  /* 0x0027f80801007387 */ /* 0x0001e40000100a00 */
[----:B0-----:R-:W3:Y:S01]  /*4acc0*/  LDL.LU R8, [R1+0x8c0] ;  /* 0x0008c00001087983 */ /* 0x001ee20000300800 */
[----:B------:R-:W3:Y:S02]  /*4acd0*/  LDL.LU R9, [R1+0x8c4] ;  /* 0x0008c40001097983 */ /* 0x000ee40000300800 */
[----:B------:R-:W4:Y:S02]  /*4ace0*/  LDL.LU R10, [R1+0x8c8] ;  /* 0x0008c800010a7983 */ /* 0x000f240000300800 */
[----:B------:R-:W4:Y:S02]  /*4acf0*/  LDL.LU R11, [R1+0x8cc] ;  /* 0x0008cc00010b7983 */ /* 0x000f240000300800 */
[----:B----4-:R-:W-:Y:S01]  /*4ad00*/  STL.64 [R1+0x2898], R10 ;  /* 0x0028980a01007387 */ /* 0x010fe20000100a00 */
[----:B---3--:R0:W-:Y:S03]  /*4ad10*/  STL.64 [R1+0x2890], R8 ;  /* 0x0028900801007387 */ /* 0x0081e60000100a00 */
[----:B0-----:R-:W3:Y:S01]  /*4ad20*/  LDL.64 R8, [R1+0x80] ;  /* 0x0000800001087983 */ /* 0x001ee20000100a00 */
[----:B------:R-:W-:-:S02]  /*4ad30*/  IMAD.MOV.U32 R24, RZ, RZ, R7 ;  /* 0x000000ffff187224 */ /* 0x000fc400078e0007 */
[----:B------:R-:W-:Y:S02]  /*4ad40*/  IMAD.MOV.U32 R25, RZ, RZ, R6 ;  /* 0x000000ffff197224 */ /* 0x000fe400078e0006 */
[----:B------:R-:W-:Y:S02]  /*4ad50*/  IMAD.MOV.U32 R15, RZ, RZ, R4 ;  /* 0x000000ffff0f7224 */ /* 0x000fe400078e0004 */
[----:B------:R-:W0:Y:S04]  /*4ad60*/  LDSM.16.M88.4 R4, [R5+0x3e080] ;  /* 0x03e080000504783b */ /* 0x000e280000000200 */
[----:B---3--:R1:W-:Y:S04]  /*4ad70*/  STL.64 [R1+0x28a0], R8 ;  /* 0x0028a00801007387 */ /* 0x0083e80000100a00 */
[----:B-1----:R-:W3:Y:S01]  /*4ad80*/  LDL.64 R8, [R1+0x90] ;  /* 0x0000900001087983 */ /* 0x002ee20000100a00 */
[C---:B--2---:R-:W-:Y:S03]  /*4ad90*/  HMMA.16816.F32 R24, R16.reuse, R24, R12 ;  /* 0x000000181018723c */ /* 0x044fe6000000180c */
[----:B---3--:R1:W-:Y:S04]  /*4ada0*/  STL.64 [R1+0x28b0], R8 ;  /* 0x0028b00801007387 */ /* 0x0083e80000100a00 */
[----:B-1----:R-:W2:Y:S01]  /*4adb0*/  LDL.LU R8, [R1+0xd40] ;  /* 0x000d400001087983 */ /* 0x002ea20000300800 */
[----:B------:R-:W2:Y:S02]  /*4adc0*/  LDL.LU R9, [R1+0xd44] ;  /* 0x000d440001097983 */ /* 0x000ea40000300800 */
[----:B------:R-:W2:Y:S02]  /*4add0*/  LDL.LU R10, [R1+0xd48] ;  /* 0x000d4800010a7983 */ /* 0x000ea40000300800 */
[----:B------:R-:W2:Y:S01]  /*4ade0*/  LDL.LU R11, [R1+0xd4c] ;  /* 0x000d4c00010b7983 */ /* 0x000ea20000300800 */
[----:B0-----:R-:W-:Y:S01]  /*4adf0*/  STL [R1+0x1f64], R6 ;  /* 0x001f640601007387 */ /* 0x001fe20000100800 */
[----:B------:R-:W-:Y:S02]  /*4ae00*/  STL [R1+0x1f60], R7 ;  /* 0x001f600701007387 */ /* 0x000fe40000100800 */
[----:B------:R0:W-:Y:S02]  /*4ae10*/  STL.64 [R1+0x28a8], R4 ;  /* 0x0028a80401007387 */ /* 0x0001e40000100a00 */
[----:B0-----:R-:W3:Y:S01]  /*4ae20*/  LDL.LU R4, [R1+0xd30] ;  /* 0x000d300001047983 */ /* 0x001ee20000300800 */
[----:B------:R-:W3:Y:S02]  /*4ae30*/  LDL.LU R5, [R1+0xd34] ;  /* 0x000d340001057983 */ /* 0x000ee40000300800 */
[----:B------:R-:W3:Y:S02]  /*4ae40*/  LDL.LU R6, [R1+0xd38] ;  /* 0x000d380001067983 */ /* 0x000ee40000300800 */
[----:B------:R-:W3:Y:S01]  /*4ae50*/  LDL.LU R7, [R1+0xd3c] ;  /* 0x000d3c0001077983 */ /* 0x000ee20000300800 */
[----:B------:R-:W-:Y:S01]  /*4ae60*/  STL.64 [R1+0x27e0], R22 ;  /* 0x0027e01601007387 */ /* 0x000fe20000100a00 */
[----:B------:R0:W-:Y:S03]  /*4ae70*/  STL.64 [R1+0x27d8], R20 ;  /* 0x0027d81401007387 */ /* 0x0001e60000100a00 */
[----:B0-----:R-:W4:Y:S01]  /*4ae80*/  LDL.64 R20, [R1+0x60] ;  /* 0x0000600001147983 */ /* 0x001f220000100a00 */
[----:B------:R-:W-:Y:S02]  /*4ae90*/  STL [R1+0x2798], R3 ;  /* 0x0027980301007387 */ /* 0x000fe40000100800 */
        /* <DEDUP_REMOVED lines=10> */
[----:B0-----:R-:W2:Y:S02]  /*4af40*/  LDL.LU.64 R24, [R1+0x28b8] ;  /* 0x0028b80001187983 */ /* 0x001ea40000300a00 */
[C---:B--2---:R-:W-:Y:S11]  /*4af50*/  HMMA.16816.F32 R8, R16.reuse, R24, R8 ;  /* 0x000000181008723c */ /* 0x044ff60000001808 */
[----:B------:R-:W-:Y:S11]  /*4af60*/  @!UPT UIADD3 URZ, URZ, URZ, URZ ;  /* 0x0000003f3f3ff290 */ /* 0x000ff6000fffe03f */
[----:B------:R-:W-:Y:S01]  /*4af70*/  @!UPT UIADD3 URZ, URZ, URZ, URZ ;  /* 0x0000003f3f3ff290 */ /* 0x000fe2000fffe03f */
[----:B------:R0:W-:Y:S04]  /*4af80*/  STL.64 [R1+0x560], R8 ;  /* 0x0005600801007387 */ /* 0x0001e80000100a00 */
[----:B0-----:R-:W3:Y:S01]  /*4af90*/  LDL.LU.64 R8, [R1+0x28b0] ;  /* 0x0028b00001087983 */ /* 0x001ee20000300a00 */
[----:B------:R0:W-:Y:S02]  /*4afa0*/  STL [R1+0x27a0], R24 ;  /* 0x0027a01801007387 */ /* 0x0001e40000100800 */
[----:B------:R-:W-:Y:S02]  /*4afb0*/  IMAD.MOV.U32 R15, RZ, RZ, R11 ;  /* 0x000000ffff0f7224 */ /* 0x000fe400078e000b */
[----:B------:R1:W-:Y:S02]  /*4afc0*/  STL [R1+0x279c], R25 ;  /* 0x00279c1901007387 */ /* 0x0003e40000100800 */
[----:B------:R-:W-:Y:S01]  /*4afd0*/  IMAD.MOV.U32 R14, RZ, RZ, R10 ;  /* 0x000000ffff0e7224 */ /* 0x000fe200078e000a */
[----:B0-----:R-:W2:Y:S01]  /*4afe0*/  LDL.LU R24, [R1+0xd20] ;  /* 0x000d200001187983 */ /* 0x001ea20000300800 */
[----:B-1----:R-:W2:Y:S02]  /*4aff0*/  LDL.LU R25, [R1+0xd24] ;  /* 0x000d240001197983 */ /* 0x002ea40000300800 */
[----:B------:R-:W2:Y:S02]  /*4b000*/  LDL.LU R26, [R1+0xd28] ;  /* 0x000d2800011a7983 */ /* 0x000ea40000300800 */
[----:B------:R-:W2:Y:S01]  /*4b010*/  LDL.LU R27, [R1+0xd2c] ;  /* 0x000d2c00011b7983 */ /* 0x000ea20000300800 */
[----:B------:R-:W-:Y:S01]  /*4b020*/  STL [R1+0x239c], R15 ;  /* 0x00239c0f01007387 */ /* 0x000fe20000100800 */
[----:B------:R-:W-:Y:S02]  /*4b030*/  STL [R1+0x2398], R14 ;  /* 0x0023980e01007387 */ /* 0x000fe40000100800 */
[----:B------:R0:W-:Y:S02]  /*4b040*/  STL.64 [R1+0x2828], R12 ;  /* 0x0028280c01007387 */ /* 0x0001e40000100a00 */
[----:B0-----:R-:W2:Y:S01]  /*4b050*/  LDL.LU R12, [R1+0xd10] ;  /* 0x000d1000010c7983 */ /* 0x001ea20000300800 */
[----:B------:R-:W2:Y:S02]  /*4b060*/  LDL.LU R13, [R1+0xd14] ;  /* 0x000d1400010d7983 */ /* 0x000ea40000300800 */
[----:B------:R-:W2:Y:S01]  /*4b070*/  LDL.LU R14, [R1+0xd18] ;  /* 0x000d1800010e7983 */ /* 0x000ea20000300800 */
[----:B---3--:R-:W-:Y:S01]  /*4b080*/  HMMA.16816.F32 R4, R16, R8, R4 ;  /* 0x000000081004723c */ /* 0x008fe20000001804 */
[----:B------:R-:W-:-:S02]  /*4b090*/  IMAD.MOV.U32 R3, RZ, RZ, R8 ;  /* 0x000000ffff037224 */ /* 0x000fc400078e0008 */
[----:B------:R-:W-:Y:S11]  /*4b0a0*/  IMAD.MOV.U32 R28, RZ, RZ, R9 ;  /* 0x000000ffff1c7224 */ /* 0x000ff600078e0009 */
[----:B------:R-:W-:Y:S09]  /*4b0b0*/  @!UPT UIADD3 URZ, URZ, URZ, URZ ;  /* 0x0000003f3f3ff290 */ /* 0x000ff2000fffe03f */
[----:B------:R0:W-:Y:S01]  /*4b0c0*/  STL.64 [R1+0x550], R4 ;  /* 0x0005500401007387 */ /* 0x0001e20000100a00 */
[----:B------:R-:W-:Y:S03]  /*4b0d0*/  STL.64 [R1+0x558], R6 ;  /* 0x0005580601007387 */ /* 0x000fe60000100a00 */
[----:B0-----:R-:W3:Y:S01]  /*4b0e0*/  LDL.LU.64 R4, [R1+0x28a8] ;  /* 0x0028a80001047983 */ /* 0x001ee20000300a00 */
[----:B------:R-:W2:Y:S02]  /*4b0f0*/  LDL.LU.64 R8, [R1+0x28a0] ;  /* 0x0028a00001087983 */ /* 0x000ea40000300a00 */
[----:B------:R-:W-:Y:S02]  /*4b100*/  STL [R1+0x27a8], R28 ;  /* 0x0027a81c01007387 */ /* 0x000fe40000100800 */
[----:B------:R-:W-:Y:S01]  /*4b110*/  STL [R1+0x27a4], R3 ;  /* 0x0027a40301007387 */ /* 0x000fe20000100800 */
[C---:B--2---:R-:W-:Y:S11]  /*4b120*/  HMMA.16816.F32 R24, R16.reuse, R8, R24 ;  /* 0x000000081018723c */ /* 0x044ff60000001818 */
[----:B------:R-:W-:Y:S11]  /*4b130*/  @!UPT UIADD3 URZ, URZ, URZ, URZ ;  /* 0x0000003f3f3ff290 */ /* 0x000ff6000fffe03f */
[----:B------:R-:W-:Y:S01]  /*4b140*/  @!UPT UIADD3 URZ, URZ, URZ, URZ ;  /* 0x0000003f3f3ff290 */ /* 0x000fe2000fffe03f */
[----:B------:R0:W-:Y:S01]  /*4b150*/  STL.64 [R1+0x540], R24 ;  /* 0x0005401801007387 */ /* 0x0001e20000100a00 */
[----:B------:R-:W-:Y:S02]  /*4b160*/  STL.64 [R1+0x548], R26 ;  /* 0x0005481a01007387 */ /* 0x000fe40000100a00 */
[----:B------:R-:W4:Y:S02]  /*4b170*/  LDL.LU.64 R10, [R1+0x2898] ;  /* 0x00289800010a7983 */ /* 0x000f240000300a00 */
[----:B0-----:R-:W-:Y:S02]  /*4b180*/  IMAD.MOV.U32 R25, RZ, RZ, R9 ;  /* 0x000000ffff197224 */ /* 0x001fe400078e0009 */
[----:B------:R-:W-:Y:S02]  /*4b190*/  IMAD.MOV.U32 R24, RZ, RZ, R8 ;  /* 0x000000ffff187224 */ /* 0x000fe400078e0008 */
[----:B------:R-:W4:Y:S01]  /*4b1a0*/  LDL.LU.64 R8, [R1+0x2890] ;  /* 0x0028900001087983 */ /* 0x000f220000300a00 */
[----:B------:R-:W-:Y:S02]  /*4b1b0*/  STL [R1+0x27b0], R25 ;  /* 0x0027b01901007387 */ /* 0x000fe40000100800 */
[----:B------:R0:W-:Y:S02]  /*4b1c0*/  STL [R1+0x27ac], R24 ;  /* 0x0027ac1801007387 */ /* 0x0001e40000100800 */
[----:B0-----:R-:W2:Y:S01]  /*4b1d0*/  LDL.64 R24, [R1+0x70] ;  /* 0x0000700001187983 */ /* 0x001ea20000100a00 */
[----:B------:R-:W-:Y:S01]  /*4b1e0*/  IMAD.MOV.U32 R15, RZ, RZ, R29 ;  /* 0x000000ffff0f7224 */ /* 0x000fe200078e001d */
[C---:B----4-:R-:W-:Y:S08]  /*4b1f0*/  HMMA.16816.F32 R8, R16.reuse, R20, R8 ;  /* 0x000000141008723c */ /* 0x050ff00000001808 */
[----:B--2---:R-:W-:Y:S01]  /*4b200*/  HMMA.16816.F32 R12, R16, R24, R12 ;  /* 0x00000018100c723c */ /* 0x004fe2000000180c */
[----:B------:R-:W-:-:S06]  /*4b210*/  IMAD.MOV.U32 R28, RZ, RZ, R25 ;  /* 0x000000ffff1c7224 */ /* 0x000fcc00078e0019 */
[----:B------:R-:W-:Y:S02]  /*4b220*/  IMAD.MOV.U32 R25, RZ, RZ, R20 ;  /* 0x000000ffff197224 */ /* 0x000fe400078e0014 */
[----:B------:R-:W-:Y:S11]  /*4b230*/  IMAD.MOV.U32 R24, RZ, RZ, R21 ;  /* 0x000000ffff187224 */ /* 0x000ff600078e0015 */
[----:B------:R-:W-:Y:S04]  /*4b240*/  @!UPT UIADD3 URZ, URZ, URZ, URZ ;  /* 0x0000003f3f3ff290 */ /* 0x000fe8000fffe03f */
[----:B------:R-:W-:Y:S01]  /*4b250*/  IMAD.MOV.U32 R29, RZ, RZ, R15 ;  /* 0x000000ffff1d7224 */ /* 0x000fe200078e000f */
[----:B------:R-:W-:Y:S01]  /*4b260*/  STL.64 [R1+0x530], R12 ;  /* 0x0005300c01007387 */ /* 0x000fe20000100a00 */
[----:B------:R-:W-:Y:S02]  /*4b270*/  STL [R1+0x538], R14 ;  /* 0x0005380e01007387 */ /* 0x000fe40000100800 */
[----:B------:R-:W-:Y:S01]  /*4b280*/  STL [R1+0x27b4], R28 ;  /* 0x0027b41c01007387 */ /* 0x000fe20000100800 */
[----:B------:R-:W-:Y:S01]  /*4b290*/  STL [R1+0x20f4], R29 ;  /* 0x0020f41d01007387 */ /* 0x000fe20000100800 */
[----:B------:R0:W-:Y:S02]  /*4b2a0*/  STL.64 [R1+0x8c0], R8 ;  /* 0x0008c00801007387 */ /* 0x0001e40000100a00 */
[----:B------:R1:W-:Y:S02]  /*4b2b0*/  STL.64 [R1+0x2840], R24 ;  /* 0x0028401801007387 */ /* 0x0003e40000100a00 */
[----:B------:R-:W2:Y:S01]  /*4b2c0*/  LDL.LU R20, [R1+0xb40] ;  /* 0x000b400001147983 */ /* 0x000ea20000300800 */
[----:B------:R-:W2:Y:S01]  /*4b2d0*/  LDL.LU R21, [R1+0xb44] ;  /* 0x000b440001157983 */ /* 0x000ea20000300800 */
[----:B------:R-:W4:Y:S02]  /*4b2e0*/  LDL.LU R22, [R1+0xb48] ;  /* 0x000b480001167983 */ /* 0x000f240000300800 */
[----:B------:R-:W4:Y:S02]  /*4b2f0*/  LDL.LU R23, [R1+0xb4c] ;  /* 0x000b4c0001177983 */ /* 0x000f240000300800 */
[----:B------:R-:W-:-:S02]  /*4b300*/  IMAD.MOV.U32 R6, RZ, RZ, R10 ;  /* 0x000000ffff067224 */ /* 0x000fc400078e000a */
[----:B------:R-:W-:Y:S01]  /*4b310*/  IMAD.MOV.U32 R7, RZ, RZ, R11 ;  /* 0x000000ffff077224 */ /* 0x000fe200078e000b */
[----:B0-----:R-:W2:Y:S01]  /*4b320*/  LDL.LU R8, [R1+0x850] ;  /* 0x0008500001087983 */ /* 0x001ea20000300800 */
[----:B------:R-:W2:Y:S02]  /*4b330*/  LDL.LU R9, [R1+0x854] ;  /* 0x0008540001097983 */ /* 0x000ea40000300800 */
[----:B------:R-:W2:Y:S02]  /*4b340*/  LDL.LU R10, [R1+0x858] ;  /* 0x00085800010a7983 */ /* 0x000ea40000300800 */
[----:B------:R-:W2:Y:S02]  /*4b350*/  LDL.LU R11, [R1+0x85c] ;  /* 0x00085c00010b7983 */ /* 0x000ea40000300800 */
[----:B--2---:R-:W-:Y:S01]  /*4b360*/  STL.64 [R1+0x2808], R10 ;  /* 0x0028080a01007387 */ /* 0x004fe20000100a00 */
[----:B------:R-:W-:Y:S02]  /*4b370*/  STL.64 [R1+0x2800], R8 ;  /* 0x0028000801007387 */ /* 0x000fe40000100a00 */
[----:B-1----:R-:W2:Y:S02]  /*4b380*/  LDL.LU R24, [R1+0x880] ;  /* 0x0008800001187983 */ /* 0x002ea40000300800 */
[----:B------:R-:W2:Y:S01]  /*4b390*/  LDL.LU R25, [R1+0x884] ;  /* 0x0008840001197983 */ /* 0x000ea20000300800 */
[----:B------:R-:W2:Y:S01]  /*4b3a0*/  LDL.LU R26, [R1+0x888] ;  /* 0x00088800011a7983 */ /* 0x000ea20000300800 */
[----:B------:R-:W2:Y:S03]  /*4b3b0*/  LDL.LU R27, [R1+0x88c] ;  /* 0x00088c00011b7983 */ /* 0x000ea60000300800 */
[----:B--2---:R-:W-:Y:S01]  /*4b3c0*/  STL.64 [R1+0x2850], R26 ;  /* 0x0028501a01007387 */ /* 0x004fe20000100a00 */
[----:B------:R0:W-:Y:S03]  /*4b3d0*/  STL.64 [R1+0x2848], R24 ;  /* 0x0028481801007387 */ /* 0x0001e60000100a00 */
[----:B0-----:R-:W2:Y:S04]  /*4b3e0*/  LDL.64 R24, [R1+0x30] ;  /* 0x0000300001187983 */ /* 0x001ea80000100a00 */
[----:B--2---:R0:W-:Y:S04]  /*4b3f0*/  STL.64 [R1+0x2860], R24 ;  /* 0x0028601801007387 */ /* 0x0041e80000100a00 */
[----:B0-----:R-:W2:Y:S04]  /*4b400*/  LDL.64 R24, [R1+0x40] ;  /* 0x0000400001187983 */ /* 0x001ea80000100a00 */
[----:B--2---:R0:W-:Y:S01]  /*4b410*/  STL.64 [R1+0x2878], R24 ;  /* 0x0028781801007387 */ /* 0x0041e20000100a00 */
[----:B------:R-:W2:Y:S02]  /*4b420*/  LDL.LU R12, [R1+0x870] ;  /* 0x00087000010c7983 */ /* 0x000ea40000300800 */
[----:B------:R-:W2:Y:S02]  /*4b430*/  LDL.LU R13, [R1+0x874] ;  /* 0x00087400010d7983 */ /* 0x000ea40000300800 */
[----:B------:R-:W2:Y:S01]  /*4b440*/  LDL.LU R14, [R1+0x878] ;  /* 0x00087800010e7983 */ /* 0x000ea20000300800 */
[----:B------:R-:W2:Y:S04]  /*4b450*/  LDL.LU R15, [R1+0x87c] ;  /* 0x00087c00010f7983 */ /* 0x000ea80000300800 */
[----:B0-----:R-:W3:Y:S04]  /*4b460*/  LDL.64 R24, [R1+0x50] ;  /* 0x0000500001187983 */ /* 0x001ee80000100a00 */
[----:B--2---:R-:W-:Y:S01]  /*4b470*/  STL.64 [R1+0x2838], R14 ;  /* 0x0028380e01007387 */ /* 0x004fe20000100a00 */
[----:B------:R0:W-:Y:S03]  /*4b480*/  STL.64 [R1+0x2830], R12 ;  /* 0x0028300c01007387 */ /* 0x0001e60000100a00 */
[----:B0-----:R-:W2:Y:S04]  /*4b490*/  LDL.64 R12, [R1+0x20] ;  /* 0x00002000010c7983 */ /* 0x001ea80000100a00 */
[----:B--2---:R0:W-:Y:S04]  /*4b4a0*/  STL.64 [R1+0x2858], R12 ;  /* 0x0028580c01007387 */ /* 0x0041e80000100a00 */
        /* <DEDUP_REMOVED lines=18> */
[----:B------:R0:W-:Y:S04]  /*4b5d0*/  STL.64 [R1+0x2820], R8 ;  /* 0x0028200801007387 */ /* 0x0001e80000100a00 */
[----:B0-----:R-:W2:Y:S01]  /*4b5e0*/  LDL.64 R8, [R1+0x10] ;  /* 0x0000100001087983 */ /* 0x001ea20000100a00 */
[----:B----4-:R-:W-:Y:S02]  /*4b5f0*/  STL.64 [R1+0x27f0], R22 ;  /* 0x0027f01601007387 */ /* 0x010fe40000100a00 */
[----:B------:R0:W-:Y:S02]  /*4b600*/  STL.64 [R1+0x27e8], R20 ;  /* 0x0027e81401007387 */ /* 0x0001e40000100a00 */
[----:B0-----:R-:W4:Y:S01]  /*4b610*/  LDL.LU R20, [R1+0x840] ;  /* 0x0008400001147983 */ /* 0x001f220000300800 */
[----:B------:R-:W4:Y:S02]  /*4b620*/  LDL.LU R21, [R1+0x844] ;  /* 0x0008440001157983 */ /* 0x000f240000300800 */
[----:B------:R-:W4:Y:S02]  /*4b630*/  LDL.LU R22, [R1+0x848] ;  /* 0x0008480001167983 */ /* 0x000f240000300800 */
[----:B------:R-:W4:Y:S02]  /*4b640*/  LDL.LU R23, [R1+0x84c] ;  /* 0x00084c0001177983 */ /* 0x000f240000300800 */
[----:B---3--:R-:W-:-:S02]  /*4b650*/  IMAD.MOV.U32 R3, RZ, RZ, R24 ;  /* 0x000000ffff037224 */ /* 0x008fc400078e0018 */
[----:B------:R-:W-:Y:S01]  /*4b660*/  IMAD.MOV.U32 R29, RZ, RZ, R25 ;  /* 0x000000ffff1d7224 */ /* 0x000fe200078e0019 */
[C---:B--2---:R-:W-:Y:S01]  /*4b670*/  HMMA.16816.F32 R12, R16.reuse, R24, R12 ;  /* 0x00000018100c723c */ /* 0x044fe2000000180c */
[----:B----4-:R-:W-:Y:S01]  /*4b680*/  STL.64 [R1+0x2818], R22 ;  /* 0x0028181601007387 */ /* 0x010fe20000100a00 */
[----:B------:R0:W-:Y:S03]  /*4b690*/  STL.64 [R1+0x2810], R20 ;  /* 0x0028101401007387 */ /* 0x0001e60000100a00 */
[----:B0-----:R-:W2:Y:S01]  /*4b6a0*/  LDL.LU R20, [R1+0x860] ;  /* 0x0008600001147983 */ /* 0x001ea20000300800 */
[----:B------:R-:W2:Y:S02]  /*4b6b0*/  LDL.LU R21, [R1+0x864] ;  /* 0x0008640001157983 */ /* 0x000ea40000300800 */
[----:B------:R-:W2:Y:S02]  /*4b6c0*/  LDL.LU R22, [R1+0x868] ;  /* 0x0008680001167983 */ /* 0x000ea40000300800 */
[----:B------:R-:W2:Y:S01]  /*4b6d0*/  LDL.LU R23, [R1+0x86c] ;  /* 0x00086c0001177983 */ /* 0x000ea20000300800 */
[----:B------:R-:W-:Y:S01]  /*4b6e0*/  STL [R1+0x25ac], R7 ;  /* 0x0025ac0701007387 */ /* 0x000fe20000100800 */
[----:B------:R-:W-:Y:S11]  /*4b6f0*/  STL [R1+0x25a8], R6 ;  /* 0x0025a80601007387 */ /* 0x000ff60000100800 */
[----:B------:R-:W-:Y:S02]  /*4b700*/  STL.64 [R1+0x8b0], R12 ;  /* 0x0008b00c01007387 */ /* 0x000fe40000100a00 */
[----:B------:R0:W-:Y:S02]  /*4b710*/  STL.64 [R1+0x8b8], R14 ;  /* 0x0008b80e01007387 */ /* 0x0001e40000100a00 */
[----:B0-----:R-:W3:Y:S01]  /*4b720*/  LDL.LU.64 R14, [R1+0x2888] ;  /* 0x00288800010e7983 */ /* 0x001ee20000300a00 */
[----:B------:R-:W3:Y:S02]  /*4b730*/  LDL.LU.64 R12, [R1+0x2880] ;  /* 0x00288000010c7983 */ /* 0x000ee40000300a00 */
[----:B------:R-:W3:Y:S02]  /*4b740*/  LDL.LU.64 R24, [R1+0x2878] ;  /* 0x0028780001187983 */ /* 0x000ee40000300a00 */
[----:B------:R-:W-:Y:S01]  /*4b750*/  STL [R1+0x27bc], R29 ;  /* 0x0027bc1d01007387 */ /* 0x000fe20000100800 */
[----:B------:R-:W-:Y:S01]  /*4b760*/  STL [R1+0x27b8], R3 ;  /* 0x0027b80301007387 */ /* 0x000fe20000100800 */
[C---:B---3--:R-:W-:Y:S01]  /*4b770*/  HMMA.16816.F32 R12, R16.reuse, R24, R12 ;  /* 0x00000018100c723c */ /* 0x048fe2000000180c */
[----:B------:R-:W-:Y:S11]  /*4b780*/  IMAD.MOV.U32 R28, RZ, RZ, R25 ;  /* 0x000000ffff1c7224 */ /* 0x000ff600078e0019 */
[----:B------:R-:W-:Y:S11]  /*4b790*/  @!UPT UIADD3 URZ, URZ, URZ, URZ ;  /* 0x0000003f3f3ff290 */ /* 0x000ff6000fffe03f */
[----:B------:R-:W-:Y:S01]  /*4b7a0*/  STL.64 [R1+0x8a0], R12 ;  /* 0x0008a00c01007387 */ /* 0x000fe20000100a00 */
[----:B------:R0:W-:Y:S03]  /*4b7b0*/  STL.64 [R1+0x8a8], R14 ;  /* 0x0008a80e01007387 */ /* 0x0001e60000100a00 */
[----:B0-----:R-:W3:Y:S01]  /*4b7c0*/  LDL.LU.64 R14, [R1+0x2870] ;  /* 0x00287000010e7983 */ /* 0x001ee20000300a00 */
[----:B------:R-:W3:Y:S02]  /*4b7d0*/  LDL.LU.64 R12, [R1+0x2868] ;  /* 0x00286800010c7983 */ /* 0x000ee40000300a00 */
        /* <DEDUP_REMOVED lines=20> */
[----:B------:R-:W-:Y:S02]  /*4b920*/  STL.64 [R1+0x27c8], R26 ;  /* 0x0027c81a01007387 */ /* 0x000fe40000100a00 */
[----:B---3--:R0:W-:Y:S04]  /*4b930*/  STL.64 [R1+0x27c0], R24 ;  /* 0x0027c01801007387 */ /* 0x0081e80000100a00 */
[----:B0-----:R-:W3:Y:S01]  /*4b940*/  LDL.64 R24, [R1+0xb0] ;  /* 0x0000b00001187983 */ /* 0x001ee20000100a00 */
[----:B----4-:R-:W-:Y:S03]  /*4b950*/  HMMA.16816.F32 R12, R16, R8, R12 ;  /* 0x00000008100c723c */ /* 0x010fe6000000180c */
[----:B---3--:R0:W-:Y:S04]  /*4b960*/  STL.64 [R1+0x27d0], R24 ;  /* 0x0027d01801007387 */ /* 0x0081e80000100a00 */
[----:B0-----:R-:W3:Y:S01]  /*4b970*/  LDL.LU R24, [R1+0xb30] ;  /* 0x000b300001187983 */ /* 0x001ee20000300800 */
[----:B------:R-:W3:Y:S02]  /*4b980*/  LDL.LU R25, [R1+0xb34] ;  /* 0x000b340001197983 */ /* 0x000ee40000300800 */
[----:B------:R-:W3:Y:S02]  /*4b990*/  LDL.LU R26, [R1+0xb38] ;  /* 0x000b3800011a7983 */ /* 0x000ee40000300800 */
[----:B------:R-:W3:Y:S11]  /*4b9a0*/  LDL.LU R27, [R1+0xb3c] ;  /* 0x000b3c00011b7983 */ /* 0x000ef60000300800 */
[----:B------:R0:W-:Y:S01]  /*4b9b0*/  STL.64 [R1+0x870], R12 ;  /* 0x0008700c01007387 */ /* 0x0001e20000100a00 */
[----:B------:R1:W-:Y:S03]  /*4b9c0*/  STL.64 [R1+0x878], R14 ;  /* 0x0008780e01007387 */ /* 0x0003e60000100a00 */
[----:B0-----:R-:W4:Y:S01]  /*4b9d0*/  LDL.LU.64 R12, [R1+0x2828] ;  /* 0x00282800010c7983 */ /* 0x001f220000300a00 */
[----:B-1----:R-:W-:-:S02]  /*4b9e0*/  IMAD.MOV.U32 R15, RZ, RZ, R8 ;  /* 0x000000ffff0f7224 */ /* 0x002fc400078e0008 */
[----:B------:R-:W-:Y:S02]  /*4b9f0*/  IMAD.MOV.U32 R14, RZ, RZ, R9 ;  /* 0x000000ffff0e7224 */ /* 0x000fe400078e0009 */
[----:B------:R-:W2:Y:S02]  /*4ba00*/  LDL.LU.64 R8, [R1+0x2820] ;  /* 0x0028200001087983 */ /* 0x000ea40000300a00 */
[C---:B--2---:R-:W-:Y:S02]  /*4ba10*/  HMMA.16816.F32 R8, R16.reuse, R8, R20 ;  /* 0x000000081008723c */ /* 0x044fe40000001814 */
[----:B------:R-:W2:Y:S01]  /*4ba20*/  LDL.LU.64 R22, [R1+0x2818] ;  /* 0x0028180001167983 */ /* 0x000ea20000300a00 */
[----:B------:R-:W2:Y:S11]  /*4ba30*/  LDL.LU.64 R20, [R1+0x2810] ;  /* 0x0028100001147983 */ /* 0x000eb60000300a00 */
        /* <DEDUP_REMOVED lines=9> */
[----:B------:R-:W-:Y:S03]  /*4bad0*/  STL.64 [R1+0x858], R10 ;  /* 0x0008580a01007387 */ /* 0x000fe60000100a00 */
[----:B0-----:R-:W2:Y:S01]  /*4bae0*/  LDL.LU.64 R8, [R1+0x27f8] ;  /* 0x0027f80001087983 */ /* 0x001ea20000300a00 */
[----:B------:R-:W-:Y:S01]  /*4baf0*/  STL.64 [R1+0x26b8], R12 ;  /* 0x0026b80c01007387 */ /* 0x000fe20000100a00 */
[C---:B--2---:R-:W-:Y:S11]  /*4bb00*/  HMMA.16816.F32 R20, R16.reuse, R8, R20 ;  /* 0x000000081014723c */ /* 0x044ff60000001814 */
[----:B------:R-:W-:Y:S11]  /*4bb10*/  @!UPT UIADD3 URZ, URZ, URZ, URZ ;  /* 0x0000003f3f3ff290 */ /* 0x000ff6000fffe03f */
[----:B------:R-:W-:Y:S01]  /*4bb20*/  @!UPT UIADD3 URZ, URZ, URZ, URZ ;  /* 0x0000003f3f3ff290 */ /* 0x000fe2000fffe03f */
[----:B------:R-:W-:Y:S01]  /*4bb30*/  STL.64 [R1+0x840], R20 ;  /* 0x0008401401007387 */ /* 0x000fe20000100a00 */
[----:B------:R0:W-:Y:S03]  /*4bb40*/  STL.64 [R1+0x848], R22 ;  /* 0x0008481601007387 */ /* 0x0001e60000100a00 */
[----:B0-----:R-:W2:Y:S01]  /*4bb50*/  LDL.LU.64 R22, [R1+0x27f0] ;  /* 0x0027f00001167983 */ /* 0x001ea20000300a00 */
[----:B------:R-:W2:Y:S02]  /*4bb60*/  LDL.LU.64 R20, [R1+0x27e8] ;  /* 0x0027e80001147983 */ /* 0x000ea40000300a00 */
[----:B--2---:R-:W-:Y:S01]  /*4bb70*/  HMMA.16816.F32 R16, R16, R4, R20 ;  /* 0x000000041010723c */ /* 0x004fe20000001814 */
[----:B------:R-:W3:Y:S01]  /*4bb80*/  LDL.LU.64 R22, [R1+0x27e0] ;  /* 0x0027e00001167983 */ /* 0x000ee20000300a00 */
[----:B------:R-:W3:Y:S11]  /*4bb90*/  LDL.LU.64 R20, [R1+0x27d8] ;  /* 0x0027d80001147983 */ /* 0x000ef60000300a00 */
[----:B------:R-:W-:Y:S10]  /*4bba0*/  @!UPT UIADD3 URZ, URZ, URZ, URZ ;  /* 0x0000003f3f3ff290 */ /* 0x000ff4000fffe03f */
[----:B------:R0:W-:Y:S01]  /*4bbb0*/  STL.64 [R1+0x520], R16 ;  /* 0x0005201001007387 */ /* 0x0001e20000100a00 */
[----:B------:R1:W-:Y:S03]  /*4bbc0*/  STL.64 [R1+0x528], R18 ;  /* 0x0005281201007387 */ /* 0x0003e60000100a00 */
[----:B0-----:R-:W2:Y:S01]  /*4bbd0*/  LDL.LU R16, [R1+0xb20] ;  /* 0x000b200001107983 */ /* 0x001ea20000300800 */
[----:B------:R-:W2:Y:S02]  /*4bbe0*/  LDL.LU R17, [R1+0xb24] ;  /* 0x000b240001117983 */ /* 0x000ea40000300800 */
[----:B-1----:R-:W2:Y:S02]  /*4bbf0*/  LDL.LU R18, [R1+0xb28] ;  /* 0x000b280001127983 */ /* 0x002ea40000300800 */
[----:B------:R-:W2:Y:S01]  /*4bc00*/  LDL.LU R19, [R1+0xb2c] ;  /* 0x000b2c0001137983 */ /* 0x000ea20000300800 */
[----:B------:R0:W-:Y:S04]  /*4bc10*/  STL.64 [R1+0x26c0], R4 ;  /* 0x0026c00401007387 */ /* 0x0001e80000100a00 */
[----:B0-----:R-:W3:Y:S02]  /*4bc20*/  LDL.64 R4, [R1+0xc0] ;  /* 0x0000c00001047983 */ /* 0x001ee40000100a00 */
        /* <DEDUP_REMOVED lines=8> */
[----:B-1----:R-:W3:Y:S01]  /*4bcb0*/  LDL.LU.64 R26, [R1+0x27c8] ;  /* 0x0027c800011a7983 */ /* 0x002ee20000300a00 */
[----:B--2---:R-:W-:Y:S07]  /*4bcc0*/  HMMA.16816.F32 R4, R20, R24, R16 ;  /* 0x000000181404723c */ /* 0x004fee0000001810 */
[----:B------:R-:W-:-:S02]  /*4bcd0*/  IMAD.MOV.U32 R17, RZ, RZ, R24 ;  /* 0x000000ffff117224 */ /* 0x000fc400078e0018 */
[----:B------:R-:W-:Y:S02]  /*4bce0*/  IMAD.MOV.U32 R16, RZ, RZ, R25 ;  /* 0x000000ffff107224 */ /* 0x000fe400078e0019 */
[----:B------:R-:W2:Y:S11]  /*4bcf0*/  LDL.LU.64 R24, [R1+0x27c0] ;  /* 0x0027c00001187983 */ /* 0x000eb60000300a00 */
[----:B------:R-:W-:Y:S01]  /*4bd00*/  @!UPT UIADD3 URZ, URZ, URZ, URZ ;  /* 0x0000003f3f3ff290 */ /* 0x000fe2000fffe03f */
[----:B------:R0:W-:Y:S01]  /*4bd10*/  STL.64 [R1+0x500], R4 ;  /* 0x0005000401007387 */ /* 0x0001e20000100a00 */
[----:B------:R-:W-:Y:S02]  /*4bd20*/  STL.64 [R1+0x2738], R16 ;  /* 0x0027381001007387 */ /* 0x000fe40000100a00 */
[----:B------:R-:W-:Y:S02]  /*4bd30*/  IMAD.MOV.U32 R10, RZ, RZ, R6 ;  /* 0x000000ffff0a7224 */ /* 0x000fe400078e0006 */
[----:B------:R-:W-:Y:S01]  /*4bd40*/  IMAD.MOV.U32 R11, RZ, RZ, R7 ;  /* 0x000000ffff0b7224 */ /* 0x000fe200078e0007 */
        /* <DEDUP_REMOVED lines=9> */
[----:B------:R-:W2:Y:S03]  /*4bde0*/  LDL.64 R12, [R1] ;  /* 0x00000000010c7983 */ /* 0x000ea60000100a00 */
[----:B--2---:R0:W-:Y:S04]  /*4bdf0*/  STL.64 [R1+0x26d8], R12 ;  /* 0x0026d80c01007387 */ /* 0x0041e80000100a00 */
[----:B0-----:R-:W2:Y:S01]  /*4be00*/  LDL.LU R12, [R1+0x7e0] ;  /* 0x0007e000010c7983 */ /* 0x001ea20000300800 */
[----:B------:R-:W2:Y:S02]  /*4be10*/  LDL.LU R13, [R1+0x7e4] ;  /* 0x0007e400010d7983 */ /* 0x000ea40000300800 */
[----:B------:R-:W4:Y:S02]  /*4be20*/  LDL.LU R14, [R1+0x7e8] ;  /* 0x0007e800010e7983 */ /* 0x000f240000300800 */
[----:B------:R-:W4:Y:S02]  /*4be30*/  LDL.LU R15, [R1+0x7ec] ;  /* 0x0007ec00010f7983 */ /* 0x000f240000300800 */
[----:B----4-:R-:W-:Y:S01]  /*4be40*/  STL.64 [R1+0x26f0], R14 ;  /* 0x0026f00e01007387 */ /* 0x010fe20000100a00 */
[----:B--2---:R0:W-:Y:S02]  /*4be50*/  STL.64 [R1+0x26e8], R12 ;  /* 0x0026e80c01007387 */ /* 0x0041e40000100a00 */
[----:B------:R-:W2:Y:S02]  /*4be60*/  LDL.LU R4, [R1+0x7f0] ;  /* 0x0007f00001047983 */ /* 0x000ea40000300800 */
[----:B------:R-:W2:Y:S01]  /*4be70*/  LDL.LU R5, [R1+0x7f4] ;  /* 0x0007f40001057983 */ /* 0x000ea20000300800 */
[----:B------:R-:W4:Y:S01]  /*4be80*/  LDL.LU R6, [R1+0x7f8] ;  /* 0x0007f80001067983 */ /* 0x000f220000300800 */
[----:B------:R-:W4:Y:S02]  /*4be90*/  LDL.LU R7, [R1+0x7fc] ;  /* 0x0007fc0001077983 */ /* 0x000f240000300800 */
[----:B0-----:R-:W-:-:S02]  /*4bea0*/  IMAD.MOV.U32 R12, RZ, RZ, R29 ;  /* 0x000000ffff0c7224 */ /* 0x001fc400078e001d */
[----:B------:R-:W-:Y:S01]  /*4beb0*/  IMAD.MOV.U32 R13, RZ, RZ, R3 ;  /* 0x000000ffff0d7224 */ /* 0x000fe200078e0003 */
[----:B----4-:R-:W-:Y:S01]  /*4bec0*/  STL.64 [R1+0x2700], R6 ;  /* 0x0027000601007387 */ /* 0x010fe20000100a00 */
[----:B--2---:R-:W-:Y:S02]  /*4bed0*/  STL.64 [R1+0x26f8], R4 ;  /* 0x0026f80401007387 */ /* 0x004fe40000100a00 */
[----:B------:R-:W2:Y:S02]  /*4bee0*/  LDL.LU R29, [R1+0x27bc] ;  /* 0x0027bc00011d7983 */ /* 0x000ea40000300800 */
[----:B------:R-:W4:Y:S01]  /*4bef0*/  LDL.LU R3, [R1+0x27b8] ;  /* 0x0027b80001037983 */ /* 0x000f220000300800 */
[----:B------:R0:W-:Y:S04]  /*4bf00*/  STL.64 [R1+0x2708], R12 ;  /* 0x0027080c01007387 */ /* 0x0001e80000100a00 */
[----:B0-----:R-:W2:Y:S01]  /*4bf10*/  LDL R12, [R1+0x40] ;  /* 0x00004000010c7983 */ /* 0x001ea20000100800 */
[----:B------:R-:W-:-:S02]  /*4bf20*/  IMAD.MOV.U32 R16, RZ, RZ, R25 ;  /* 0x000000ffff107224 */ /* 0x000fc400078e0019 */
[----:B------:R-:W-:Y:S02]  /*4bf30*/  IMAD.MOV.U32 R17, RZ, RZ, R24 ;  /* 0x000000ffff117224 */ /* 0x000fe400078e0018 */
[----:B------:R-:W-:Y:S02]  /*4bf40*/  IMAD.MOV.U32 R13, RZ, RZ, R28 ;  /* 0x000000ffff0d7224 */ /* 0x000fe400078e001c */
[----:B------:R-:W3:Y:S01]  /*4bf50*/  LDL.LU R28, [R1+0x27b4] ;  /* 0x0027b400011c7983 */ /* 0x000ee20000300800 */
[----:B------:R-:W3:Y:S02]  /*4bf60*/  LDL.LU R25, [R1+0x27b0] ;  /* 0x0027b00001197983 */ /* 0x000ee40000300800 */
[----:B------:R-:W4:Y:S02]  /*4bf70*/  LDL.LU R24, [R1+0x27ac] ;  /* 0x0027ac0001187983 */ /* 0x000f240000300800 */
[----:B------:R0:W-:Y:S01]  /*4bf80*/  STL.64 [R1+0x2748], R16 ;  /* 0x0027481001007387 */ /* 0x0001e20000100a00 */
[----:B--2---:R4:W-:Y:S01]  /*4bf90*/  STL.64 [R1+0x2720], R12 ;  /* 0x0027200c01007387 */ /* 0x0049e20000100a00 */
[----:B------:R-:W2:Y:S02]  /*4bfa0*/  LDL.LU R4, [R1+0x800] ;  /* 0x0008000001047983 */ /* 0x000ea40000300800 */
[----:B------:R-:W2:Y:S02]  /*4bfb0*/  LDL.LU R5, [R1+0x804] ;  /* 0x0008040001057983 */ /* 0x000ea40000300800 */
[----:B------:R-:W2:Y:S01]  /*4bfc0*/  LDL.LU R6, [R1+0x808] ;  /* 0x0008080001067983 */ /* 0x000ea20000300800 */
[----:B------:R-:W2:Y:S01]  /*4bfd0*/  LDL.LU R7, [R1+0x80c] ;  /* 0x00080c0001077983 */ /* 0x000ea20000300800 */
[----:B0-----:R-:W2:Y:S02]  /*4bfe0*/  LDL R16, [R1+0x70] ;  /* 0x0000700001107983 */ /* 0x001ea40000100800 */
[----:B---3--:R-:W-:-:S02]  /*4bff0*/  IMAD.MOV.U32 R17, RZ, RZ, R28 ;  /* 0x000000ffff117224 */ /* 0x008fc400078e001c */
[----:B------:R-:W3:Y:S01]  /*4c000*/  LDL.LU R28, [R1+0x27a8] ;  /* 0x0027a800011c7983 */ /* 0x000ee20000300800 */
[----:B----4-:R-:W-:Y:S02]  /*4c010*/  IMAD.MOV.U32 R12, RZ, RZ, R3 ;  /* 0x000000ffff0c7224 */ /* 0x010fe400078e0003 */
[----:B------:R-:W-:Y:S01]  /*4c020*/  IMAD.MOV.U32 R13, RZ, RZ, R29 ;  /* 0x000000ffff0d7224 */ /* 0x000fe200078e001d */
[----:B--2---:R0:W-:Y:S01]  /*4c030*/  STL.64 [R1+0x2760], R16 ;  /* 0x0027601001007387 */ /* 0x0041e20000100a00 */
[----:B------:R-:W2:Y:S02]  /*4c040*/  LDL.LU R3, [R1+0x27a4] ;  /* 0x0027a40001037983 */ /* 0x000ea40000300800 */
[----:B0-----:R-:W-:Y:S02]  /*4c050*/  IMAD.MOV.U32 R16, RZ, RZ, R24 ;  /* 0x000000ffff107224 */ /* 0x001fe400078e0018 */
[----:B------:R-:W-:Y:S01]  /*4c060*/  IMAD.MOV.U32 R17, RZ, RZ, R25 ;  /* 0x000000ffff117224 */ /* 0x000fe200078e0019 */
[----:B------:R-:W4:Y:S01]  /*4c070*/  LDL.LU R24, [R1+0x27a0] ;  /* 0x0027a00001187983 */ /* 0x000f220000300800 */
[----:B------:R-:W4:Y:S03]  /*4c080*/  LDL.LU R25, [R1+0x279c] ;  /* 0x00279c0001197983 */ /* 0x000f260000300800 */
[----:B------:R-:W-:Y:S01]  /*4c090*/  STL.64 [R1+0x2778], R16 ;  /* 0x0027781001007387 */ /* 0x000fe20000100a00 */
[----:B------:R0:W-:Y:S03]  /*4c0a0*/  STL.64 [R1+0x2740], R12 ;  /* 0x0027400c01007387 */ /* 0x0001e60000100a00 */
[----:B0-----:R-:W4:Y:S01]  /*4c0b0*/  LDL.LU R12, [R1+0x830] ;  /* 0x00083000010c7983 */ /* 0x001f220000300800 */
[----:B------:R-:W4:Y:S02]  /*4c0c0*/  LDL.LU R13, [R1+0x834] ;  /* 0x00083400010d7983 */ /* 0x000f240000300800 */
[----:B------:R-:W4:Y:S02]  /*4c0d0*/  LDL.LU R14, [R1+0x838] ;  /* 0x00083800010e7983 */ /* 0x000f240000300800 */
[----:B------:R-:W4:Y:S02]  /*4c0e0*/  LDL.LU R15, [R1+0x83c] ;  /* 0x00083c00010f7983 */ /* 0x000f240000300800 */
[----:B---3--:R-:W-:-:S02]  /*4c0f0*/  IMAD.MOV.U32 R17, RZ, RZ, R28 ;  /* 0x000000ffff117224 */ /* 0x008fc400078e001c */
[----:B--2---:R-:W-:Y:S02]  /*4c100*/  IMAD.MOV.U32 R16, RZ, RZ, R3 ;  /* 0x000000ffff107224 */ /* 0x004fe400078e0003 */
[----:B------:R-:W2:Y:S03]  /*4c110*/  LDL.LU R3, [R1+0x2798] ;  /* 0x0027980001037983 */ /* 0x000ea60000300800 */
[----:B------:R-:W-:Y:S01]  /*4c120*/  STL.64 [R1+0x2790], R16 ;  /* 0x0027901001007387 */ /* 0x000fe20000100a00 */
[----:B----4-:R-:W-:Y:S01]  /*4c130*/  STL.64 [R1+0x2758], R14 ;  /* 0x0027580e01007387 */ /* 0x010fe20000100a00 */
[----:B------:R0:W-:Y:S03]  /*4c140*/  STL.64 [R1+0x2750], R12 ;  /* 0x0027500c01007387 */ /* 0x0001e60000100a00 */
        /* <DEDUP_REMOVED lines=8> */
[----:B----4-:R-:W-:Y:S01]  /*4c1d0*/  STL.64 [R1+0x2770], R14 ;  /* 0x0027700e01007387 */ /* 0x010fe20000100a00 */
[----:B---3--:R0:W-:Y:S03]  /*4c1e0*/  STL.64 [R1+0x2768], R12 ;  /* 0x0027680c01007387 */ /* 0x0081e60000100a00 */
        /* <DEDUP_REMOVED lines=15> */
[----:B------:R-:W3:Y:S01]  /*4c2e0*/  LDL.LU R7, [R1+0x81c] ;  /* 0x00081c0001077983 */ /* 0x000ee20000300800 */
[C---:B--2---:R-:W-:Y:S01]  /*4c2f0*/  HMMA.16816.F32 R16, R20.reuse, R24, R16 ;  /* 0x000000181410723c */ /* 0x044fe20000001810 */
[----:B---3--:R-:W-:Y:S01]  /*4c300*/  STL.64 [R1+0x2730], R6 ;  /* 0x0027300601007387 */ /* 0x008fe20000100a00 */
[----:B----4-:R0:W-:Y:S03]  /*4c310*/  STL.64 [R1+0x2728], R4 ;  /* 0x0027280401007387 */ /* 0x0101e60000100a00 */
        /* <DEDUP_REMOVED lines=10> */
[----:B------:R-:W3:Y:S02]  /*4c3c0*/  LDL.LU R11, [R1+0x7cc] ;  /* 0x0007cc00010b7983 */ /* 0x000ee40000300800 */
[----:B------:R0:W-:Y:S01]  /*4c3d0*/  STL.64 [R1+0x4f0], R16 ;  /* 0x0004f01001007387 */ /* 0x0001e20000100a00 */
[----:B------:R1:W-:Y:S03]  /*4c3e0*/  STL.64 [R1+0x4f8], R18 ;  /* 0x0004f81201007387 */ /* 0x0003e60000100a00 */
[----:B0-----:R-:W1:Y:S01]  /*4c3f0*/  LDL.LU.64 R16, [R1+0x2790] ;  /* 0x0027900001107983 */ /* 0x001e620000300a00 */
[----:B------:R-:W-:Y:S01]  /*4c400*/  STL.64 [R1+0x2678], R24 ;  /* 0x0026781801007387 */ /* 0x000fe20000100a00 */
[C---:B-1----:R-:W-:Y:S02]  /*4c410*/  HMMA.16816.F32 R16, R20.reuse, R16, R12 ;  /* 0x000000101410723c */ /* 0x042fe4000000180c */
[----:B------:R-:W4:Y:S01]  /*4c420*/  LDL.LU.64 R14, [R1+0x2788] ;  /* 0x00278800010e7983 */ /* 0x000f220000300a00 */
[----:B------:R-:W4:Y:S11]  /*4c430*/  LDL.LU.64 R12, [R1+0x2780] ;  /* 0x00278000010c7983 */ /* 0x000f360000300a00 */
[----:B------:R-:W-:Y:S09]  /*4c440*/  @!UPT UIADD3 URZ, URZ, URZ, URZ ;  /* 0x0000003f3f3ff290 */ /* 0x000ff2000fffe03f */
[----:B------:R0:W-:Y:S01]  /*4c450*/  STL.64 [R1+0x4e0], R16 ;  /* 0x0004e01001007387 */ /* 0x0001e20000100a00 */
[----:B------:R4:W-:Y:S03]  /*4c460*/  STL.64 [R1+0x4e8], R18 ;  /* 0x0004e81201007387 */ /* 0x0009e60000100a00 */
[----:B0-----:R-:W4:Y:S02]  /*4c470*/  LDL.LU.64 R16, [R1+0x2778] ;  /* 0x0027780001107983 */ /* 0x001f240000300a00 */
[C---:B----4-:R-:W-:Y:S02]  /*4c480*/  HMMA.16816.F32 R16, R20.reuse, R16, R12 ;  /* 0x000000101410723c */ /* 0x050fe4000000180c */
        /* <DEDUP_REMOVED lines=14> */
[----:B------:R-:W2:Y:S11]  /*4c570*/  LDL.LU.64 R12, [R1+0x2740] ;  /* 0x00274000010c7983 */ /* 0x000eb60000300a00 */
[----:B------:R-:W-:Y:S10]  /*4c580*/  @!UPT UIADD3 URZ, URZ, URZ, URZ ;  /* 0x0000003f3f3ff290 */ /* 0x000ff4000fffe03f */
[----:B------:R0:W-:Y:S01]  /*4c590*/  STL.64 [R1+0x830], R16 ;  /* 0x0008301001007387 */ /* 0x0001e20000100a00 */
[----:B------:R1:W-:Y:S03]  /*4c5a0*/  STL.64 [R1+0x838], R18 ;  /* 0x0008381201007387 */ /* 0x0003e60000100a00 */
[----:B0-----:R-:W4:Y:S02]  /*4c5b0*/  LDL.LU.64 R16, [R1+0x2738] ;  /* 0x0027380001107983 */ /* 0x001f240000300a00 */
[----:B----4-:R-:W-:Y:S02]  /*4c5c0*/  IMAD.MOV.U32 R25, RZ, RZ, R16 ;  /* 0x000000ffff197224 */ /* 0x010fe400078e0010 */
[----:B------:R-:W-:Y:S01]  /*4c5d0*/  IMAD.MOV.U32 R24, RZ, RZ, R17 ;  /* 0x000000ffff187224 */ /* 0x000fe200078e0011 */
[----:B------:R-:W4:Y:S01]  /*4c5e0*/  LDL.LU R16, [R1+0x9c0] ;  /* 0x0009c00001107983 */ /* 0x000f220000300800 */
[----:B------:R-:W4:Y:S02]  /*4c5f0*/  LDL.LU R17, [R1+0x9c4] ;  /* 0x0009c40001117983 */ /* 0x000f240000300800 */
[----:B-1----:R-:W3:Y:S02]  /*4c600*/  LDL.LU R18, [R1+0x9c8] ;  /* 0x0009c80001127983 */ /* 0x002ee40000300800 */
        /* <DEDUP_REMOVED lines=9> */
[----:B------:R-:W3:Y:S02]  /*4c6a0*/  LDL.LU.64 R6, [R1+0x2730] ;  /* 0x0027300001067983 */ /* 0x000ee40000300a00 */
[----:B------:R-:W3:Y:S09]  /*4c6b0*/  LDL.LU.64 R4, [R1+0x2728] ;  /* 0x0027280001047983 */ /* 0x000ef20000300a00 */
[----:B------:R0:W-:Y:S01]  /*4c6c0*/  STL.64 [R1+0x820], R12 ;  /* 0x0008200c01007387 */ /* 0x0001e20000100a00 */
[----:B------:R3:W-:Y:S04]  /*4c6d0*/  STL.64 [R1+0x828], R14 ;  /* 0x0008280e01007387 */ /* 0x0007e80000100a00 */
[----:B0-----:R-:W3:Y:S02]  /*4c6e0*/  LDL.LU.64 R12, [R1+0x2720] ;  /* 0x00272000010c7983 */ /* 0x001ee40000300a00 */
[C---:B---3--:R-:W-:Y:S02]  /*4c6f0*/  HMMA.16816.F32 R12, R20.reuse, R12, R4 ;  /* 0x0000000c140c723c */ /* 0x048fe40000001804 */
[----:B------:R-:W3:Y:S01]  /*4c700*/  LDL.LU.64 R6, [R1+0x2718] ;  /* 0x0027180001067983 */ /* 0x000ee20000300a00 */
[----:B------:R-:W3:Y:S11]  /*4c710*/  LDL.LU.64 R4, [R1+0x2710] ;  /* 0x0027100001047983 */ /* 0x000ef60000300a00 */
[----:B------:R-:W-:Y:S09]  /*4c720*/  @!UPT UIADD3 URZ, URZ, URZ, URZ ;  /* 0x0000003f3f3ff290 */ /* 0x000ff2000fffe03f */
[----:B------:R0:W-:Y:S01]  /*4c730*/  STL.64 [R1+0x810], R12 ;  /* 0x0008100c01007387 */ /* 0x0001e20000100a00 */
[----:B------:R3:W-:Y:S03]  /*4c740*/  STL.64 [R1+0x818], R14 ;  /* 0x0008180e01007387 */ /* 0x0007e60000100a00 */
[----:B0-----:R-:W3:Y:S01]  /*4c750*/  LDL.LU.64 R12, [R1+0x2708] ;  /* 0x00270800010c7983 */ /* 0x001ee20000300a00 */
[----:B------:R-:W-:Y:S02]  /*4c760*/  IMAD.MOV.U32 R24, RZ, RZ, R27 ;  /* 0x000000ffff187224 */ /* 0x000fe400078e001b */
[----:B------:R-:W-:Y:S01]  /*4c770*/  IMAD.MOV.U32 R25, RZ, RZ, R26 ;  /* 0x000000ffff197224 */ /* 0x000fe200078e001a */
[C---:B---3--:R-:W-:Y:S01]  /*4c780*/  HMMA.16816.F32 R12, R20.reuse, R12, R4 ;  /* 0x0000000c140c723c */ /* 0x048fe20000001804 */
[----:B------:R-:W3:Y:S01]  /*4c790*/  LDL.LU.64 R6, [R1+0x2700] ;  /* 0x0027000001067983 */ /* 0x000ee20000300a00 */
[----:B------:R-:W3:Y:S11]  /*4c7a0*/  LDL.LU.64 R4, [R1+0x26f8] ;  /* 0x0026f80001047983 */ /* 0x000ef60000300a00 */
[----:B------:R-:W-:Y:S10]  /*4c7b0*/  @!UPT UIADD3 URZ, URZ, URZ, URZ ;  /* 0x0000003f3f3ff290 */ /* 0x000ff4000fffe03f */
[----:B------:R-:W-:Y:S01]  /*4c7c0*/  STL.64 [R1+0x800], R12 ;  /* 0x0008000c01007387 */ /* 0x000fe20000100a00 */
[----:B------:R0:W-:Y:S03]  /*4c7d0*/  STL.64 [R1+0x808], R14 ;  /* 0x0008080e01007387 */ /* 0x0001e60000100a00 */
[----:B0-----:R-:W4:Y:S01]  /*4c7e0*/  LDL.LU.64 R14, [R1+0x26f0] ;  /* 0x0026f000010e7983 */ /* 0x001f220000300a00 */
[----:B------:R-:W4:Y:S01]  /*4c7f0*/  LDL.LU.64 R12, [R1+0x26e8] ;  /* 0x0026e800010c7983 */ /* 0x000f220000300a00 */
[C---:B---3--:R-:W-:Y:S02]  /*4c800*/  HMMA.16816.F32 R24, R20.reuse, R24, R4 ;  /* 0x000000181418723c */ /* 0x048fe40000001804 */
[----:B------:R-:W4:Y:S11]  /*4c810*/  LDL.LU.64 R4, [R1+0x26e0] ;  /* 0x0026e00001047983 */ /* 0x000f360000300a00 */
[----:B------:R-:W-:Y:S10]  /*4c820*/  @!UPT UIADD3 URZ, URZ, URZ, URZ ;  /* 0x0000003f3f3ff290 */ /* 0x000ff4000fffe03f */
[----:B------:R-:W-:Y:S01]  /*4c830*/  STL.64 [R1+0x7f0], R24 ;  /* 0x0007f01801007387 */ /* 0x000fe20000100a00 */
[----:B------:R-:W-:Y:S01]  /*4c840*/  STL.64 [R1+0x7f8], R26 ;  /* 0x0007f81a01007387 */ /* 0x000fe20000100a00 */
[C---:B----4-:R-:W-:Y:S02]  /*4c850*/  HMMA.16816.F32 R4, R20.reuse, R4, R12 ;  /* 0x000000041404723c */ /* 0x050fe4000000180c */
[----:B------:R-:W3:Y:S11]  /*4c860*/  LDL.LU.64 R12, [R1+0x26d8] ;  /* 0x0026d800010c7983 */ /* 0x000ef60000300a00 */
[----:B------:R-:W-:Y:S10]  /*4c870*/  @!UPT UIADD3 URZ, URZ, URZ, URZ ;  /* 0x0000003f3f3ff290 */ /* 0x000ff4000fffe03f */
[----:B------:R-:W-:Y:S01]  /*4c880*/  STL.64 [R1+0x7e0], R4 ;  /* 0x0007e00401007387 */ /* 0x000fe20000100a00 */
[----:B------:R0:W-:Y:S03]  /*4c890*/  STL.64 [R1+0x7e8], R6 ;  /* 0x0007e80601007387 */ /* 0x0001e60000100a00 */
[----:B0-----:R-:W3:Y:S01]  /*4c8a0*/  LDL.LU.64 R6, [R1+0x26d0] ;  /* 0x0026d00001067983 */ /* 0x001ee20000300a00 */
        /* <DEDUP_REMOVED lines=15> */
[----:B0-----:R-:W2:Y:S01]  /*4c9a0*/  LDL.LU.64 R8, [R1+0x26b0] ;  /* 0x0026b00001087983 */ /* 0x001ea20000300a00 */
[----:B------:R0:W-:Y:S03]  /*4c9b0*/  STL.64 [R1+0x2618], R12 ;  /* 0x0026180c01007387 */ /* 0x0001e60000100a00 */
        /* <DEDUP_REMOVED lines=12> */
[----:B------:R-:W2:Y:S11]  /*4ca80*/  LDL.LU R15, [R1+0xd0c] ;  /* 0x000d0c00010f7983 */ /* 0x000eb60000300800 */
[----:B------:R-:W-:Y:S02]  /*4ca90*/  @!UPT UIADD3 URZ, URZ, URZ, URZ ;  /* 0x0000003f3f3ff290 */ /* 0x000fe4000fffe03f */
[----:B------:R-:W-:Y:S01]  /*4caa0*/  STL.64 [R1+0x7b0], R16 ;  /* 0x0007b01001007387 */ /* 0x000fe20000100a00 */
[----:B------:R0:W-:Y:S03]  /*4cab0*/  STL.64 [R1+0x7b8], R18 ;  /* 0x0007b81201007387 */ /* 0x0001e60000100a00 */
[----:B0-----:R-:W3:Y:S01]  /*4cac0*/  LDL.LU.64 R18, [R1+0x26a8] ;  /* 0x0026a80001127983 */ /* 0x001ee20000300a00 */
[----:B------:R-:W3:Y:S02]  /*4cad0*/  LDL.LU.64 R16, [R1+0x26a0] ;  /* 0x0026a00001107983 */ /* 0x000ee40000300a00 */
[----:B------:R0:W-:Y:S02]  /*4cae0*/  STL.64 [R1+0x25c0], R8 ;  /* 0x0025c00801007387 */ /* 0x0001e40000100a00 */
[----:B0-----:R-:W4:Y:S01]  /*4caf0*/  LDL.LU R8, [R1+0xcd0] ;  /* 0x000cd00001087983 */ /* 0x001f220000300800 */
[----:B------:R-:W4:Y:S02]  /*4cb00*/  LDL.LU R9, [R1+0xcd4] ;  /* 0x000cd40001097983 */ /* 0x000f240000300800 */
[----:B------:R-:W4:Y:S02]  /*4cb10*/  LDL.LU R10, [R1+0xcd8] ;  /* 0x000cd800010a7983 */ /* 0x000f240000300800 */
[----:B------:R-:W4:Y:S01]  /*4cb20*/  LDL.LU R11, [R1+0xcdc] ;  /* 0x000cdc00010b7983 */ /* 0x000f220000300800 */
[----:B------:R-:W-:Y:S01]  /*4cb30*/  STL [R1+0x25b4], R4 ;  /* 0x0025b40401007387 */ /* 0x000fe20000100800 */
[----:B------:R-:W-:Y:S02]  /*4cb40*/  STL [R1+0x25b0], R5 ;  /* 0x0025b00501007387 */ /* 0x000fe40000100800 */
[----:B------:R-:W-:-:S02]  /*4cb50*/  IMAD.MOV.U32 R24, RZ, RZ, R2 ;  /* 0x000000ffff187224 */ /* 0x000fc400078e0002 */
[----:B------:R-:W-:Y:S01]  /*4cb60*/  IMAD.MOV.U32 R25, RZ, RZ, R0 ;  /* 0x000000ffff197224 */ /* 0x000fe200078e0000 */
[----:B---3--:R-:W-:Y:S01]  /*4cb70*/  HMMA.16816.F32 R16, R20, R4, R16 ;  /* 0x000000041410723c */ /* 0x008fe20000001810 */
[----:B------:R-:W0:Y:S11]  /*4cb80*/  LDSM.16.MT88.4 R20, [R3+0x18180] ;  /* 0x018180000314783b */ /* 0x000e360000004200 */
        /* <DEDUP_REMOVED lines=19> */
[----:B------:R-:W4:Y:S11]  /*4ccc0*/  LDL.LU.64 R12, [R1+0x2680] ;  /* 0x00268000010c7983 */ /* 0x000f360000300a00 */
[----:B------:R-:W-:Y:S10]  /*4ccd0*/  @!UPT UIADD3 URZ, URZ, URZ, URZ ;  /* 0x0000003f3f3ff290 */ /* 0x000ff4000fffe03f */
[----:B------:R0:W-:Y:S01]  /*4cce0*/  STL.64 [R1+0x490], R24 ;  /* 0x0004901801007387 */ /* 0x0001e20000100a00 */
[----:B------:R-:W-:Y:S03]  /*4ccf0*/  STL.64 [R1+0x498], R26 ;  /* 0x0004981a01007387 */ /* 0x000fe60000100a00 */
[----:B0-----:R-:W3:Y:S01]  /*4cd00*/  LDL.LU.64 R24, [R1+0x2678] ;  /* 0x0026780001187983 */ /* 0x001ee20000300a00 */
[C---:B----4-:R-:W-:Y:S08]  /*4cd10*/  HMMA.16816.F32 R8, R16.reuse, R12, R8 ;  /* 0x0000000c1008723c */ /* 0x050ff00000001808 */
        /* <DEDUP_REMOVED lines=893> */
[----:B-1----:R-:W2:Y:S04]  /*504f0*/  LDL.LU.64 R8, [R1+0x80] ;  /* 0x0000800001087983 */ /* 0x002ea80000300a00 */
[----:B--2---:R1:W-:Y:S04]  /*50500*/  STL.64 [R1+0x21e0], R8 ;  /* 0x0021e00801007387 */ /* 0x0043e80000100a00 */
        /* <DEDUP_REMOVED lines=65> */
[----:B------:R0:W-:Y:S02]  /*50920*/  STL [R1+0x2108], R22 ;  /* 0x0021081601007387 */ /* 0x0001e40000100800 */
[----:B------:R1:W-:Y:S02]  /*50930*/  STL [R1+0x2104], R23 ;  /* 0x0021041701007387 */ /* 0x0003e40000100800 */
[----:B------:R-:W4:Y:S01]  /*50940*/  LDL.LU R20, [R1+0xbf0] ;  /* 0x000bf00001147983 */ /* 0x000f220000300800 */
[----:B------:R-:W4:Y:S04]  /*50950*/  LDL.LU R21, [R1+0xbf4] ;  /* 0x000bf40001157983 */ /* 0x000f280000300800 */
[----:B0-----:R-:W4:Y:S01]  /*50960*/  LDL.LU R22, [R1+0xbf8] ;  /* 0x000bf80001167983 */ /* 0x001f220000300800 */
[----:B-1----:R-:W4:Y:S01]  /*50970*/  LDL.LU R23, [R1+0xbfc] ;  /* 0x000bfc0001177983 */ /* 0x002f220000300800 */
        /* <DEDUP_REMOVED lines=8> */
[----:B------:R-:W-:Y:S02]  /*50a00*/  STL [R1+0x2110], R0 ;  /* 0x0021100001007387 */ /* 0x000fe40000100800 */
[----:B------:R-:W-:Y:S01]  /*50a10*/  STL [R1+0x210c], R29 ;  /* 0x00210c1d01007387 */ /* 0x000fe20000100800 */
[C---:B----4-:R-:W-:Y:S01]  /*50a20*/  HMMA.16816.F32 R20, R16.reuse, R8, R20 ;  /* 0x000000081014723c */ /* 0x050fe20000001814 */
[----:B------:R-:W-:Y:S11]  /*50a30*/  IMAD.MOV.U32 R3, RZ, RZ, R9 ;  /* 0x000000ffff037224 */ /* 0x000ff600078e0009 */
[----:B------:R-:W-:Y:S11]  /*50a40*/  @!UPT UIADD3 URZ, URZ, URZ, URZ ;  /* 0x0000003f3f3ff290 */ /* 0x000ff6000fffe03f */
[----:B------:R0:W-:Y:S01]  /*50a50*/  STL.64 [R1+0x270], R20 ;  /* 0x0002701401007387 */ /* 0x0001e20000100a00 */
[----:B------:R1:W-:Y:S02]  /*50a60*/  STL.64 [R1+0x278], R22 ;  /* 0x0002781601007387 */ /* 0x0003e40000100a00 */
[----:B------:R-:W4:Y:S02]  /*50a70*/  LDL.LU.64 R10, [R1+0x21d8] ;  /* 0x0021d800010a7983 */ /* 0x000f240000300a00 */
[----:B0-----:R-:W-:Y:S02]  /*50a80*/  IMAD.MOV.U32 R21, RZ, RZ, R8 ;  /* 0x000000ffff157224 */ /* 0x001fe400078e0008 */
[----:B------:R-:W4:Y:S01]  /*50a90*/  LDL.LU.64 R8, [R1+0x21d0] ;  /* 0x0021d00001087983 */ /* 0x000f220000300a00 */
[----:B--2---:R-:W-:Y:S01]  /*50aa0*/  HMMA.16816.F32 R24, R16, R4, R24 ;  /* 0x000000041018723c */ /* 0x004fe20000001818 */
[----:B-1----:R-:W-:Y:S02]  /*50ab0*/  IMAD.MOV.U32 R23, RZ, RZ, R4 ;  /* 0x000000ffff177224 */ /* 0x002fe400078e0004 */
[----:B------:R-:W-:Y:S01]  /*50ac0*/  IMAD.MOV.U32 R20, RZ, RZ, R5 ;  /* 0x000000ffff147224 */ /* 0x000fe200078e0005 */
[----:B------:R-:W-:Y:S01]  /*50ad0*/  STL [R1+0x2118], R3 ;  /* 0x0021180301007387 */ /* 0x000fe20000100800 */
[----:B------:R-:W-:Y:S02]  /*50ae0*/  STL [R1+0x2114], R21 ;  /* 0x0021141501007387 */ /* 0x000fe40000100800 */
[----:B---3--:R-:W-:-:S02]  /*50af0*/  IMAD.MOV.U32 R29, RZ, RZ, R12 ;  /* 0x000000ffff1d7224 */ /* 0x008fc400078e000c */
[----:B------:R-:W-:Y:S11]  /*50b00*/  IMAD.MOV.U32 R22, RZ, RZ, R13 ;  /* 0x000000ffff167224 */ /* 0x000ff600078e000d */
[----:B------:R-:W-:Y:S03]  /*50b10*/  @!UPT UIADD3 URZ, URZ, URZ, URZ ;  /* 0x0000003f3f3ff290 */ /* 0x000fe6000fffe03f */
[----:B------:R0:W-:Y:S01]  /*50b20*/  STL.64 [R1+0x260], R24 ;  /* 0x0002601801007387 */ /* 0x0001e20000100a00 */
[----:B------:R-:W-:Y:S02]  /*50b30*/  STL.64 [R1+0x268], R26 ;  /* 0x0002681a01007387 */ /* 0x000fe40000100a00 */
[----:B------:R-:W-:Y:S02]  /*50b40*/  STL [R1+0x2120], R20 ;  /* 0x0021201401007387 */ /* 0x000fe40000100800 */
[----:B------:R-:W-:Y:S01]  /*50b50*/  STL [R1+0x211c], R23 ;  /* 0x00211c1701007387 */ /* 0x000fe20000100800 */
[C---:B----4-:R-:W-:Y:S11]  /*50b60*/  HMMA.16816.F32 R4, R16.reuse, R12, R8 ;  /* 0x0000000c1004723c */ /* 0x050ff60000001808 */
        /* <DEDUP_REMOVED lines=21> */
[----:B------:R-:W2:Y:S01]  /*50cc0*/  LDL.LU R12, [R1+0xba0] ;  /* 0x000ba000010c7983 */ /* 0x000ea20000300800 */
[----:B------:R-:W2:Y:S02]  /*50cd0*/  LDL.LU R13, [R1+0xba4] ;  /* 0x000ba400010d7983 */ /* 0x000ea40000300800 */
[----:B------:R-:W2:Y:S02]  /*50ce0*/  LDL.LU R14, [R1+0xba8] ;  /* 0x000ba800010e7983 */ /* 0x000ea40000300800 */
[----:B------:R-:W2:Y:S02]  /*50cf0*/  LDL.LU R15, [R1+0xbac] ;  /* 0x000bac00010f7983 */ /* 0x000ea40000300800 */
[----:B--2---:R-:W-:Y:S01]  /*50d00*/  STL.64 [R1+0x21c8], R14 ;  /* 0x0021c80e01007387 */ /* 0x004fe20000100a00 */
[----:B------:R0:W-:Y:S03]  /*50d10*/  STL.64 [R1+0x21c0], R12 ;  /* 0x0021c00c01007387 */ /* 0x0001e60000100a00 */
        /* <DEDUP_REMOVED lines=18> */
[----:B------:R-:W2:Y:S02]  /*50e40*/  LDL.LU R20, [R1+0xbc0] ;  /* 0x000bc00001147983 */ /* 0x000ea40000300800 */
[----:B------:R-:W2:Y:S01]  /*50e50*/  LDL.LU R21, [R1+0xbc4] ;  /* 0x000bc40001157983 */ /* 0x000ea20000300800 */
[----:B0-----:R-:W2:Y:S01]  /*50e60*/  LDL.LU R22, [R1+0xbc8] ;  /* 0x000bc80001167983 */ /* 0x001ea20000300800 */
[----:B------:R-:W2:Y:S02]  /*50e70*/  LDL.LU R23, [R1+0xbcc] ;  /* 0x000bcc0001177983 */ /* 0x000ea40000300800 */
[----:B------:R-:W-:Y:S02]  /*50e80*/  STL [R1+0x2124], R29 ;  /* 0x0021241d01007387 */ /* 0x000fe40000100800 */
[----:B----4-:R-:W-:Y:S01]  /*50e90*/  IMAD.MOV.U32 R0, RZ, RZ, R25 ;  /* 0x000000ffff007224 */ /* 0x010fe200078e0019 */
[C---:B--2---:R-:W-:Y:S11]  /*50ea0*/  HMMA.16816.F32 R20, R16.reuse, R24, R20 ;  /* 0x000000181014723c */ /* 0x044ff60000001814 */
[----:B------:R-:W-:Y:S11]  /*50eb0*/  @!UPT UIADD3 URZ, URZ, URZ, URZ ;  /* 0x0000003f3f3ff290 */ /* 0x000ff6000fffe03f */
[----:B------:R-:W-:Y:S01]  /*50ec0*/  @!UPT UIADD3 URZ, URZ, URZ, URZ ;  /* 0x0000003f3f3ff290 */ /* 0x000fe2000fffe03f */
[----:B------:R0:W-:Y:S01]  /*50ed0*/  STL.64 [R1+0x240], R20 ;  /* 0x0002401401007387 */ /* 0x0001e20000100a00 */
[----:B------:R-:W-:Y:S02]  /*50ee0*/  STL.64 [R1+0x248], R22 ;  /* 0x0002481601007387 */ /* 0x000fe40000100a00 */
[----:B0-----:R-:W-:Y:S02]  /*50ef0*/  IMAD.MOV.U32 R21, RZ, RZ, R24 ;  /* 0x000000ffff157224 */ /* 0x001fe400078e0018 */
[----:B------:R-:W2:Y:S01]  /*50f00*/  LDL.LU R24, [R1+0x9d0] ;  /* 0x0009d00001187983 */ /* 0x000ea20000300800 */
[----:B------:R-:W2:Y:S02]  /*50f10*/  LDL.LU R25, [R1+0x9d4] ;  /* 0x0009d40001197983 */ /* 0x000ea40000300800 */
[----:B------:R-:W2:Y:S02]  /*50f20*/  LDL.LU R26, [R1+0x9d8] ;  /* 0x0009d800011a7983 */ /* 0x000ea40000300800 */
[----:B------:R-:W2:Y:S01]  /*50f30*/  LDL.LU R27, [R1+0x9dc] ;  /* 0x0009dc00011b7983 */ /* 0x000ea20000300800 */
[----:B------:R-:W-:Y:S01]  /*50f40*/  STL [R1+0x2130], R0 ;  /* 0x0021300001007387 */ /* 0x000fe20000100800 */
[----:B------:R0:W-:Y:S02]  /*50f50*/  STL [R1+0x212c], R21 ;  /* 0x00212c1501007387 */ /* 0x0001e40000100800 */
[----:B------:R-:W4:Y:S01]  /*50f60*/  LDL.LU R20, [R1+0xbb0] ;  /* 0x000bb00001147983 */ /* 0x000f220000300800 */
[----:B0-----:R-:W4:Y:S01]  /*50f70*/  LDL.LU R21, [R1+0xbb4] ;  /* 0x000bb40001157983 */ /* 0x001f220000300800 */
[----:B------:R-:W4:Y:S02]  /*50f80*/  LDL.LU R22, [R1+0xbb8] ;  /* 0x000bb80001167983 */ /* 0x000f240000300800 */
[----:B------:R-:W4:Y:S02]  /*50f90*/  LDL.LU R23, [R1+0xbbc] ;  /* 0x000bbc0001177983 */ /* 0x000f240000300800 */
[----:B------:R-:W-:Y:S01]  /*50fa0*/  IMAD.MOV.U32 R3, RZ, RZ, R13 ;  /* 0x000000ffff037224 */ /* 0x000fe200078e000d */
[C---:B----4-:R-:W-:Y:S11]  /*50fb0*/  HMMA.16816.F32 R20, R16.reuse, R12, R20 ;  /* 0x0000000c1014723c */ /* 0x050ff60000001814 */
[----:B------:R-:W-:Y:S11]  /*50fc0*/  @!UPT UIADD3 URZ, URZ, URZ, URZ ;  /* 0x0000003f3f3ff290 */ /* 0x000ff6000fffe03f */
[----:B------:R-:W-:Y:S01]  /*50fd0*/  @!UPT UIADD3 URZ, URZ, URZ, URZ ;  /* 0x0000003f3f3ff290 */ /* 0x000fe2000fffe03f */
[----:B------:R-:W-:Y:S01]  /*50fe0*/  STL.64 [R1+0x230], R20 ;  /* 0x0002301401007387 */ /* 0x000fe20000100a00 */
[----:B------:R0:W-:Y:S02]  /*50ff0*/  STL.64 [R1+0x238], R22 ;  /* 0x0002381601007387 */ /* 0x0001e40000100a00 */
[----:B------:R-:W4:Y:S02]  /*51000*/  LDL.LU.64 R14, [R1+0x21c8] ;  /* 0x0021c800010e7983 */ /* 0x000f240000300a00 */
[----:B0-----:R-:W-:Y:S02]  /*51010*/  IMAD.MOV.U32 R23, RZ, RZ, R12 ;  /* 0x000000ffff177224 */ /* 0x001fe400078e000c */
[----:B------:R-:W4:Y:S03]  /*51020*/  LDL.LU.64 R12, [R1+0x21c0] ;  /* 0x0021c000010c7983 */ /* 0x000f260000300a00 */
[----:B------:R-:W-:Y:S02]  /*51030*/  STL [R1+0x2134], R23 ;  /* 0x0021341701007387 */ /* 0x000fe40000100800 */
[----:B------:R-:W4:Y:S02]  /*51040*/  LDL.LU.64 R20, [R1+0x30] ;  /* 0x0000300001147983 */ /* 0x000f240000300a00 */
[C---:B----4-:R-:W-:Y:S11]  /*51050*/  HMMA.16816.F32 R12, R16.reuse, R20, R12 ;  /* 0x00000014100c723c */ /* 0x050ff6000000180c */
[----:B------:R-:W-:Y:S11]  /*51060*/  @!UPT UIADD3 URZ, URZ, URZ, URZ ;  /* 0x0000003f3f3ff290 */ /* 0x000ff6000fffe03f */
[----:B------:R-:W-:Y:S01]  /*51070*/  @!UPT UIADD3 URZ, URZ, URZ, URZ ;  /* 0x0000003f3f3ff290 */ /* 0x000fe2000fffe03f */
[----:B------:R0:W-:Y:S01]  /*51080*/  STL.64 [R1+0x220], R12 ;  /* 0x0002200c01007387 */ /* 0x0001e20000100a00 */
[----:B------:R-:W-:Y:S03]  /*51090*/  STL.64 [R1+0x228], R14 ;  /* 0x0002280e01007387 */ /* 0x000fe60000100a00 */
[----:B0-----:R-:W4:Y:S01]  /*510a0*/  LDL.LU.64 R12, [R1+0x21b8] ;  /* 0x0021b800010c7983 */ /* 0x001f220000300a00 */
[----:B------:R-:W-:Y:S02]  /*510b0*/  IMAD.MOV.U32 R29, RZ, RZ, R20 ;  /* 0x000000ffff1d7224 */ /* 0x000fe400078e0014 */
[----:B------:R-:W-:Y:S01]  /*510c0*/  IMAD.MOV.U32 R20, RZ, RZ, R21 ;  /* 0x000000ffff147224 */ /* 0x000fe200078e0015 */
        /* <DEDUP_REMOVED lines=37> */
[----:B0-----:R-:W2:Y:S01]  /*51320*/  LDL.LU R12, [R1+0xc0] ;  /* 0x0000c000010c7983 */ /* 0x001ea20000300800 */
[----:B------:R-:W2:Y:S01]  /*51330*/  LDL.LU R13, [R1+0xc4] ;  /* 0x0000c400010d7983 */ /* 0x000ea20000300800 */
[C---:B---3--:R-:W-:Y:S11]  /*51340*/  HMMA.16816.F32 R4, R16.reuse, R8, R4 ;  /* 0x000000081004723c */ /* 0x048ff60000001804 */
        /* <DEDUP_REMOVED lines=8> */
[----:B0-----:R-:W4:Y:S01]  /*513d0*/  LDL.LU R8, [R1+0x9a0] ;  /* 0x0009a00001087983 */ /* 0x001f220000300800 */
[----:B------:R-:W4:Y:S02]  /*513e0*/  LDL.LU R9, [R1+0x9a4] ;  /* 0x0009a40001097983 */ /* 0x000f240000300800 */
[----:B------:R-:W4:Y:S02]  /*513f0*/  LDL.LU R10, [R1+0x9a8] ;  /* 0x0009a800010a7983 */ /* 0x000f240000300800 */
[----:B------:R-:W4:Y:S01]  /*51400*/  LDL.LU R11, [R1+0x9ac] ;  /* 0x0009ac00010b7983 */ /* 0x000f220000300800 */
[----:B--2---:R-:W-:Y:S01]  /*51410*/  HMMA.16816.F32 R16, R16, R4, R24 ;  /* 0x000000041010723c */ /* 0x004fe20000001818 */
[----:B------:R-:W4:Y:S01]  /*51420*/  LDL.LU.64 R26, [R1+0x2140] ;  /* 0x00214000011a7983 */ /* 0x000f220000300a00 */
[----:B------:R-:W4:Y:S02]  /*51430*/  LDL.LU.64 R24, [R1+0x2138] ;  /* 0x0021380001187983 */ /* 0x000f240000300a00 */
[----:B---3--:R-:W-:Y:S02]  /*51440*/  STL.64 [R1+0x1fe8], R6 ;  /* 0x001fe80601007387 */ /* 0x008fe40000100a00 */
        /* <DEDUP_REMOVED lines=19> */
[----:B--2---:R-:W-:Y:S01]  /*51580*/  STL.64 [R1+0x2028], R10 ;  /* 0x0020280a01007387 */ /* 0x004fe20000100a00 */
[----:B----4-:R-:W-:Y:S02]  /*51590*/  STL.64 [R1+0x2020], R8 ;  /* 0x0020200801007387 */ /* 0x010fe40000100a00 */
[----:B------:R-:W2:Y:S02]  /*515a0*/  LDL.LU R21, [R1+0x212c] ;  /* 0x00212c0001157983 */ /* 0x000ea40000300800 */
[----:B------:R-:W4:Y:S01]  /*515b0*/  LDL.LU R22, [R1+0x2128] ;  /* 0x0021280001167983 */ /* 0x000f220000300800 */
[----:B------:R0:W-:Y:S02]  /*515c0*/  STL.64 [R1+0x2030], R12 ;  /* 0x0020300c01007387 */ /* 0x0001e40000100a00 */
[----:B0-----:R-:W-:Y:S02]  /*515d0*/  IMAD.MOV.U32 R12, RZ, RZ, R29 ;  /* 0x000000ffff0c7224 */ /* 0x001fe400078e001d */
[----:B------:R-:W4:Y:S01]  /*515e0*/  LDL.LU R29, [R1+0x2124] ;  /* 0x00212400011d7983 */ /* 0x000f220000300800 */
[----:B------:R-:W-:-:S02]  /*515f0*/  IMAD.MOV.U32 R13, RZ, RZ, R20 ;  /* 0x000000ffff0d7224 */ /* 0x000fc400078e0014 */
[----:B------:R-:W4:Y:S03]  /*51600*/  LDL.LU R20, [R1+0x2120] ;  /* 0x0021200001147983 */ /* 0x000f260000300800 */
[----:B------:R0:W-:Y:S02]  /*51610*/  STL.64 [R1+0x2048], R12 ;  /* 0x0020480c01007387 */ /* 0x0001e40000100a00 */
[----:B0-----:R-:W-:Y:S02]  /*51620*/  IMAD.MOV.U32 R12, RZ, RZ, R23 ;  /* 0x000000ffff0c7224 */ /* 0x001fe400078e0017 */
[----:B------:R-:W-:Y:S01]  /*51630*/  IMAD.MOV.U32 R13, RZ, RZ, R3 ;  /* 0x000000ffff0d7224 */ /* 0x000fe200078e0003 */
[----:B------:R-:W4:Y:S01]  /*51640*/  LDL.LU R23, [R1+0x211c] ;  /* 0x00211c0001177983 */ /* 0x000f220000300800 */
[----:B------:R-:W4:Y:S03]  /*51650*/  LDL.LU R3, [R1+0x2118] ;  /* 0x0021180001037983 */ /* 0x000f260000300800 */
[----:B------:R3:W-:Y:S01]  /*51660*/  STL.64 [R1+0x2060], R12 ;  /* 0x0020600c01007387 */ /* 0x0007e20000100a00 */
[----:B------:R-:W4:Y:S02]  /*51670*/  LDL.LU R8, [R1+0x900] ;  /* 0x0009000001087983 */ /* 0x000f240000300800 */
[----:B------:R-:W4:Y:S02]  /*51680*/  LDL.LU R9, [R1+0x904] ;  /* 0x0009040001097983 */ /* 0x000f240000300800 */
[----:B------:R-:W4:Y:S01]  /*51690*/  LDL.LU R10, [R1+0x908] ;  /* 0x00090800010a7983 */ /* 0x000f220000300800 */
[----:B------:R-:W4:Y:S01]  /*516a0*/  LDL.LU R11, [R1+0x90c] ;  /* 0x00090c00010b7983 */ /* 0x000f220000300800 */
[----:B---3--:R-:W-:-:S02]  /*516b0*/  IMAD.MOV.U32 R13, RZ, RZ, R0 ;  /* 0x000000ffff0d7224 */ /* 0x008fc400078e0000 */
[----:B--2---:R-:W-:Y:S02]  /*516c0*/  IMAD.MOV.U32 R12, RZ, RZ, R21 ;  /* 0x000000ffff0c7224 */ /* 0x004fe400078e0015 */
[----:B----4-:R-:W-:Y:S01]  /*516d0*/  IMAD.MOV.U32 R17, RZ, RZ, R22 ;  /* 0x000000ffff117224 */ /* 0x010fe200078e0016 */
[----:B------:R-:W2:Y:S01]  /*516e0*/  LDL.LU R21, [R1+0x2114] ;  /* 0x0021140001157983 */ /* 0x000ea20000300800 */
[----:B------:R-:W3:Y:S02]  /*516f0*/  LDL.LU R0, [R1+0x2110] ;  /* 0x0021100001007983 */ /* 0x000ee40000300800 */
[----:B------:R0:W-:Y:S02]  /*51700*/  STL.64 [R1+0x2078], R12 ;  /* 0x0020780c01007387 */ /* 0x0001e40000100a00 */
[----:B------:R-:W-:Y:S02]  /*51710*/  IMAD.MOV.U32 R16, RZ, RZ, R29 ;  /* 0x000000ffff107224 */ /* 0x000fe400078e001d */
[----:B------:R-:W4:Y:S01]  /*51720*/  LDL.LU R29, [R1+0x210c] ;  /* 0x00210c00011d7983 */ /* 0x000f220000300800 */
[----:B------:R-:W2:Y:S02]  /*51730*/  LDL.LU R22, [R1+0x2108] ;  /* 0x0021080001167983 */ /* 0x000ea40000300800 */
[----:B------:R1:W-:Y:S01]  /*51740*/  STL.64 [R1+0x2080], R16 ;  /* 0x0020801001007387 */ /* 0x0003e20000100a00 */
[----:B0-----:R-:W2:Y:S04]  /*51750*/  LDL.LU R12, [R1+0x940] ;  /* 0x00094000010c7983 */ /* 0x001ea80000300800 */
[----:B------:R-:W2:Y:S01]  /*51760*/  LDL.LU R13, [R1+0x944] ;  /* 0x00094400010d7983 */ /* 0x000ea20000300800 */
[----:B------:R-:W2:Y:S02]  /*51770*/  LDL.LU R14, [R1+0x948] ;  /* 0x00094800010e7983 */ /* 0x000ea40000300800 */
[----:B------:R-:W2:Y:S02]  /*51780*/  LDL.LU R15, [R1+0x94c] ;  /* 0x00094c00010f7983 */ /* 0x000ea40000300800 */
[----:B-1----:R-:W-:-:S02]  /*51790*/  IMAD.MOV.U32 R17, RZ, RZ, R20 ;  /* 0x000000ffff117224 */ /* 0x002fc400078e0014 */
[----:B------:R-:W-:Y:S01]  /*517a0*/  IMAD.MOV.U32 R16, RZ, RZ, R23 ;  /* 0x000000ffff107224 */ /* 0x000fe200078e0017 */
[----:B--2---:R-:W-:Y:S01]  /*517b0*/  STL.64 [R1+0x2090], R14 ;  /* 0x0020900e01007387 */ /* 0x004fe20000100a00 */
[----:B------:R0:W-:Y:S02]  /*517c0*/  STL.64 [R1+0x2088], R12 ;  /* 0x0020880c01007387 */ /* 0x0001e40000100a00 */
[----:B------:R-:W2:Y:S02]  /*517d0*/  LDL.LU R23, [R1+0x2104] ;  /* 0x0021040001177983 */ /* 0x000ea40000300800 */
[----:B------:R-:W2:Y:S01]  /*517e0*/  LDL.LU R20, [R1+0x2100] ;  /* 0x0021000001147983 */ /* 0x000ea20000300800 */
[----:B------:R1:W-:Y:S04]  /*517f0*/  STL.64 [R1+0x2098], R16 ;  /* 0x0020981001007387 */ /* 0x0003e80000100a00 */
[----:B0-----:R-:W2:Y:S01]  /*51800*/  LDL.LU R12, [R1+0x950] ;  /* 0x00095000010c7983 */ /* 0x001ea20000300800 */
[----:B------:R-:W2:Y:S02]  /*51810*/  LDL.LU R13, [R1+0x954] ;  /* 0x00095400010d7983 */ /* 0x000ea40000300800 */
[----:B------:R-:W2:Y:S02]  /*51820*/  LDL.LU R14, [R1+0x958] ;  /* 0x00095800010e7983 */ /* 0x000ea40000300800 */
[----:B------:R-:W2:Y:S02]  /*51830*/  LDL.LU R15, [R1+0x95c] ;  /* 0x00095c00010f7983 */ /* 0x000ea40000300800 */
[----:B-1----:R-:W-:-:S02]  /*51840*/  IMAD.MOV.U32 R16, RZ, RZ, R21 ;  /* 0x000000ffff107224 */ /* 0x002fc400078e0015 */
[----:B------:R-:W-:Y:S01]  /*51850*/  IMAD.MOV.U32 R17, RZ, RZ, R3 ;  /* 0x000000ffff117224 */ /* 0x000fe200078e0003 */
[----:B--2---:R-:W-:Y:S01]  /*51860*/  STL.64 [R1+0x20a8], R14 ;  /* 0x0020a80e01007387 */ /* 0x004fe20000100a00 */
[----:B------:R-:W-:Y:S02]  /*51870*/  STL.64 [R1+0x20a0], R12 ;  /* 0x0020a00c01007387 */ /* 0x000fe40000100a00 */
[----:B------:R-:W2:Y:S02]  /*51880*/  LDL.LU R21, [R1+0x20fc] ;  /* 0x0020fc0001157983 */ /* 0x000ea40000300800 */
[----:B------:R-:W2:Y:S01]  /*51890*/  LDL.LU R3, [R1+0x20f8] ;  /* 0x0020f80001037983 */ /* 0x000ea20000300800 */
[----:B------:R4:W-:Y:S02]  /*518a0*/  STL.64 [R1+0x20b0], R16 ;  /* 0x0020b01001007387 */ /* 0x0009e40000100a00 */
[----:B----4-:R-:W-:Y:S02]  /*518b0*/  IMAD.MOV.U32 R16, RZ, RZ, R29 ;  /* 0x000000ffff107224 */ /* 0x010fe400078e001d */
[----:B---3--:R-:W-:Y:S01]  /*518c0*/  IMAD.MOV.U32 R17, RZ, RZ, R0 ;  /* 0x000000ffff117224 */ /* 0x008fe200078e0000 */
[----:B------:R-:W3:Y:S01]  /*518d0*/  LDL.LU R29, [R1+0x20f4] ;  /* 0x0020f400011d7983 */ /* 0x000ee20000300800 */
[----:B------:R-:W4:Y:S03]  /*518e0*/  LDL.LU R0, [R1+0x20f0] ;  /* 0x0020f00001007983 */ /* 0x000f260000300800 */
[----:B------:R0:W-:Y:S01]  /*518f0*/  STL.64 [R1+0x20c8], R16 ;  /* 0x0020c81001007387 */ /* 0x0001e20000100a00 */
[----:B------:R-:W2:Y:S02]  /*51900*/  LDL.LU R12, [R1+0x960] ;  /* 0x00096000010c7983 */ /* 0x000ea40000300800 */
[----:B------:R-:W2:Y:S02]  /*51910*/  LDL.LU R13, [R1+0x964] ;  /* 0x00096400010d7983 */ /* 0x000ea40000300800 */
[----:B------:R-:W2:Y:S01]  /*51920*/  LDL.LU R14, [R1+0x968] ;  /* 0x00096800010e7983 */ /* 0x000ea20000300800 */
[----:B------:R-:W2:Y:S01]  /*51930*/  LDL.LU R15, [R1+0x96c] ;  /* 0x00096c00010f7983 */ /* 0x000ea20000300800 */
[----:B0-----:R-:W-:-:S02]  /*51940*/  IMAD.MOV.U32 R16, RZ, RZ, R23 ;  /* 0x000000ffff107224 */ /* 0x001fc400078e0017 */
[----:B------:R-:W-:-:S05]  /*51950*/  IMAD.MOV.U32 R17, RZ, RZ, R22 ;  /* 0x000000ffff117224 */ /* 0x000fca00078e0016 */
[----:B------:R0:W-:Y:S04]  /*51960*/  STL.64 [R1+0x20e8], R16 ;  /* 0x0020e81001007387 */ /* 0x0001e80000100a00 */
[----:B0-----:R-:W3:Y:S01]  /*51970*/  LDL.LU R16, [R1+0x990] ;  /* 0x0009900001107983 */ /* 0x001ee20000300800 */
        /* <DEDUP_REMOVED lines=27> */
[----:B---3--:R-:W-:Y:S01]  /*51b30*/  HMMA.16816.F32 R20, R24, R20, R16 ;  /* 0x000000141814723c */ /* 0x008fe20000001810 */
[----:B--2---:R-:W-:Y:S01]  /*51b40*/  STL.64 [R1+0x2070], R10 ;  /* 0x0020700a01007387 */ /* 0x004fe20000100a00 */
[----:B------:R0:W-:Y:S03]  /*51b50*/  STL.64 [R1+0x2068], R8 ;  /* 0x0020680801007387 */ /* 0x0001e60000100a00 */
        /* <DEDUP_REMOVED lines=8> */
[----:B------:R-:W2:Y:S06]  /*51be0*/  LDL.LU.64 R16, [R1+0x20e8] ;  /* 0x0020e80001107983 */ /* 0x000eac0000300a00 */
[----:B------:R-:W-:Y:S02]  /*51bf0*/  STL.64 [R1+0x190], R20 ;  /* 0x0001901401007387 */ /* 0x000fe40000100a00 */
[----:B------:R-:W-:Y:S02]  /*51c00*/  STL.64 [R1+0x198], R22 ;  /* 0x0001981601007387 */ /* 0x000fe40000100a00 */
[----:B------:R-:W0:Y:S04]  /*51c10*/  LDSM.16.MT88.4 R20, [R3+0x1c000] ;  /* 0x01c000000314783b */ /* 0x000e280000004200 */
[----:B0-----:R-:W-:Y:S01]  /*51c20*/  STL.64 [R1+0x1fd8], R22 ;  /* 0x001fd81601007387 */ /* 0x001fe20000100a00 */
[----:B------:R0:W-:Y:S02]  /*51c30*/  STL.64 [R1+0x1fd0], R20 ;  /* 0x001fd01401007387 */ /* 0x0001e40000100a00 */
[----:B0-----:R-:W-:-:S02]  /*51c40*/  IMAD.MOV.U32 R20, RZ, RZ, R2 ;  /* 0x000000ffff147224 */ /* 0x001fc400078e0002 */
[----:B------:R-:W-:Y:S01]  /*51c50*/  IMAD.MOV.U32 R21, RZ, RZ, R28 ;  /* 0x000000ffff157224 */ /* 0x000fe200078e001c */
[----:B------:R-:W3:Y:S01]  /*51c60*/  LDL.LU R2, [R1+0x20e4] ;  /* 0x0020e40001027983 */ /* 0x000ee20000300800 */
[----:B------:R-:W3:Y:S01]  /*51c70*/  LDL.LU R28, [R1+0x20e0] ;  /* 0x0020e000011c7983 */ /* 0x000ee20000300800 */
        /* <DEDUP_REMOVED lines=51> */
[----:B----4-:R-:W-:Y:S01]  /*51fb0*/  IMAD.MOV.U32 R19, RZ, RZ, R0 ;  /* 0x000000ffff137224 */ /* 0x010fe200078e0000 */
[----:B--2---:R-:W-:Y:S02]  /*51fc0*/  HMMA.16816.F32 R12, R24, R12, R8 ;  /* 0x0000000c180c723c */ /* 0x004fe40000001808 */
[----:B------:R-:W2:Y:S01]  /*51fd0*/  LDL.LU.64 R10, [R1+0x2040] ;  /* 0x00204000010a7983 */ /* 0x000ea20000300a00 */
[----:B------:R-:W2:Y:S11]  /*51fe0*/  LDL.LU.64 R8, [R1+0x2038] ;  /* 0x0020380001087983 */ /* 0x000eb60000300a00 */
[----:B------:R-:W-:Y:S09]  /*51ff0*/  @!UPT UIADD3 URZ, URZ, URZ, URZ ;  /* 0x0000003f3f3ff290 */ /* 0x000ff2000fffe03f */
[----:B------:R0:W-:Y:S01]  /*52000*/  STL [R1+0x110], R12 ;  /* 0x0001100c01007387 */ /* 0x0001e20000100800 */
[----:B------:R-:W-:-:S03]  /*52010*/  IMAD.MOV.U32 R0, RZ, RZ, R13 ;  /* 0x000000ffff007224 */ /* 0x000fc600078e000d */
[----:B0-----:R-:W2:Y:S01]  /*52020*/  LDL.LU.64 R12, [R1+0x2030] ;  /* 0x00203000010c7983 */ /* 0x001ea20000300a00 */
[----:B---3--:R-:W-:Y:S02]  /*52030*/  IMAD.MOV.U32 R17, RZ, RZ, R28 ;  /* 0x000000ffff117224 */ /* 0x008fe400078e001c */
[----:B------:R-:W-:Y:S02]  /*52040*/  IMAD.MOV.U32 R18, RZ, RZ, R2 ;  /* 0x000000ffff127224 */ /* 0x000fe400078e0002 */
[----:B------:R-:W-:Y:S02]  /*52050*/  IMAD.MOV.U32 R28, RZ, RZ, R14 ;  /* 0x000000ffff1c7224 */ /* 0x000fe400078e000e */
[----:B------:R-:W-:-:S05]  /*52060*/  IMAD.MOV.U32 R2, RZ, RZ, R15 ;  /* 0x000000ffff027224 */ /* 0x000fca00078e000f */
[----:B------:R-:W-:Y:S01]  /*52070*/  STL [R1+0x1754], R2 ;  /* 0x0017540201007387 */ /* 0x000fe20000100800 */
[----:B------:R-:W-:Y:S02]  /*52080*/  STL [R1+0x1750], R28 ;  /* 0x0017501c01007387 */ /* 0x000fe40000100800 */
[----:B------:R-:W-:Y:S01]  /*52090*/  STL [R1+0x174c], R0 ;  /* 0x00174c0001007387 */ /* 0x000fe20000100800 */
        /* <DEDUP_REMOVED lines=9> */
[----:B------:R-:W3:Y:S11]  /*52130*/  LDL.LU.64 R8, [R1+0x2008] ;  /* 0x0020080001087983 */ /* 0x000ef60000300a00 */
[----:B------:R-:W-:Y:S09]  /*52140*/  @!UPT UIADD3 URZ, URZ, URZ, URZ ;  /* 0x0000003f3f3ff290 */ /* 0x000ff2000fffe03f */
[----:B------:R0:W-:Y:S01]  /*52150*/  STL [R1+0xf0], R12 ;  /* 0x0000f00c01007387 */ /* 0x0001e20000100800 */
[----:B------:R-:W-:Y:S02]  /*52160*/  IMAD.MOV.U32 R28, RZ, RZ, R14 ;  /* 0x000000ffff1c7224 */ /* 0x000fe400078e000e */
[----:B------:R-:W-:Y:S02]  /*52170*/  IMAD.MOV.U32 R0, RZ, RZ, R15 ;  /* 0x000000ffff007224 */ /* 0x000fe400078e000f */
[----:B------:R-:W-:Y:S01]  /*52180*/  IMAD.MOV.U32 R2, RZ, RZ, R13 ;  /* 0x000000ffff027224 */ /* 0x000fe200078e000d */
[----:B------:R-:W4:Y:S04]  /*52190*/  LDL.LU.64 R14, [R1+0x2000] ;  /* 0x00200000010e7983 */ /* 0x000f280000300a00 */
[----:B0-----:R-:W2:Y:S01]  /*521a0*/  LDL.LU.64 R12, [R1+0x1ff8] ;  /* 0x001ff800010c7983 */ /* 0x001ea20000300a00 */
[C---:B------:R-:W-:Y:S01]  /*521b0*/  HMMA.16816.F32 R20, R24.reuse, R20, R16 ;  /* 0x000000141814723c */ /* 0x040fe20000001810 */
[----:B------:R-:W-:Y:S02]  /*521c0*/  STL [R1+0x1760], R0 ;  /* 0x0017600001007387 */ /* 0x000fe40000100800 */
[----:B------:R-:W-:Y:S01]  /*521d0*/  STL [R1+0x175c], R28 ;  /* 0x00175c1c01007387 */ /* 0x000fe20000100800 */
[----:B------:R-:W-:Y:S01]  /*521e0*/  STL [R1+0x1758], R2 ;  /* 0x0017580201007387 */ /* 0x000fe20000100800 */
[----:B------:R-:W3:Y:S11]  /*521f0*/  LDL.LU R16, [R1+0x560] ;  /* 0x0005600001107983 */ /* 0x000ef60000300800 */
[----:B------:R-:W-:Y:S07]  /*52200*/  @!UPT UIADD3 URZ, URZ, URZ, URZ ;  /* 0x0000003f3f3ff290 */ /* 0x000fee000fffe03f */
[----:B------:R-:W-:Y:S01]  /*52210*/  STL.64 [R1+0xe0], R20 ;  /* 0x0000e01401007387 */ /* 0x000fe20000100a00 */
[----:B------:R-:W-:Y:S01]  /*52220*/  STL.64 [R1+0xe8], R22 ;  /* 0x0000e81601007387 */ /* 0x000fe20000100a00 */
[C---:B--2---:R-:W-:Y:S11]  /*52230*/  HMMA.16816.F32 R4, R24.reuse, R12, R4 ;  /* 0x0000000c1804723c */ /* 0x044ff60000001804 */
[----:B------:R-:W-:Y:S11]  /*52240*/  @!UPT UIADD3 URZ, URZ, URZ, URZ ;  /* 0x0000003f3f3ff290 */ /* 0x000ff6000fffe03f */
[----:B------:R-:W-:Y:S01]  /*52250*/  @!UPT UIADD3 URZ, URZ, URZ, URZ ;  /* 0x0000003f3f3ff290 */ /* 0x000fe2000fffe03f */
[----:B------:R-:W-:Y:S01]  /*52260*/  STL.64 [R1+0xd0], R4 ;  /* 0x0000d00401007387 */ /* 0x000fe20000100a00 */
[----:B------:R-:W-:Y:S02]  /*52270*/  STL.64 [R1+0xd8], R6 ;  /* 0x0000d80601007387 */ /* 0x000fe40000100a00 */
[----:B------:R-:W3:Y:S02]  /*52280*/  LDL.LU R17, [R1+0x564] ;  /* 0x0005640001117983 */ /* 0x000ee40000300800 */
[----:B----4-:R-:W-:Y:S02]  /*52290*/  IMAD.MOV.U32 R18, RZ, RZ, R14 ;  /* 0x000000ffff127224 */ /* 0x010fe400078e000e */
[----:B------:R-:W-:Y:S01]  /*522a0*/  IMAD.MOV.U32 R19, RZ, RZ, R15 ;  /* 0x000000ffff137224 */ /* 0x000fe200078e000f */
[----:B------:R-:W2:Y:S01]  /*522b0*/  LDL.LU R14, [R1+0x1ff4] ;  /* 0x001ff400010e7983 */ /* 0x000ea20000300800 */
[----:B------:R-:W2:Y:S03]  /*522c0*/  LDL.LU R15, [R1+0x1ff0] ;  /* 0x001ff000010f7983 */ /* 0x000ea60000300800 */
[----:B------:R0:W-:Y:S04]  /*522d0*/  STL.64 [R1+0x1fa8], R18 ;  /* 0x001fa81201007387 */ /* 0x0001e80000100a00 */
[----:B---3--:R-:W-:Y:S01]  /*522e0*/  STL.64 [R1+0x1fa0], R16 ;  /* 0x001fa01001007387 */ /* 0x008fe20000100a00 */
[----:B0-----:R-:W3:Y:S02]  /*522f0*/  LDL R18, [R1+0xb8] ;  /* 0x0000b80001127983 */ /* 0x001ee40000100800 */
[----:B------:R-:W3:Y:S02]  /*52300*/  LDL R19, [R1+0xbc] ;  /* 0x0000bc0001137983 */ /* 0x000ee40000100800 */
[----:B------:R-:W4:Y:S01]  /*52310*/  LDL.LU R4, [R1+0x590] ;  /* 0x0005900001047983 */ /* 0x000f220000300800 */
[----:B------:R-:W4:Y:S01]  /*52320*/  LDL.LU R5, [R1+0x594] ;  /* 0x0005940001057983 */ /* 0x000f220000300800 */
[----:B------:R-:W4:Y:S02]  /*52330*/  LDL.LU R6, [R1+0x598] ;  /* 0x0005980001067983 */ /* 0x000f240000300800 */
[----:B------:R-:W4:Y:S02]  /*52340*/  LDL.LU R7, [R1+0x59c] ;  /* 0x00059c0001077983 */ /* 0x000f240000300800 */
[----:B------:R-:W2:Y:S01]  /*52350*/  LDL.LU R20, [R1+0x1c0] ;  /* 0x0001c00001147983 */ /* 0x000ea20000300800 */
[----:B------:R-:W2:Y:S01]  /*52360*/  LDL.LU R21, [R1+0x1c4] ;  /* 0x0001c40001157983 */ /* 0x000ea20000300800 */
[----:B------:R-:W2:Y:S02]  /*52370*/  LDL.LU R22, [R1+0x1c8] ;  /* 0x0001c80001167983 */ /* 0x000ea40000300800 */
[----:B------:R-:W2:Y:S01]  /*52380*/  LDL.LU R23, [R1+0x1cc] ;  /* 0x0001cc0001177983 */ /* 0x000ea20000300800 */
[----:B---3--:R0:W-:Y:S04]  /*52390*/  STL.64 [R1+0x1fb8], R18 ;  /* 0x001fb81201007387 */ /* 0x0081e80000100a00 */
[----:B0-----:R-:W3:Y:S04]  /*523a0*/  LDL R18, [R1+0xc8] ;  /* 0x0000c80001127983 */ /* 0x001ee80000100800 */
[----:B------:R-:W3:Y:S01]  /*523b0*/  LDL R19, [R1+0xcc] ;  /* 0x0000cc0001137983 */ /* 0x000ee20000100800 */
[----:B--2---:R0:W-:Y:S02]  /*523c0*/  STL.64 [R1+0x1f70], R14 ;  /* 0x001f700e01007387 */ /* 0x0041e40000100a00 */
        /* <DEDUP_REMOVED lines=9> */
[----:B------:R-:W2:Y:S02]  /*52460*/  LDL.LU R15, [R1+0x55c] ;  /* 0x00055c00010f7983 */ /* 0x000ea40000300800 */
[----:B--2---:R0:W-:Y:S01]  /*52470*/  STL.64 [R1+0x1f98], R14 ;  /* 0x001f980e01007387 */ /* 0x0041e20000100a00 */
[----:B------:R1:W-:Y:S03]  /*52480*/  STL.64 [R1+0x1f90], R12 ;  /* 0x001f900c01007387 */ /* 0x0003e60000100a00 */
[----:B0-----:R-:W2:Y:S01]  /*52490*/  LDL.64 R14, [R1+0xa8] ;  /* 0x0000a800010e7983 */ /* 0x001ea20000100a00 */
[C---:B----4-:R-:W-:Y:S03]  /*524a0*/  HMMA.16816.F32 R4, R24.reuse, R8, R4 ;  /* 0x000000081804723c */ /* 0x050fe60000001804 */
[----:B--2---:R0:W-:Y:S01]  /*524b0*/  STL.64 [R1+0x1fb0], R14 ;  /* 0x001fb00e01007387 */ /* 0x0041e20000100a00 */
[----:B-1----:R-:W2:Y:S02]  /*524c0*/  LDL.LU R12, [R1+0x570] ;  /* 0x00057000010c7983 */ /* 0x002ea40000300800 */
[----:B------:R-:W2:Y:S01]  /*524d0*/  LDL.LU R13, [R1+0x574] ;  /* 0x00057400010d7983 */ /* 0x000ea20000300800 */
[----:B0-----:R-:W4:Y:S01]  /*524e0*/  LDL.LU R14, [R1+0x578] ;  /* 0x00057800010e7983 */ /* 0x001f220000300800 */
[----:B------:R-:W4:Y:S03]  /*524f0*/  LDL.LU R15, [R1+0x57c] ;  /* 0x00057c00010f7983 */ /* 0x000f260000300800 */
[----:B----4-:R-:W-:Y:S01]  /*52500*/  STL.64 [R1+0x1fc8], R14 ;  /* 0x001fc80e01007387 */ /* 0x010fe20000100a00 */
[----:B--2---:R0:W-:Y:S03]  /*52510*/  STL.64 [R1+0x1fc0], R12 ;  /* 0x001fc00c01007387 */ /* 0x0041e60000100a00 */
[----:B0-----:R-:W3:Y:S01]  /*52520*/  LDL.LU R12, [R1+0x580] ;  /* 0x00058000010c7983 */ /* 0x001ee20000300800 */
[----:B------:R-:W3:Y:S02]  /*52530*/  LDL.LU R13, [R1+0x584] ;  /* 0x00058400010d7983 */ /* 0x000ee40000300800 */
[----:B------:R-:W3:Y:S02]  /*52540*/  LDL.LU R14, [R1+0x588] ;  /* 0x00058800010e7983 */ /* 0x000ee40000300800 */
[----:B------:R-:W3:Y:S03]  /*52550*/  LDL.LU R15, [R1+0x58c] ;  /* 0x00058c00010f7983 */ /* 0x000ee60000300800 */
[----:B------:R-:W-:Y:S01]  /*52560*/  STL.64 [R1+0x590], R4 ;  /* 0x0005900401007387 */ /* 0x000fe20000100a00 */
[----:B------:R0:W-:Y:S03]  /*52570*/  STL.64 [R1+0x598], R6 ;  /* 0x0005980601007387 */ /* 0x0001e60000100a00 */
[----:B0-----:R-:W2:Y:S01]  /*52580*/  LDL.LU.64 R6, [R1+0x1fe8] ;  /* 0x001fe80001067983 */ /* 0x001ea20000300a00 */
[----:B------:R-:W4:Y:S02]  /*52590*/  LDL.LU.64 R4, [R1+0x1fe0] ;  /* 0x001fe00001047983 */ /* 0x000f240000300a00 */
[----:B------:R0:W-:Y:S02]  /*525a0*/  STL.64 [R1+0x1f78], R10 ;  /* 0x001f780a01007387 */ /* 0x0001e40000100a00 */
[----:B0-----:R-:W2:Y:S01]  /*525b0*/  LDL.64 R10, [R1+0x88] ;  /* 0x00008800010a7983 */ /* 0x001ea20000100a00 */
[----:B----4-:R-:W-:Y:S03]  /*525c0*/  HMMA.16816.F32 R24, R24, R4, R20 ;  /* 0x000000041818723c */ /* 0x010fe60000001814 */
[----:B------:R-:W3:Y:S01]  /*525d0*/  LDL.LU.64 R22, [R1+0x1fd8] ;  /* 0x001fd80001167983 */ /* 0x000ee20000300a00 */
[----:B------:R-:W3:Y:S11]  /*525e0*/  LDL.LU.64 R20, [R1+0x1fd0] ;  /* 0x001fd00001147983 */ /* 0x000ef60000300a00 */
[----:B------:R-:W-:Y:S08]  /*525f0*/  @!UPT UIADD3 URZ, URZ, URZ, URZ ;  /* 0x0000003f3f3ff290 */ /* 0x000ff0000fffe03f */
[----:B------:R0:W-:Y:S01]  /*52600*/  STL [R1+0x1c0], R24 ;  /* 0x0001c01801007387 */ /* 0x0001e20000100800 */
[----:B------:R-:W-:Y:S02]  /*52610*/  IMAD.MOV.U32 R2, RZ, RZ, R27 ;  /* 0x000000ffff027224 */ /* 0x000fe400078e001b */
[----:B------:R-:W-:Y:S02]  /*52620*/  IMAD.MOV.U32 R28, RZ, RZ, R26 ;  /* 0x000000ffff1c7224 */ /* 0x000fe400078e001a */
[----:B------:R-:W-:Y:S01]  /*52630*/  IMAD.MOV.U32 R0, RZ, RZ, R25 ;  /* 0x000000ffff007224 */ /* 0x000fe200078e0019 */
[----:B0-----:R-:W4:Y:S01]  /*52640*/  LDL.LU R24, [R1+0x530] ;  /* 0x0005300001187983 */ /* 0x001f220000300800 */
[----:B------:R-:W4:Y:S02]  /*52650*/  LDL.LU R25, [R1+0x534] ;  /* 0x0005340001197983 */ /* 0x000f240000300800 */
[----:B------:R-:W4:Y:S02]  /*52660*/  LDL.LU R26, [R1+0x538] ;  /* 0x00053800011a7983 */ /* 0x000f240000300800 */
[----:B------:R-:W-:Y:S01]  /*52670*/  STL [R1+0x1860], R2 ;  /* 0x0018600201007387 */ /* 0x000fe20000100800 */
[----:B------:R-:W-:Y:S01]  /*52680*/  STL [R1+0x185c], R28 ;  /* 0x00185c1c01007387 */ /* 0x000fe20000100800 */
[----:B------:R-:W-:Y:S01]  /*52690*/  STL [R1+0x1858], R0 ;  /* 0x0018580001007387 */ /* 0x000fe20000100800 */
[----:B---3--:R-:W-:Y:S02]  /*526a0*/  HMMA.16816.F32 R16, R20, R18, R12 ;  /* 0x000000121410723c */ /* 0x008fe4000000180c */
[----:B------:R-:W3:Y:S01]  /*526b0*/  LDL.LU.64 R14, [R1+0x1fc8] ;  /* 0x001fc800010e7983 */ /* 0x000ee20000300a00 */
[----:B------:R-:W3:Y:S11]  /*526c0*/  LDL.LU.64 R12, [R1+0x1fc0] ;  /* 0x001fc000010c7983 */ /* 0x000ef60000300a00 */
[----:B------:R-:W-:Y:S09]  /*526d0*/  @!UPT UIADD3 URZ, URZ, URZ, URZ ;  /* 0x0000003f3f3ff290 */ /* 0x000ff2000fffe03f */
[----:B------:R-:W-:Y:S01]  /*526e0*/  STL.64 [R1+0x930], R16 ;  /* 0x0009301001007387 */ /* 0x000fe20000100a00 */
[----:B------:R0:W-:Y:S03]  /*526f0*/  STL.64 [R1+0x938], R18 ;  /* 0x0009381201007387 */ /* 0x0001e60000100a00 */
[----:B0-----:R-:W3:Y:S01]  /*52700*/  LDL.LU.64 R18, [R1+0x1fb8] ;  /* 0x001fb80001127983 */ /* 0x001ee20000300a00 */
[----:B------:R-:W-:Y:S02]  /*52710*/  IMAD.MOV.U32 R27, RZ, RZ, R29 ;  /* 0x000000ffff1b7224 */ /* 0x000fe400078e001d */
[----:B------:R-:W-:-:S05]  /*52720*/  IMAD.MOV.U32 R29, RZ, RZ, R16 ;  /* 0x000000ffff1d7224 */ /* 0x000fca00078e0010 */
[----:B------:R-:W-:Y:S01]  /*52730*/  STL [R1+0x15b8], R29 ;  /* 0x0015b81d01007387 */ /* 0x000fe20000100800 */
[C---:B---3--:R-:W-:Y:S03]  /*52740*/  HMMA.16816.F32 R16, R20.reuse, R18, R12 ;  /* 0x000000121410723c */ /* 0x048fe6000000180c */
[----:B------:R-:W3:Y:S11]  /*52750*/  LDL.LU.64 R14, [R1+0x1fb0] ;  /* 0x001fb000010e7983 */ /* 0x000ef60000300a00 */
[----:B------:R-:W-:Y:S09]  /*52760*/  @!UPT UIADD3 URZ, URZ, URZ, URZ ;  /* 0x0000003f3f3ff290 */ /* 0x000ff2000fffe03f */
        /* <DEDUP_REMOVED lines=11> */
[----:B------:R-:W3:Y:S01]  /*52820*/  LDL.LU.64 R14, [R1+0x1f98] ;  /* 0x001f9800010e7983 */ /* 0x000ee20000300a00 */
[----:B------:R-:W3:Y:S02]  /*52830*/  LDL.LU.64 R12, [R1+0x1f90] ;  /* 0x001f9000010c7983 */ /* 0x000ee40000300a00 */
[----:B------:R3:W-:Y:S02]  /*52840*/  STL.64 [R1+0x1f40], R16 ;  /* 0x001f401001007387 */ /* 0x0007e40000100a00 */
[----:B-1----:R-:W3:Y:S01]  /*52850*/  LDL R18, [R1+0x98] ;  /* 0x0000980001127983 */ /* 0x002ee20000100800 */
[----:B------:R-:W3:Y:S02]  /*52860*/  LDL R19, [R1+0x9c] ;  /* 0x00009c0001137983 */ /* 0x000ee40000100800 */
[C---:B---3--:R-:W-:Y:S02]  /*52870*/  HMMA.16816.F32 R16, R20.reuse, R18, R12 ;  /* 0x000000121410723c */ /* 0x048fe4000000180c */
[----:B------:R-:W3:Y:S01]  /*52880*/  LDL.LU.64 R14, [R1+0x1f88] ;  /* 0x001f8800010e7983 */ /* 0x000ee20000300a00 */
[----:B------:R-:W3:Y:S11]  /*52890*/  LDL.LU.64 R12, [R1+0x1f80] ;  /* 0x001f8000010c7983 */ /* 0x000ef60000300a00 */
[----:B------:R-:W-:Y:S09]  /*528a0*/  @!UPT UIADD3 URZ, URZ, URZ, URZ ;  /* 0x0000003f3f3ff290 */ /* 0x000ff2000fffe03f */
[----:B------:R-:W-:Y:S01]  /*528b0*/  STL.64 [R1+0x560], R16 ;  /* 0x0005601001007387 */ /* 0x000fe20000100a00 */
[----:B------:R0:W-:Y:S03]  /*528c0*/  STL.64 [R1+0x568], R18 ;  /* 0x0005681201007387 */ /* 0x0001e60000100a00 */
[----:B0-----:R-:W4:Y:S01]  /*528d0*/  LDL.64 R18, [R1+0x68] ;  /* 0x0000680001127983 */ /* 0x001f220000100a00 */
[----:B--2---:R-:W-:Y:S02]  /*528e0*/  IMAD.MOV.U32 R2, RZ, RZ, R10 ;  /* 0x000000ffff027224 */ /* 0x004fe400078e000a */
[----:B------:R-:W-:Y:S01]  /*528f0*/  IMAD.MOV.U32 R0, RZ, RZ, R11 ;  /* 0x000000ffff007224 */ /* 0x000fe200078e000b */
[C---:B---3--:R-:W-:Y:S01]  /*52900*/  HMMA.16816.F32 R12, R20.reuse, R10, R12 ;  /* 0x0000000a140c723c */ /* 0x048fe2000000180c */
[----:B----4-:R0:W-:Y:S04]  /*52910*/  STL.64 [R1+0x1f68], R18 ;  /* 0x001f681201007387 */ /* 0x0101e80000100a00 */
[----:B0-----:R-:W2:Y:S01]  /*52920*/  LDL.64 R18, [R1+0x78] ;  /* 0x0000780001127983 */ /* 0x001ea20000100a00 */
[----:B------:R-:W3:Y:S11]  /*52930*/  LDL.LU.64 R10, [R1+0x1f78] ;  /* 0x001f7800010a7983 */ /* 0x000ef60000300a00 */
[----:B------:R-:W-:Y:S06]  /*52940*/  @!UPT UIADD3 URZ, URZ, URZ, URZ ;  /* 0x0000003f3f3ff290 */ /* 0x000fec000fffe03f */
[----:B------:R-:W-:Y:S02]  /*52950*/  STL.64 [R1+0x550], R12 ;  /* 0x0005500c01007387 */ /* 0x000fe40000100a00 */
[----:B------:R-:W-:Y:S01]  /*52960*/  IMAD.MOV.U32 R8, RZ, RZ, R14 ;  /* 0x000000ffff087224 */ /* 0x000fe200078e000e */
[----:B------:R0:W-:Y:S04]  /*52970*/  STL.64 [R1+0x558], R14 ;  /* 0x0005580e01007387 */ /* 0x0001e80000100a00 */
[----:B0-----:R-:W4:Y:S01]  /*52980*/  LDL.LU.64 R14, [R1+0x1f70] ;  /* 0x001f7000010e7983 */ /* 0x001f220000300a00 */
[----:B------:R-:W-:Y:S02]  /*52990*/  IMAD.MOV.U32 R4, RZ, RZ, R12 ;  /* 0x000000ffff047224 */ /* 0x000fe400078e000c */
[----:B------:R-:W-:Y:S02]  /*529a0*/  STL [R1+0x1e84], R0 ;  /* 0x001e840001007387 */ /* 0x000fe40000100800 */
[----:B------:R-:W-:Y:S01]  /*529b0*/  STL [R1+0x1e80], R2 ;  /* 0x001e800201007387 */ /* 0x000fe20000100800 */
[----:B------:R-:W-:Y:S01]  /*529c0*/  STL [R1+0x15c0], R4 ;  /* 0x0015c00401007387 */ /* 0x000fe20000100800 */
[----:B------:R-:W-:Y:S01]  /*529d0*/  STL [R1+0x15bc], R8 ;  /* 0x0015bc0801007387 */ /* 0x000fe20000100800 */
[----:B--2---:R-:W-:Y:S01]  /*529e0*/  HMMA.16816.F32 R24, R20, R18, R24 ;  /* 0x000000121418723c */ /* 0x004fe20000001818 */
[----:B------:R-:W-:-:S02]  /*529f0*/  IMAD.MOV.U32 R13, RZ, RZ, R18 ;  /* 0x000000ffff0d7224 */ /* 0x000fc400078e0012 */
[----:B------:R-:W-:Y:S02]  /*52a00*/  IMAD.MOV.U32 R12, RZ, RZ, R19 ;  /* 0x000000ffff0c7224 */ /* 0x000fe400078e0013 */
[----:B------:R-:W2:Y:S11]  /*52a10*/  LDL.LU.64 R18, [R1+0x1f68] ;  /* 0x001f680001127983 */ /* 0x000eb60000300a00 */
[----:B------:R-:W-:Y:S07]  /*52a20*/  @!UPT UIADD3 URZ, URZ, URZ, URZ ;  /* 0x0000003f3f3ff290 */ /* 0x000fee000fffe03f */
[----:B------:R-:W-:Y:S01]  /*52a30*/  STL.64 [R1+0x540], R24 ;  /* 0x0005401801007387 */ /* 0x000fe20000100a00 */
[----:B------:R-:W-:Y:S02]  /*52a40*/  STL.64 [R1+0x548], R26 ;  /* 0x0005481a01007387 */ /* 0x000fe40000100a00 */
[----:B----4-:R0:W-:Y:S02]  /*52a50*/  STL.64 [R1+0x1f10], R14 ;  /* 0x001f100e01007387 */ /* 0x0101e40000100a00 */
[----:B------:R-:W-:Y:S01]  /*52a60*/  STL.64 [R1+0x1f08], R12 ;  /* 0x001f080c01007387 */ /* 0x000fe20000100a00 */
[----:B0-----:R-:W4:Y:S01]  /*52a70*/  LDL.64 R14, [R1+0x48] ;  /* 0x00004800010e7983 */ /* 0x001f220000100a00 */
[----:B------:R-:W-:Y:S02]  /*52a80*/  IMAD.MOV.U32 R9, RZ, RZ, R26 ;  /* 0x000000ffff097224 */ /* 0x000fe400078e001a */
[----:B------:R-:W-:Y:S02]  /*52a90*/  IMAD.MOV.U32 R5, RZ, RZ, R24 ;  /* 0x000000ffff057224 */ /* 0x000fe400078e0018 */
[----:B------:R-:W0:Y:S04]  /*52aa0*/  LDSM.16.MT88.4 R24, [R3+0x1c100] ;  /* 0x01c100000318783b */ /* 0x000e280000004200 */
[----:B----4-:R1:W-:Y:S04]  /*52ab0*/  STL.64 [R1+0x1f50], R14 ;  /* 0x001f500e01007387 */ /* 0x0103e80000100a00 */
[----:B-1----:R-:W4:Y:S01]  /*52ac0*/  LDL.64 R14, [R1+0x58] ;  /* 0x00005800010e7983 */ /* 0x002f220000100a00 */
[----:B------:R-:W-:Y:S02]  /*52ad0*/  STL [R1+0x15c8], R5 ;  /* 0x0015c80501007387 */ /* 0x000fe40000100800 */
[----:B------:R1:W-:Y:S02]  /*52ae0*/  STL [R1+0x15c4], R9 ;  /* 0x0015c40901007387 */ /* 0x0003e40000100800 */
[----:B---3--:R3:W-:Y:S01]  /*52af0*/  STL.64 [R1+0x1f58], R10 ;  /* 0x001f580a01007387 */ /* 0x0087e20000100a00 */
[----:B------:R-:W4:Y:S04]  /*52b00*/  LDL.LU R8, [R1+0x8b0] ;  /* 0x0008b00001087983 */ /* 0x000f280000300800 */
[----:B-1----:R-:W4:Y:S01]  /*52b10*/  LDL.LU R9, [R1+0x8b4] ;  /* 0x0008b40001097983 */ /* 0x002f220000300800 */
[----:B---3--:R-:W4:Y:S02]  /*52b20*/  LDL.LU R10, [R1+0x8b8] ;  /* 0x0008b800010a7983 */ /* 0x008f240000300800 */
[----:B------:R-:W4:Y:S02]  /*52b30*/  LDL.LU R11, [R1+0x8bc] ;  /* 0x0008bc00010b7983 */ /* 0x000f240000300800 */
[----:B0-----:R0:W-:Y:S01]  /*52b40*/  STL.64 [R1+0x1dd8], R26 ;  /* 0x001dd81a01007387 */ /* 0x0011e20000100a00 */
[----:B------:R1:W-:Y:S04]  /*52b50*/  STL.64 [R1+0x1dd0], R24 ;  /* 0x001dd01801007387 */ /* 0x0003e80000100a00 */
[----:B0-----:R-:W3:Y:S04]  /*52b60*/  LDL R26, [R1+0x28] ;  /* 0x00002800011a7983 */ /* 0x001ee80000100800 */
[----:B------:R-:W3:Y:S04]  /*52b70*/  LDL R27, [R1+0x2c] ;  /* 0x00002c00011b7983 */ /* 0x000ee80000100800 */
[----:B---3--:R0:W-:Y:S01]  /*52b80*/  STL.64 [R1+0x1f48], R26 ;  /* 0x001f481a01007387 */ /* 0x0081e20000100a00 */
[----:B-1----:R-:W3:Y:S02]  /*52b90*/  LDL.LU R24, [R1+0x8c0] ;  /* 0x0008c00001187983 */ /* 0x002ee40000300800 */
[----:B------:R-:W3:Y:S02]  /*52ba0*/  LDL.LU R25, [R1+0x8c4] ;  /* 0x0008c40001197983 */ /* 0x000ee40000300800 */
[----:B0-----:R-:W-:-:S02]  /*52bb0*/  IMAD.MOV.U32 R26, RZ, RZ, R6 ;  /* 0x000000ffff1a7224 */ /* 0x001fc400078e0006 */
[----:B------:R-:W-:Y:S01]  /*52bc0*/  IMAD.MOV.U32 R27, RZ, RZ, R7 ;  /* 0x000000ffff1b7224 */ /* 0x000fe200078e0007 */
[----:B------:R-:W3:Y:S01]  /*52bd0*/  LDL.LU R6, [R1+0x1f64] ;  /* 0x001f640001067983 */ /* 0x000ee20000300800 */
[----:B------:R-:W3:Y:S01]  /*52be0*/  LDL.LU R7, [R1+0x1f60] ;  /* 0x001f600001077983 */ /* 0x000ee20000300800 */
[----:B----4-:R-:W-:Y:S01]  /*52bf0*/  HMMA.16816.F32 R8, R20, R14, R8 ;  /* 0x0000000e1408723c */ /* 0x010fe20000001808 */
[----:B--2---:R-:W-:Y:S02]  /*52c00*/  IMAD.MOV.U32 R5, RZ, RZ, R18 ;  /* 0x000000ffff057224 */ /* 0x004fe400078e0012 */
[----:B------:R-:W-:-:S05]  /*52c10*/  IMAD.MOV.U32 R4, RZ, RZ, R19 ;  /* 0x000000ffff047224 */ /* 0x000fca00078e0013 */
[----:B---3--:R-:W-:Y:S11]  /*52c20*/  HMMA.16816.F32 R24, R20, R18, R24 ;  /* 0x000000121418723c */ /* 0x008ff60000001818 */
[----:B------:R-:W-:Y:S11]  /*52c30*/  @!UPT UIADD3 URZ, URZ, URZ, URZ ;  /* 0x0000003f3f3ff290 */ /* 0x000ff6000fffe03f */
[----:B------:R-:W-:Y:S01]  /*52c40*/  @!UPT UIADD3 URZ, URZ, URZ, URZ ;  /* 0x0000003f3f3ff290 */ /* 0x000fe2000fffe03f */
[----:B------:R0:W-:Y:S01]  /*52c50*/  STL.64 [R1+0x8c0], R24 ;  /* 0x0008c01801007387 */ /* 0x0001e20000100a00 */
[----:B------:R1:W-:Y:S03]  /*52c60*/  STL.64 [R1+0x8c8], R26 ;  /* 0x0008c81a01007387 */ /* 0x0003e60000100a00 */
[----:B0-----:R-:W2:Y:S01]  /*52c70*/  LDL.LU R24, [R1+0x890] ;  /* 0x0008900001187983 */ /* 0x001ea20000300800 */
[----:B------:R-:W2:Y:S02]  /*52c80*/  LDL.LU R25, [R1+0x894] ;  /* 0x0008940001197983 */ /* 0x000ea40000300800 */
[----:B-1----:R-:W2:Y:S02]  /*52c90*/  LDL.LU R26, [R1+0x898] ;  /* 0x00089800011a7983 */ /* 0x002ea40000300800 */
[----:B------:R-:W2:Y:S01]  /*52ca0*/  LDL.LU R27, [R1+0x89c] ;  /* 0x00089c00011b7983 */ /* 0x000ea20000300800 */
[----:B------:R-:W2:Y:S01]  /*52cb0*/  LDL.64 R18, [R1+0x38] ;  /* 0x0000380001127983 */ /* 0x000ea20000100a00 */
[----:B------:R-:W-:Y:S02]  /*52cc0*/  STL.64 [R1+0x1ee8], R6 ;  /* 0x001ee80601007387 */ /* 0x000fe40000100a00 */
[----:B------:R0:W-:Y:S02]  /*52cd0*/  STL.64 [R1+0x1ee0], R4 ;  /* 0x001ee00401007387 */ /* 0x0001e40000100a00 */
[----:B0-----:R-:W3:Y:S01]  /*52ce0*/  LDL.LU R4, [R1+0x880] ;  /* 0x0008800001047983 */ /* 0x001ee20000300800 */
[----:B------:R-:W3:Y:S02]  /*52cf0*/  LDL.LU R5, [R1+0x884] ;  /* 0x0008840001057983 */ /* 0x000ee40000300800 */
[----:B------:R-:W3:Y:S02]  /*52d00*/  LDL.LU R6, [R1+0x888] ;  /* 0x0008880001067983 */ /* 0x000ee40000300800 */
[----:B------:R-:W3:Y:S01]  /*52d10*/  LDL.LU R7, [R1+0x88c] ;  /* 0x00088c0001077983 */ /* 0x000ee20000300800 */
[----:B------:R-:W-:Y:S01]  /*52d20*/  STL.64 [R1+0x8b0], R8 ;  /* 0x0008b00801007387 */ /* 0x000fe20000100a00 */
[----:B------:R0:W-:Y:S03]  /*52d30*/  STL.64 [R1+0x8b8], R10 ;  /* 0x0008b80a01007387 */ /* 0x0001e60000100a00 */
[----:B0-----:R-:W4:Y:S01]  /*52d40*/  LDL.LU.64 R10, [R1+0x1f58] ;  /* 0x001f5800010a7983 */ /* 0x001f220000300a00 */
[----:B------:R-:W-:-:S02]  /*52d50*/  IMAD.MOV.U32 R9, RZ, RZ, R14 ;  /* 0x000000ffff097224 */ /* 0x000fc400078e000e */
[----:B------:R-:W-:Y:S02]  /*52d60*/  IMAD.MOV.U32 R8, RZ, RZ, R15 ;  /* 0x000000ffff087224 */ /* 0x000fe400078e000f */
[----:B------:R-:W2:Y:S04]  /*52d70*/  LDL.LU.64 R14, [R1+0x1f50] ;  /* 0x001f5000010e7983 */ /* 0x000ea80000300a00 */
[----:B----4-:R-:W-:Y:S01]  /*52d80*/  STL.64 [R1+0x1f00], R10 ;  /* 0x001f000a01007387 */ /* 0x010fe20000100a00 */
[----:B------:R0:W-:Y:S03]  /*52d90*/  STL.64 [R1+0x1ef8], R8 ;  /* 0x001ef80801007387 */ /* 0x0001e60000100a00 */
[----:B0-----:R-:W4:Y:S01]  /*52da0*/  LDL.LU R8, [R1+0x8a0] ;  /* 0x0008a00001087983 */ /* 0x001f220000300800 */
[----:B------:R-:W4:Y:S02]  /*52db0*/  LDL.LU R9, [R1+0x8a4] ;  /* 0x0008a40001097983 */ /* 0x000f240000300800 */
[----:B------:R-:W4:Y:S02]  /*52dc0*/  LDL.LU R10, [R1+0x8a8] ;  /* 0x0008a800010a7983 */ /* 0x000f240000300800 */
[----:B------:R-:W4:Y:S02]  /*52dd0*/  LDL.LU R11, [R1+0x8ac] ;  /* 0x0008ac00010b7983 */ /* 0x000f240000300800 */
[----:B--2---:R-:W-:-:S02]  /*52de0*/  IMAD.MOV.U32 R29, RZ, RZ, R14 ;  /* 0x000000ffff1d7224 */ /* 0x004fc400078e000e */
[----:B------:R-:W-:Y:S01]  /*52df0*/  IMAD.MOV.U32 R28, RZ, RZ, R15 ;  /* 0x000000ffff1c7224 */ /* 0x000fe200078e000f */
[C---:B----4-:R-:W-:Y:S11]  /*52e00*/  HMMA.16816.F32 R8, R20.reuse, R14, R8 ;  /* 0x0000000e1408723c */ /* 0x050ff60000001808 */
[----:B------:R-:W-:Y:S11]  /*52e10*/  @!UPT UIADD3 URZ, URZ, URZ, URZ ;  /* 0x0000003f3f3ff290 */ /* 0x000ff6000fffe03f */
[----:B------:R-:W-:Y:S01]  /*52e20*/  @!UPT UIADD3 URZ, URZ, URZ, URZ ;  /* 0x0000003f3f3ff290 */ /* 0x000fe2000fffe03f */
[----:B------:R0:W-:Y:S01]  /*52e30*/  STL.64 [R1+0x8a0], R8 ;  /* 0x0008a00801007387 */ /* 0x0001e20000100a00 */
[----:B------:R1:W-:Y:S02]  /*52e40*/  STL.64 [R1+0x8a8], R10 ;  /* 0x0008a80a01007387 */ /* 0x0003e40000100a00 */
[----:B------:R-:W2:Y:S02]  /*52e50*/  LDL.64 R14, [R1+0x8] ;  /* 0x00000800010e7983 */ /* 0x000ea40000100a00 */
[----:B--2---:R2:W-:Y:S01]  /*52e60*/  STL.64 [R1+0x1f28], R14 ;  /* 0x001f280e01007387 */ /* 0x0045e20000100a00 */
[----:B0-----:R-:W4:Y:S02]  /*52e70*/  LDL.LU R8, [R1+0x850] ;  /* 0x0008500001087983 */ /* 0x001f240000300800 */
[----:B------:R-:W4:Y:S02]  /*52e80*/  LDL.LU R9, [R1+0x854] ;  /* 0x0008540001097983 */ /* 0x000f240000300800 */
[----:B-1----:R-:W3:Y:S01]  /*52e90*/  LDL.LU R10, [R1+0x858] ;  /* 0x00085800010a7983 */ /* 0x002ee20000300800 */
[----:B------:R-:W3:Y:S04]  /*52ea0*/  LDL.LU R11, [R1+0x85c] ;  /* 0x00085c00010b7983 */ /* 0x000ee80000300800 */
[----:B--2---:R-:W2:Y:S04]  /*52eb0*/  LDL R14, [R1+0x18] ;  /* 0x00001800010e7983 */ /* 0x004ea80000100800 */
[----:B------:R-:W2:Y:S01]  /*52ec0*/  LDL R15, [R1+0x1c] ;  /* 0x00001c00010f7983 */ /* 0x000ea20000100800 */
[----:B------:R-:W-:Y:S03]  /*52ed0*/  HMMA.16816.F32 R24, R20, R18, R24 ;  /* 0x000000121418723c */ /* 0x000fe60000001818 */
[----:B---3--:R-:W-:Y:S01]  /*52ee0*/  STL.64 [R1+0x1f20], R10 ;  /* 0x001f200a01007387 */ /* 0x008fe20000100a00 */
[----:B----4-:R0:W-:Y:S03]  /*52ef0*/  STL.64 [R1+0x1f18], R8 ;  /* 0x001f180801007387 */ /* 0x0101e60000100a00 */
[----:B0-----:R-:W3:Y:S01]  /*52f00*/  LDL.LU R8, [R1+0x860] ;  /* 0x0008600001087983 */ /* 0x001ee20000300800 */
[----:B------:R-:W3:Y:S02]  /*52f10*/  LDL.LU R9, [R1+0x864] ;  /* 0x0008640001097983 */ /* 0x000ee40000300800 */
[----:B------:R-:W4:Y:S02]  /*52f20*/  LDL.LU R10, [R1+0x868] ;  /* 0x00086800010a7983 */ /* 0x000f240000300800 */
[----:B------:R-:W4:Y:S02]  /*52f30*/  LDL.LU R11, [R1+0x86c] ;  /* 0x00086c00010b7983 */ /* 0x000f240000300800 */
[----:B----4-:R-:W-:Y:S01]  /*52f40*/  STL.64 [R1+0x1f38], R10 ;  /* 0x001f380a01007387 */ /* 0x010fe20000100a00 */
[----:B---3--:R0:W-:Y:S03]  /*52f50*/  STL.64 [R1+0x1f30], R8 ;  /* 0x001f300801007387 */ /* 0x0081e60000100a00 */
[----:B0-----:R-:W2:Y:S01]  /*52f60*/  LDL.LU R8, [R1+0x870] ;  /* 0x0008700001087983 */ /* 0x001ea20000300800 */
[----:B------:R-:W2:Y:S02]  /*52f70*/  LDL.LU R9, [R1+0x874] ;  /* 0x0008740001097983 */ /* 0x000ea40000300800 */
[----:B------:R-:W2:Y:S02]  /*52f80*/  LDL.LU R10, [R1+0x878] ;  /* 0x00087800010a7983 */ /* 0x000ea40000300800 */
[----:B------:R-:W2:Y:S01]  /*52f90*/  LDL.LU R11, [R1+0x87c] ;  /* 0x00087c00010b7983 */ /* 0x000ea20000300800 */
[----:B------:R-:W-:Y:S01]  /*52fa0*/  STL.64 [R1+0x890], R24 ;  /* 0x0008901801007387 */ /* 0x000fe20000100a00 */
[----:B------:R0:W-:Y:S03]  /*52fb0*/  STL.64 [R1+0x898], R26 ;  /* 0x0008981a01007387 */ /* 0x0001e60000100a00 */
[----:B0-----:R-:W3:Y:S01]  /*52fc0*/  LDL.LU.64 R26, [R1+0x1f48] ;  /* 0x001f4800011a7983 */ /* 0x001ee20000300a00 */
[----:B------:R-:W-:-:S02]  /*52fd0*/  IMAD.MOV.U32 R25, RZ, RZ, R18 ;  /* 0x000000ffff197224 */ /* 0x000fc400078e0012 */
[----:B------:R-:W-:Y:S02]  /*52fe0*/  IMAD.MOV.U32 R24, RZ, RZ, R19 ;  /* 0x000000ffff187224 */ /* 0x000fe400078e0013 */
[----:B------:R-:W4:Y:S01]  /*52ff0*/  LDL.LU.64 R16, [R1+0x1f40] ;  /* 0x001f400001107983 */ /* 0x000f220000300a00 */
[C---:B---3--:R-:W-:Y:S01]  /*53000*/  HMMA.16816.F32 R4, R20.reuse, R26, R4 ;  /* 0x0000001a1404723c */ /* 0x048fe20000001804 */
[----:B------:R-:W-:Y:S01]  /*53010*/  STL.64 [R1+0x1e18], R26 ;  /* 0x001e181a01007387 */ /* 0x000fe20000100a00 */
[----:B------:R0:W-:Y:S11]  /*53020*/  STL.64 [R1+0x1e78], R24 ;  /* 0x001e781801007387 */ /* 0x0001f60000100a00 */
[----:B------:R-:W-:Y:S10]  /*53030*/  @!UPT UIADD3 URZ, URZ, URZ, URZ ;  /* 0x0000003f3f3ff290 */ /* 0x000ff4000fffe03f */
[----:B------:R1:W-:Y:S01]  /*53040*/  STL.64 [R1+0x880], R4 ;  /* 0x0008800401007387 */ /* 0x0003e20000100a00 */
[----:B------:R3:W-:Y:S02]  /*53050*/  STL.64 [R1+0x888], R6 ;  /* 0x0008880601007387 */ /* 0x0007e40000100a00 */
[----:B0-----:R-:W3:Y:S02]  /*53060*/  LDL.LU R24, [R1+0x4e0] ;  /* 0x0004e00001187983 */ /* 0x001ee40000300800 */
[----:B------:R-:W3:Y:S01]  /*53070*/  LDL.LU R25, [R1+0x4e4] ;  /* 0x0004e40001197983 */ /* 0x000ee20000300800 */
[----:B------:R-:W3:Y:S01]  /*53080*/  LDL.LU R26, [R1+0x4e8] ;  /* 0x0004e800011a7983 */ /* 0x000ee20000300800 */
[----:B------:R-:W3:Y:S01]  /*53090*/  LDL.LU R27, [R1+0x4ec] ;  /* 0x0004ec00011b7983 */ /* 0x000ee20000300800 */
[----:B--2---:R-:W-:Y:S02]  /*530a0*/  HMMA.16816.F32 R12, R20, R14, R8 ;  /* 0x0000000e140c723c */ /* 0x004fe40000001808 */
[----:B---3--:R4:W-:Y:S01]  /*530b0*/  STL.64 [R1+0x1e90], R26 ;  /* 0x001e901a01007387 */ /* 0x0089e20000100a00 */
[----:B------:R-:W-:Y:S02]  /*530c0*/  STL.64 [R1+0x1e88], R24 ;  /* 0x001e881801007387 */ /* 0x000fe40000100a00 */
[----:B-1----:R-:W2:Y:S02]  /*530d0*/  LDL.LU R4, [R1+0x840] ;  /* 0x0008400001047983 */ /* 0x002ea40000300800 */
[----:B------:R-:W2:Y:S01]  /*530e0*/  LDL.LU R5, [R1+0x844] ;  /* 0x0008440001057983 */ /* 0x000ea20000300800 */
[----:B------:R-:W2:Y:S01]  /*530f0*/  LDL.LU R6, [R1+0x848] ;  /* 0x0008480001067983 */ /* 0x000ea20000300800 */
[----:B------:R-:W2:Y:S02]  /*53100*/  LDL.LU R7, [R1+0x84c] ;  /* 0x00084c0001077983 */ /* 0x000ea40000300800 */
[----:B----4-:R-:W-:-:S02]  /*53110*/  IMAD.MOV.U32 R26, RZ, RZ, R17 ;  /* 0x000000ffff1a7224 */ /* 0x010fc400078e0011 */
[----:B------:R-:W-:Y:S02]  /*53120*/  IMAD.MOV.U32 R27, RZ, RZ, R16 ;  /* 0x000000ffff1b7224 */ /* 0x000fe400078e0010 */
[----:B------:R-:W3:Y:S01]  /*53130*/  LDL.LU R16, [R1+0x520] ;  /* 0x0005200001107983 */ /* 0x000ee20000300800 */
[----:B------:R-:W3:Y:S02]  /*53140*/  LDL.LU R17, [R1+0x524] ;  /* 0x0005240001117983 */ /* 0x000ee40000300800 */
[----:B------:R-:W3:Y:S02]  /*53150*/  LDL.LU R18, [R1+0x528] ;  /* 0x0005280001127983 */ /* 0x000ee40000300800 */
[----:B------:R-:W3:Y:S01]  /*53160*/  LDL.LU R19, [R1+0x52c] ;  /* 0x00052c0001137983 */ /* 0x000ee20000300800 */
[----:B------:R0:W-:Y:S04]  /*53170*/  STL.64 [R1+0x1ea0], R26 ;  /* 0x001ea01a01007387 */ /* 0x0001e80000100a00 */
[----:B0-----:R-:W4:Y:S04]  /*53180*/  LDL R26, [R1+0xb8] ;  /* 0x0000b800011a7983 */ /* 0x001f280000100800 */
[----:B------:R-:W4:Y:S04]  /*53190*/  LDL R27, [R1+0xbc] ;  /* 0x0000bc00011b7983 */ /* 0x000f280000100800 */
[----:B----4-:R0:W-:Y:S04]  /*531a0*/  STL.64 [R1+0x1eb8], R26 ;  /* 0x001eb81a01007387 */ /* 0x0101e80000100a00 */
[----:B0-----:R-:W4:Y:S04]  /*531b0*/  LDL R26, [R1+0xc8] ;  /* 0x0000c800011a7983 */ /* 0x001f280000100800 */
[----:B------:R-:W4:Y:S01]  /*531c0*/  LDL R27, [R1+0xcc] ;  /* 0x0000cc00011b7983 */ /* 0x000f220000100800 */
[----:B------:R-:W2:Y:S02]  /*531d0*/  LDL.LU.64 R10, [R1+0x1f38] ;  /* 0x001f3800010a7983 */ /* 0x000ea40000300a00 */
[----:B------:R-:W2:Y:S02]  /*531e0*/  LDL.LU.64 R8, [R1+0x1f30] ;  /* 0x001f300001087983 */ /* 0x000ea40000300a00 */
[----:B------:R-:W-:Y:S01]  /*531f0*/  STL.64 [R1+0x870], R12 ;  /* 0x0008700c01007387 */ /* 0x000fe20000100a00 */
[----:B------:R0:W-:Y:S04]  /*53200*/  STL.64 [R1+0x878], R14 ;  /* 0x0008780e01007387 */ /* 0x0001e80000100a00 */
        /* <DEDUP_REMOVED lines=19> */
[----:B---3--:R0:W-:Y:S02]  /*53340*/  STL.64 [R1+0x1e98], R12 ;  /* 0x001e980c01007387 */ /* 0x0081e40000100a00 */
[----:B0-----:R-:W3:Y:S01]  /*53350*/  LDL.LU R12, [R1+0x4f0] ;  /* 0x0004f000010c7983 */ /* 0x001ee20000300800 */
[----:B------:R-:W3:Y:S02]  /*53360*/  LDL.LU R13, [R1+0x4f4] ;  /* 0x0004f400010d7983 */ /* 0x000ee40000300800 */
[----:B------:R-:W2:Y:S02]  /*53370*/  LDL.LU R14, [R1+0x4f8] ;  /* 0x0004f800010e7983 */ /* 0x000ea40000300800 */
[----:B------:R-:W2:Y:S02]  /*53380*/  LDL.LU R15, [R1+0x4fc] ;  /* 0x0004fc00010f7983 */ /* 0x000ea40000300800 */
[----:B--2---:R0:W-:Y:S01]  /*53390*/  STL.64 [R1+0x1eb0], R14 ;  /* 0x001eb00e01007387 */ /* 0x0041e20000100a00 */
[----:B---3--:R1:W-:Y:S02]  /*533a0*/  STL.64 [R1+0x1ea8], R12 ;  /* 0x001ea80c01007387 */ /* 0x0083e40000100a00 */
[----:B0-----:R-:W-:Y:S01]  /*533b0*/  IMAD.MOV.U32 R14, RZ, RZ, R10 ;  /* 0x000000ffff0e7224 */ /* 0x001fe200078e000a */
[----:B-1----:R-:W2:Y:S01]  /*533c0*/  LDL.LU R12, [R1+0x500] ;  /* 0x00050000010c7983 */ /* 0x002ea20000300800 */
[----:B------:R-:W2:Y:S02]  /*533d0*/  LDL.LU R13, [R1+0x504] ;  /* 0x00050400010d7983 */ /* 0x000ea40000300800 */
[----:B------:R-:W3:Y:S02]  /*533e0*/  LDL.LU R10, [R1+0x1ef4] ;  /* 0x001ef400010a7983 */ /* 0x000ee40000300800 */
[----:B------:R-:W-:-:S02]  /*533f0*/  IMAD.MOV.U32 R15, RZ, RZ, R11 ;  /* 0x000000ffff0f7224 */ /* 0x000fc400078e000b */
[----:B------:R-:W3:Y:S03]  /*53400*/  LDL.LU R11, [R1+0x1ef0] ;  /* 0x001ef000010b7983 */ /* 0x000ee60000300800 */
[----:B------:R-:W-:Y:S01]  /*53410*/  STL.64 [R1+0x1ec8], R14 ;  /* 0x001ec80e01007387 */ /* 0x000fe20000100a00 */
[C---:B---3--:R-:W-:Y:S01]  /*53420*/  HMMA.16816.F32 R4, R20.reuse, R10, R4 ;  /* 0x0000000a1404723c */ /* 0x048fe20000001804 */
[----:B--2---:R0:W-:Y:S04]  /*53430*/  STL.64 [R1+0x1ec0], R12 ;  /* 0x001ec00c01007387 */ /* 0x0041e80000100a00 */
[----:B0-----:R-:W4:Y:S01]  /*53440*/  LDL.LU R12, [R1+0x510] ;  /* 0x00051000010c7983 */ /* 0x001f220000300800 */
[----:B------:R-:W4:Y:S02]  /*53450*/  LDL.LU R13, [R1+0x514] ;  /* 0x00051400010d7983 */ /* 0x000f240000300800 */
[----:B------:R-:W4:Y:S02]  /*53460*/  LDL.LU R14, [R1+0x518] ;  /* 0x00051800010e7983 */ /* 0x000f240000300800 */
[----:B------:R-:W4:Y:S11]  /*53470*/  LDL.LU R15, [R1+0x51c] ;  /* 0x00051c00010f7983 */ /* 0x000f360000300800 */
[----:B------:R-:W-:Y:S02]  /*53480*/  @!UPT UIADD3 URZ, URZ, URZ, URZ ;  /* 0x0000003f3f3ff290 */ /* 0x000fe4000fffe03f */
[----:B------:R-:W-:Y:S01]  /*53490*/  STL.64 [R1+0x530], R4 ;  /* 0x0005300401007387 */ /* 0x000fe20000100a00 */
[----:B------:R0:W-:Y:S03]  /*534a0*/  STL.64 [R1+0x538], R6 ;  /* 0x0005380601007387 */ /* 0x0001e60000100a00 */
[----:B0-----:R-:W2:Y:S01]  /*534b0*/  LDL.LU.64 R6, [R1+0x1ee8] ;  /* 0x001ee80001067983 */ /* 0x001ea20000300a00 */
[----:B------:R-:W3:Y:S02]  /*534c0*/  LDL.LU.64 R4, [R1+0x1ee0] ;  /* 0x001ee00001047983 */ /* 0x000ee40000300a00 */
[----:B------:R-:W-:Y:S01]  /*534d0*/  STL.64 [R1+0x1de8], R10 ;  /* 0x001de80a01007387 */ /* 0x000fe20000100a00 */
[----:B--2---:R-:W-:Y:S01]  /*534e0*/  HMMA.16816.F32 R20, R20, R6, R16 ;  /* 0x000000061414723c */ /* 0x004fe20000001810 */
[----:B------:R-:W4:Y:S01]  /*534f0*/  LDL.LU.64 R18, [R1+0x1ed8] ;  /* 0x001ed80001127983 */ /* 0x000f220000300a00 */
[----:B------:R-:W4:Y:S11]  /*53500*/  LDL.LU.64 R16, [R1+0x1ed0] ;  /* 0x001ed00001107983 */ /* 0x000f360000300a00 */
[----:B------:R-:W-:Y:S10]  /*53510*/  @!UPT UIADD3 URZ, URZ, URZ, URZ ;  /* 0x0000003f3f3ff290 */ /* 0x000ff4000fffe03f */
[----:B------:R-:W-:Y:S01]  /*53520*/  STL.64 [R1+0x520], R20 ;  /* 0x0005201401007387 */ /* 0x000fe20000100a00 */
[----:B------:R0:W-:Y:S03]  /*53530*/  STL.64 [R1+0x528], R22 ;  /* 0x0005281601007387 */ /* 0x0001e60000100a00 */
[----:B0-----:R-:W2:Y:S04]  /*53540*/  LDL R22, [R1+0x98] ;  /* 0x0000980001167983 */ /* 0x001ea80000100800 */
[----:B------:R-:W2:Y:S01]  /*53550*/  LDL R23, [R1+0x9c] ;  /* 0x00009c0001177983 */ /* 0x000ea20000100800 */
[----:B------:R-:W-:Y:S01]  /*53560*/  STL.64 [R1+0x1de0], R6 ;  /* 0x001de00601007387 */ /* 0x000fe20000100a00 */
        /* <DEDUP_REMOVED lines=19> */
[----:B0-----:R-:W2:Y:S01]  /*536a0*/  LDL.LU.64 R26, [R1+0x1e90] ;  /* 0x001e9000011a7983 */ /* 0x001ea20000300a00 */
[----:B------:R-:W2:Y:S02]  /*536b0*/  LDL.LU.64 R24, [R1+0x1e88] ;  /* 0x001e880001187983 */ /* 0x000ea40000300a00 */
[----:B------:R-:W-:Y:S02]  /*536c0*/  IMAD.MOV.U32 R10, RZ, RZ, R0 ;  /* 0x000000ffff0a7224 */ /* 0x000fe400078e0000 */
[----:B------:R-:W-:Y:S01]  /*536d0*/  IMAD.MOV.U32 R11, RZ, RZ, R2 ;  /* 0x000000ffff0b7224 */ /* 0x000fe200078e0002 */
[----:B------:R-:W3:Y:S01]  /*536e0*/  LDL.LU R0, [R1+0x1e84] ;  /* 0x001e840001007983 */ /* 0x000ee20000300800 */
[----:B------:R-:W3:Y:S03]  /*536f0*/  LDL.LU R2, [R1+0x1e80] ;  /* 0x001e800001027983 */ /* 0x000ee60000300800 */
[----:B------:R-:W-:Y:S01]  /*53700*/  STL.64 [R1+0x1df8], R10 ;  /* 0x001df80a01007387 */ /* 0x000fe20000100a00 */
[----:B--2---:R-:W-:Y:S03]  /*53710*/  HMMA.16816.F32 R20, R16, R22, R24 ;  /* 0x000000161014723c */ /* 0x004fe60000001818 */
[----:B------:R-:W2:Y:S11]  /*53720*/  LDL.LU.64 R24, [R1+0x1e78] ;  /* 0x001e780001187983 */ /* 0x000eb60000300a00 */
[----:B------:R-:W-:Y:S09]  /*53730*/  @!UPT UIADD3 URZ, URZ, URZ, URZ ;  /* 0x0000003f3f3ff290 */ /* 0x000ff2000fffe03f */
[----:B------:R-:W-:Y:S01]  /*53740*/  STL.64 [R1+0x4f0], R20 ;  /* 0x0004f01401007387 */ /* 0x000fe20000100a00 */
[----:B------:R4:W-:Y:S02]  /*53750*/  STL.64 [R1+0x4f8], R22 ;  /* 0x0004f81601007387 */ /* 0x0009e40000100a00 */
[----:B--2---:R-:W-:Y:S02]  /*53760*/  IMAD.MOV.U32 R6, RZ, RZ, R25 ;  /* 0x000000ffff067224 */ /* 0x004fe400078e0019 */
[----:B------:R-:W-:-:S05]  /*53770*/  IMAD.MOV.U32 R7, RZ, RZ, R24 ;  /* 0x000000ffff077224 */ /* 0x000fca00078e0018 */
[----:B------:R0:W-:Y:S01]  /*53780*/  STL.64 [R1+0x1e20], R6 ;  /* 0x001e200601007387 */ /* 0x0001e20000100a00 */
[----:B------:R-:W2:Y:S02]  /*53790*/  LDL.LU R24, [R1+0x800] ;  /* 0x0008000001187983 */ /* 0x000ea40000300800 */
[----:B------:R-:W2:Y:S02]  /*537a0*/  LDL.LU R25, [R1+0x804] ;  /* 0x0008040001197983 */ /* 0x000ea40000300800 */
[----:B------:R-:W2:Y:S01]  /*537b0*/  LDL.LU R26, [R1+0x808] ;  /* 0x00080800011a7983 */ /* 0x000ea20000300800 */
[----:B------:R-:W2:Y:S01]  /*537c0*/  LDL.LU R27, [R1+0x80c] ;  /* 0x00080c00011b7983 */ /* 0x000ea20000300800 */
[----:B----4-:R-:W-:Y:S02]  /*537d0*/  IMAD.MOV.U32 R23, RZ, RZ, R12 ;  /* 0x000000ffff177224 */ /* 0x010fe400078e000c */
[----:B------:R-:W-:Y:S02]  /*537e0*/  IMAD.MOV.U32 R22, RZ, RZ, R13 ;  /* 0x000000ffff167224 */ /* 0x000fe400078e000d */
[----:B0-----:R-:W-:-:S02]  /*537f0*/  IMAD.MOV.U32 R6, RZ, RZ, R29 ;  /* 0x000000ffff067224 */ /* 0x001fc400078e001d */
[----:B------:R-:W-:Y:S01]  /*53800*/  IMAD.MOV.U32 R7, RZ, RZ, R28 ;  /* 0x000000ffff077224 */ /* 0x000fe200078e001c */
[----:B--2---:R-:W-:Y:S01]  /*53810*/  STL.64 [R1+0x1e30], R26 ;  /* 0x001e301a01007387 */ /* 0x004fe20000100a00 */
[----:B------:R0:W-:Y:S02]  /*53820*/  STL.64 [R1+0x1e28], R24 ;  /* 0x001e281801007387 */ /* 0x0001e40000100a00 */
[----:B------:R-:W2:Y:S02]  /*53830*/  LDL.LU R12, [R1+0x4d0] ;  /* 0x0004d000010c7983 */ /* 0x000ea40000300800 */
[----:B------:R-:W2:Y:S01]  /*53840*/  LDL.LU R13, [R1+0x4d4] ;  /* 0x0004d400010d7983 */ /* 0x000ea20000300800 */
[----:B------:R-:W2:Y:S01]  /*53850*/  LDL.LU R14, [R1+0x4d8] ;  /* 0x0004d800010e7983 */ /* 0x000ea20000300800 */
[----:B------:R-:W2:Y:S02]  /*53860*/  LDL.LU R15, [R1+0x4dc] ;  /* 0x0004dc00010f7983 */ /* 0x000ea40000300800 */
[----:B------:R1:W-:Y:S01]  /*53870*/  STL.64 [R1+0x1e38], R6 ;  /* 0x001e380601007387 */ /* 0x0003e20000100a00 */
[----:B0-----:R-:W4:Y:S01]  /*53880*/  LDL.LU R24, [R1+0x810] ;  /* 0x0008100001187983 */ /* 0x001f220000300800 */
[----:B------:R-:W4:Y:S02]  /*53890*/  LDL.LU R25, [R1+0x814] ;  /* 0x0008140001197983 */ /* 0x000f240000300800 */
[----:B------:R-:W2:Y:S02]  /*538a0*/  LDL.LU R26, [R1+0x818] ;  /* 0x00081800011a7983 */ /* 0x000ea40000300800 */
        /* <DEDUP_REMOVED lines=10> */
[----:B---3--:R-:W-:-:S02]  /*53950*/  IMAD.MOV.U32 R6, RZ, RZ, R5 ;  /* 0x000000ffff067224 */ /* 0x008fc400078e0005 */
[----:B------:R-:W-:Y:S01]  /*53960*/  IMAD.MOV.U32 R7, RZ, RZ, R4 ;  /* 0x000000ffff077224 */ /* 0x000fe200078e0004 */
[----:B----4-:R-:W-:Y:S01]  /*53970*/  STL.64 [R1+0x1e60], R26 ;  /* 0x001e601a01007387 */ /* 0x010fe20000100a00 */
[----:B--2---:R-:W-:Y:S03]  /*53980*/  STL.64 [R1+0x1e58], R24 ;  /* 0x001e581801007387 */ /* 0x004fe60000100a00 */
[----:B------:R0:W-:Y:S02]  /*53990*/  STL.64 [R1+0x1e68], R6 ;  /* 0x001e680601007387 */ /* 0x0001e40000100a00 */
[----:B------:R-:W2:Y:S01]  /*539a0*/  LDL.LU R4, [R1+0x4c0] ;  /* 0x0004c00001047983 */ /* 0x000ea20000300800 */
[----:B------:R-:W2:Y:S04]  /*539b0*/  LDL.LU R5, [R1+0x4c4] ;  /* 0x0004c40001057983 */ /* 0x000ea80000300800 */
[----:B0-----:R-:W2:Y:S01]  /*539c0*/  LDL.LU R6, [R1+0x4c8] ;  /* 0x0004c80001067983 */ /* 0x001ea20000300800 */
[----:B------:R-:W2:Y:S02]  /*539d0*/  LDL.LU R7, [R1+0x4cc] ;  /* 0x0004cc0001077983 */ /* 0x000ea40000300800 */
[----:B------:R-:W3:Y:S02]  /*539e0*/  LDL.LU R24, [R1+0x830] ;  /* 0x0008300001187983 */ /* 0x000ee40000300800 */
[----:B------:R-:W3:Y:S01]  /*539f0*/  LDL.LU R25, [R1+0x834] ;  /* 0x0008340001197983 */ /* 0x000ee20000300800 */
[----:B------:R-:W3:Y:S01]  /*53a00*/  LDL.LU R26, [R1+0x838] ;  /* 0x00083800011a7983 */ /* 0x000ee20000300800 */
[----:B------:R-:W3:Y:S02]  /*53a10*/  LDL.LU R27, [R1+0x83c] ;  /* 0x00083c00011b7983 */ /* 0x000ee40000300800 */
[----:B------:R-:W4:Y:S02]  /*53a20*/  LDL.64 R10, [R1+0x18] ;  /* 0x00001800010a7983 */ /* 0x000f240000100a00 */
[----:B----4-:R0:W-:Y:S02]  /*53a30*/  STL.64 [R1+0x1e10], R10 ;  /* 0x001e100a01007387 */ /* 0x0101e40000100a00 */
[----:B0-----:R-:W-:-:S02]  /*53a40*/  IMAD.MOV.U32 R10, RZ, RZ, R2 ;  /* 0x000000ffff0a7224 */ /* 0x001fc400078e0002 */
[----:B------:R-:W-:-:S07]  /*53a50*/  IMAD.MOV.U32 R11, RZ, RZ, R0 ;  /* 0x000000ffff0b7224 */ /* 0x000fce00078e0000 */
[C---:B------:R-:W-:Y:S01]  /*53a60*/  HMMA.16816.F32 R8, R16.reuse, R10, R12 ;  /* 0x0000000a1008723c */ /* 0x040fe2000000180c */
[----:B------:R-:W4:Y:S07]  /*53a70*/  LDL.LU.64 R14, [R1+0x1e70] ;  /* 0x001e7000010e7983 */ /* 0x000f2e0000300a00 */
[----:B--2---:R-:W-:Y:S11]  /*53a80*/  HMMA.16816.F32 R20, R16, R22, R4 ;  /* 0x000000161014723c */ /* 0x004ff60000001804 */
[----:B------:R-:W-:Y:S04]  /*53a90*/  @!UPT UIADD3 URZ, URZ, URZ, URZ ;  /* 0x0000003f3f3ff290 */ /* 0x000fe8000fffe03f */
[----:B------:R0:W-:Y:S01]  /*53aa0*/  STL.64 [R1+0x4e0], R8 ;  /* 0x0004e00801007387 */ /* 0x0001e20000100a00 */
[----:B------:R1:W-:Y:S02]  /*53ab0*/  STL.64 [R1+0x4e8], R10 ;  /* 0x0004e80a01007387 */ /* 0x0003e40000100a00 */
[----:B------:R-:W-:-:S06]  /*53ac0*/  IMAD.MOV.U32 R12, RZ, RZ, R8 ;  /* 0x000000ffff0c7224 */ /* 0x000fcc00078e0008 */
[----:B------:R-:W-:Y:S01]  /*53ad0*/  IMAD.MOV.U32 R13, RZ, RZ, R20 ;  /* 0x000000ffff0d7224 */ /* 0x000fe200078e0014 */
[----:B0-----:R-:W2:Y:S01]  /*53ae0*/  LDL.LU R8, [R1+0x7f0] ;  /* 0x0007f00001087983 */ /* 0x001ea20000300800 */
[----:B------:R-:W2:Y:S02]  /*53af0*/  LDL.LU R9, [R1+0x7f4] ;  /* 0x0007f40001097983 */ /* 0x000ea40000300800 */
[----:B-1----:R-:W2:Y:S02]  /*53b00*/  LDL.LU R10, [R1+0x7f8] ;  /* 0x0007f800010a7983 */ /* 0x002ea40000300800 */
[----:B------:R-:W2:Y:S01]  /*53b10*/  LDL.LU R11, [R1+0x7fc] ;  /* 0x0007fc00010b7983 */ /* 0x000ea20000300800 */
[----:B------:R0:W-:Y:S01]  /*53b20*/  STL [R1+0x15cc], R12 ;  /* 0x0015cc0c01007387 */ /* 0x0001e20000100800 */
[----:B------:R-:W3:Y:S02]  /*53b30*/  LDL.LU.64 R6, [R1+0x1e68] ;  /* 0x001e680001067983 */ /* 0x000ee40000300a00 */
[----:B------:R-:W-:Y:S02]  /*53b40*/  STL.64 [R1+0x4d0], R20 ;  /* 0x0004d01401007387 */ /* 0x000fe40000100a00 */
[----:B------:R-:W-:Y:S01]  /*53b50*/  STL.64 [R1+0x4d8], R22 ;  /* 0x0004d81601007387 */ /* 0x000fe20000100a00 */
[----:B------:R1:W-:Y:S04]  /*53b60*/  STL [R1+0x15d0], R13 ;  /* 0x0015d00d01007387 */ /* 0x0003e80000100800 */
[----:B------:R-:W0:Y:S04]  /*53b70*/  LDSM.16.MT88.4 R20, [R3+0x1c180] ;  /* 0x01c180000314783b */ /* 0x000e280000004200 */
[----:B----4-:R4:W-:Y:S01]  /*53b80*/  STL.64 [R1+0x1df0], R14 ;  /* 0x001df00e01007387 */ /* 0x0109e20000100a00 */
[----:B0-----:R-:W2:Y:S02]  /*53b90*/  LDL.LU R12, [R1+0x7d0] ;  /* 0x0007d000010c7983 */ /* 0x001ea40000300800 */
[----:B-1----:R-:W2:Y:S01]  /*53ba0*/  LDL.LU R13, [R1+0x7d4] ;  /* 0x0007d400010d7983 */ /* 0x002ea20000300800 */
[----:B----4-:R-:W4:Y:S01]  /*53bb0*/  LDL.LU R14, [R1+0x7d8] ;  /* 0x0007d800010e7983 */ /* 0x010f220000300800 */
[----:B------:R-:W4:Y:S01]  /*53bc0*/  LDL.LU R15, [R1+0x7dc] ;  /* 0x0007dc00010f7983 */ /* 0x000f220000300800 */
[C---:B---3--:R-:W-:Y:S02]  /*53bd0*/  HMMA.16816.F32 R4, R16.reuse, R6, R24 ;  /* 0x000000061004723c */ /* 0x048fe40000001818 */
[----:B----4-:R-:W-:Y:S01]  /*53be0*/  STL.64 [R1+0x1e08], R14 ;  /* 0x001e080e01007387 */ /* 0x010fe20000100a00 */
[----:B--2---:R0:W-:Y:S03]  /*53bf0*/  STL.64 [R1+0x1e00], R12 ;  /* 0x001e000c01007387 */ /* 0x0041e60000100a00 */
[----:B0-----:R-:W2:Y:S01]  /*53c00*/  LDL.LU R12, [R1+0x7e0] ;  /* 0x0007e000010c7983 */ /* 0x001ea20000300800 */
[----:B------:R-:W2:Y:S02]  /*53c10*/  LDL.LU R13, [R1+0x7e4] ;  /* 0x0007e400010d7983 */ /* 0x000ea40000300800 */
[----:B------:R-:W2:Y:S02]  /*53c20*/  LDL.LU R14, [R1+0x7e8] ;  /* 0x0007e800010e7983 */ /* 0x000ea40000300800 */
[----:B------:R-:W2:Y:S01]  /*53c30*/  LDL.LU R15, [R1+0x7ec] ;  /* 0x0007ec00010f7983 */ /* 0x000ea20000300800 */
[----:B------:R-:W-:Y:S01]  /*53c40*/  STL.64 [R1+0x1cd8], R22 ;  /* 0x001cd81601007387 */ /* 0x000fe20000100a00 */
[----:B------:R0:W-:Y:S03]  /*53c50*/  STL.64 [R1+0x1cd0], R20 ;  /* 0x001cd01401007387 */ /* 0x0001e60000100a00 */
        /* <DEDUP_REMOVED lines=55> */
[----:B0-----:R-:W2:Y:S01]  /*53fd0*/  LDL.LU.64 R10, [R1+0x1de8] ;  /* 0x001de800010a7983 */ /* 0x001ea20000300a00 */
[C---:B---3--:R-:W-:Y:S11]  /*53fe0*/  HMMA.16816.F32 R20, R16.reuse, R14, R20 ;  /* 0x0000000e1014723c */ /* 0x048ff60000001814 */
[----:B------:R-:W-:Y:S11]  /*53ff0*/  @!UPT UIADD3 URZ, URZ, URZ, URZ ;  /* 0x0000003f3f3ff290 */ /* 0x000ff6000fffe03f */
[----:B------:R-:W-:Y:S01]  /*54000*/  @!UPT UIADD3 URZ, URZ, URZ, URZ ;  /* 0x0000003f3f3ff290 */ /* 0x000fe2000fffe03f */
[----:B------:R0:W-:Y:S01]  /*54010*/  STL.64 [R1+0x7c0], R20 ;  /* 0x0007c01401007387 */ /* 0x0001e20000100a00 */
[----:B------:R1:W-:Y:S03]  /*54020*/  STL.64 [R1+0x7c8], R22 ;  /* 0x0007c81601007387 */ /* 0x0003e60000100a00 */
[----:B0-----:R-:W3:Y:S01]  /*54030*/  LDL.LU R20, [R1+0x470] ;  /* 0x0004700001147983 */ /* 0x001ee20000300800 */
[----:B------:R-:W3:Y:S02]  /*54040*/  LDL.LU R21, [R1+0x474] ;  /* 0x0004740001157983 */ /* 0x000ee40000300800 */
[----:B-1----:R-:W2:Y:S02]  /*54050*/  LDL.LU R22, [R1+0x478] ;  /* 0x0004780001167983 */ /* 0x002ea40000300800 */
[----:B------:R-:W2:Y:S02]  /*54060*/  LDL.LU R23, [R1+0x47c] ;  /* 0x00047c0001177983 */ /* 0x000ea40000300800 */
[----:B--2---:R0:W-:Y:S01]  /*54070*/  STL.64 [R1+0x1db0], R22 ;  /* 0x001db01601007387 */ /* 0x0041e20000100a00 */
[----:B---3--:R-:W-:Y:S03]  /*54080*/  STL.64 [R1+0x1da8], R20 ;  /* 0x001da81401007387 */ /* 0x008fe60000100a00 */
[----:B0-----:R-:W2:Y:S04]  /*54090*/  LDL.64 R22, [R1+0xa8] ;  /* 0x0000a80001167983 */ /* 0x001ea80000100a00 */
[----:B--2---:R0:W-:Y:S04]  /*540a0*/  STL.64 [R1+0x1db8], R22 ;  /* 0x001db81601007387 */ /* 0x0041e80000100a00 */
[----:B0-----:R-:W2:Y:S04]  /*540b0*/  LDL.64 R22, [R1+0xb8] ;  /* 0x0000b80001167983 */ /* 0x001ea80000100a00 */
[----:B--2---:R0:W-:Y:S04]  /*540c0*/  STL.64 [R1+0x1dc8], R22 ;  /* 0x001dc81601007387 */ /* 0x0041e80000100a00 */
[----:B0-----:R-:W2:Y:S01]  /*540d0*/  LDL.64 R22, [R1+0xc8] ;  /* 0x0000c80001167983 */ /* 0x001ea20000100a00 */
[----:B------:R0:W-:Y:S03]  /*540e0*/  STL.64 [R1+0x1d70], R14 ;  /* 0x001d700e01007387 */ /* 0x0001e60000100a00 */
[----:B0-----:R-:W3:Y:S01]  /*540f0*/  LDL.64 R14, [R1+0x78] ;  /* 0x00007800010e7983 */ /* 0x001ee20000100a00 */
[C---:B------:R-:W-:Y:S03]  /*54100*/  HMMA.16816.F32 R4, R16.reuse, R10, R4 ;  /* 0x0000000a1004723c */ /* 0x040fe60000001804 */
[----:B---3--:R0:W-:Y:S04]  /*54110*/  STL.64 [R1+0x1da0], R14 ;  /* 0x001da00e01007387 */ /* 0x0081e80000100a00 */
[----:B0-----:R-:W3:Y:S04]  /*54120*/  LDL.64 R14, [R1+0x98] ;  /* 0x00009800010e7983 */ /* 0x001ee80000100a00 */
[----:B---3--:R0:W-:Y:S01]  /*54130*/  STL.64 [R1+0x1dc0], R14 ;  /* 0x001dc00e01007387 */ /* 0x0081e20000100a00 */
[----:B------:R-:W3:Y:S02]  /*54140*/  LDL.LU R12, [R1+0x490] ;  /* 0x00049000010c7983 */ /* 0x000ee40000300800 */
[----:B------:R-:W3:Y:S01]  /*54150*/  LDL.LU R13, [R1+0x494] ;  /* 0x00049400010d7983 */ /* 0x000ee20000300800 */
[----:B0-----:R-:W3:Y:S01]  /*54160*/  LDL.LU R14, [R1+0x498] ;  /* 0x00049800010e7983 */ /* 0x001ee20000300800 */
[----:B------:R-:W3:Y:S07]  /*54170*/  LDL.LU R15, [R1+0x49c] ;  /* 0x00049c00010f7983 */ /* 0x000eee0000300800 */
[----:B------:R-:W-:Y:S02]  /*54180*/  STL.64 [R1+0x4c0], R4 ;  /* 0x0004c00401007387 */ /* 0x000fe40000100a00 */
[----:B------:R0:W-:Y:S02]  /*54190*/  STL.64 [R1+0x4c8], R6 ;  /* 0x0004c80601007387 */ /* 0x0001e40000100a00 */
[----:B0-----:R-:W4:Y:S01]  /*541a0*/  LDL.LU.64 R6, [R1+0x1de0] ;  /* 0x001de00001067983 */ /* 0x001f220000300a00 */
[----:B------:R0:W-:Y:S02]  /*541b0*/  STL [R1+0x1cec], R10 ;  /* 0x001cec0a01007387 */ /* 0x0001e40000100800 */
[----:B------:R1:W-:Y:S02]  /*541c0*/  STL [R1+0x1ce8], R11 ;  /* 0x001ce80b01007387 */ /* 0x0003e40000100800 */
[----:B------:R-:W2:Y:S01]  /*541d0*/  LDL.LU R8, [R1+0x480] ;  /* 0x0004800001087983 */ /* 0x000ea20000300800 */
[----:B------:R-:W2:Y:S04]  /*541e0*/  LDL.LU R9, [R1+0x484] ;  /* 0x0004840001097983 */ /* 0x000ea80000300800 */
[----:B0-----:R-:W2:Y:S01]  /*541f0*/  LDL.LU R10, [R1+0x488] ;  /* 0x00048800010a7983 */ /* 0x001ea20000300800 */
[----:B-1----:R-:W2:Y:S01]  /*54200*/  LDL.LU R11, [R1+0x48c] ;  /* 0x00048c00010b7983 */ /* 0x002ea20000300800 */
[----:B----4-:R-:W-:Y:S02]  /*54210*/  HMMA.16816.F32 R16, R16, R6, R24 ;  /* 0x000000061010723c */ /* 0x010fe40000001818 */
[----:B------:R-:W2:Y:S01]  /*54220*/  LDL.LU.64 R26, [R1+0x1dd8] ;  /* 0x001dd800011a7983 */ /* 0x000ea20000300a00 */
[----:B------:R-:W2:Y:S11]  /*54230*/  LDL.LU.64 R24, [R1+0x1dd0] ;  /* 0x001dd00001187983 */ /* 0x000eb60000300a00 */
[----:B------:R-:W-:Y:S09]  /*54240*/  @!UPT UIADD3 URZ, URZ, URZ, URZ ;  /* 0x0000003f3f3ff290 */ /* 0x000ff2000fffe03f */
[----:B------:R0:W-:Y:S01]  /*54250*/  STL.64 [R1+0x4b0], R16 ;  /* 0x0004b01001007387 */ /* 0x0001e20000100a00 */
[----:B------:R1:W-:Y:S03]  /*54260*/  STL.64 [R1+0x4b8], R18 ;  /* 0x0004b81201007387 */ /* 0x0003e60000100a00 */
[----:B0-----:R-:W4:Y:S01]  /*54270*/  LDL.LU R16, [R1+0x450] ;  /* 0x0004500001107983 */ /* 0x001f220000300800 */
[----:B------:R-:W4:Y:S02]  /*54280*/  LDL.LU R17, [R1+0x454] ;  /* 0x0004540001117983 */ /* 0x000f240000300800 */
[----:B-1----:R-:W4:Y:S02]  /*54290*/  LDL.LU R18, [R1+0x458] ;  /* 0x0004580001127983 */ /* 0x002f240000300800 */
[----:B------:R-:W4:Y:S01]  /*542a0*/  LDL.LU R19, [R1+0x45c] ;  /* 0x00045c0001137983 */ /* 0x000f220000300800 */
[----:B------:R0:W-:Y:S01]  /*542b0*/  STL.64 [R1+0x1ce0], R6 ;  /* 0x001ce00601007387 */ /* 0x0001e20000100a00 */
[----:B------:R-:W2:Y:S02]  /*542c0*/  LDL.LU R4, [R1+0x4a0] ;  /* 0x0004a00001047983 */ /* 0x000ea40000300800 */
[----:B------:R-:W2:Y:S01]  /*542d0*/  LDL.LU R5, [R1+0x4a4] ;  /* 0x0004a40001057983 */ /* 0x000ea20000300800 */
[----:B0-----:R-:W2:Y:S01]  /*542e0*/  LDL.LU R6, [R1+0x4a8] ;  /* 0x0004a80001067983 */ /* 0x001ea20000300800 */
        /* <DEDUP_REMOVED lines=16> */
[----:B------:R-:W3:Y:S02]  /*543f0*/  LDL.LU.64 R22, [R1+0x1db8] ;  /* 0x001db80001167983 */ /* 0x000ee40000300a00 */
[----:B------:R0:W-:Y:S02]  /*54400*/  STL.64 [R1+0x1cf8], R6 ;  /* 0x001cf80601007387 */ /* 0x0001e40000100a00 */
[----:B------:R-:W-:Y:S01]  /*54410*/  STL.64 [R1+0x1cf0], R4 ;  /* 0x001cf00401007387 */ /* 0x000fe20000100a00 */
        /* <DEDUP_REMOVED lines=8> */
[----:B------:R-:W2:Y:S01]  /*544a0*/  LDL.LU.64 R22, [R1+0x1db0] ;  /* 0x001db00001167983 */ /* 0x000ea20000300a00 */
[----:B------:R-:W2:Y:S02]  /*544b0*/  LDL.LU.64 R20, [R1+0x1da8] ;  /* 0x001da80001147983 */ /* 0x000ea40000300a00 */
[----:B------:R0:W-:Y:S02]  /*544c0*/  STL [R1+0x1d04], R8 ;  /* 0x001d040801007387 */ /* 0x0001e40000100800 */
[----:B------:R1:W-:Y:S01]  /*544d0*/  STL [R1+0x1d00], R9 ;  /* 0x001d000901007387 */ /* 0x0003e20000100800 */
[----:B0-----:R-:W3:Y:S01]  /*544e0*/  LDL.LU R8, [R1+0x460] ;  /* 0x0004600001087983 */ /* 0x001ee20000300800 */
[----:B-1----:R-:W3:Y:S02]  /*544f0*/  LDL.LU R9, [R1+0x464] ;  /* 0x0004640001097983 */ /* 0x002ee40000300800 */
[----:B------:R-:W3:Y:S02]  /*54500*/  LDL.LU R10, [R1+0x468] ;  /* 0x00046800010a7983 */ /* 0x000ee40000300800 */
[----:B------:R-:W3:Y:S01]  /*54510*/  LDL.LU R11, [R1+0x46c] ;  /* 0x00046c00010b7983 */ /* 0x000ee20000300800 */
[C---:B--2---:R-:W-:Y:S11]  /*54520*/  HMMA.16816.F32 R20, R24.reuse, R14, R20 ;  /* 0x0000000e1814723c */ /* 0x044ff60000001814 */
[----:B------:R-:W-:Y:S11]  /*54530*/  @!UPT UIADD3 URZ, URZ, URZ, URZ ;  /* 0x0000003f3f3ff290 */ /* 0x000ff6000fffe03f */
[----:B------:R-:W-:Y:S01]  /*54540*/  @!UPT UIADD3 URZ, URZ, URZ, URZ ;  /* 0x0000003f3f3ff290 */ /* 0x000fe2000fffe03f */
[----:B------:R0:W-:Y:S01]  /*54550*/  STL.64 [R1+0x480], R20 ;  /* 0x0004801401007387 */ /* 0x0001e20000100a00 */
[----:B------:R1:W-:Y:S02]  /*54560*/  STL.64 [R1+0x488], R22 ;  /* 0x0004881601007387 */ /* 0x0003e40000100a00 */
[----:B0-----:R-:W-:Y:S02]  /*54570*/  IMAD.MOV.U32 R21, RZ, RZ, R14 ;  /* 0x000000ffff157224 */ /* 0x001fe400078e000e */
[----:B------:R-:W-:Y:S02]  /*54580*/  IMAD.MOV.U32 R20, RZ, RZ, R15 ;  /* 0x000000ffff147224 */ /* 0x000fe400078e000f */
[----:B------:R-:W4:Y:S01]  /*54590*/  LDL.LU.64 R14, [R1+0x1da0] ;  /* 0x001da000010e7983 */ /* 0x000f220000300a00 */
[C---:B---3--:R-:W-:Y:S01]  /*545a0*/  HMMA.16816.F32 R8, R24.reuse, R6, R8 ;  /* 0x000000061808723c */ /* 0x048fe20000001808 */
[----:B-1----:R-:W-:Y:S02]  /*545b0*/  IMAD.MOV.U32 R23, RZ, RZ, R6 ;  /* 0x000000ffff177224 */ /* 0x002fe400078e0006 */
[----:B------:R-:W-:Y:S11]  /*545c0*/  IMAD.MOV.U32 R22, RZ, RZ, R7 ;  /* 0x000000ffff167224 */ /* 0x000ff600078e0007 */
[----:B------:R-:W-:Y:S09]  /*545d0*/  @!UPT UIADD3 URZ, URZ, URZ, URZ ;  /* 0x0000003f3f3ff290 */ /* 0x000ff2000fffe03f */
[----:B------:R-:W-:Y:S01]  /*545e0*/  STL.64 [R1+0x470], R8 ;  /* 0x0004700801007387 */ /* 0x000fe20000100a00 */
[----:B------:R-:W-:Y:S02]  /*545f0*/  STL.64 [R1+0x478], R10 ;  /* 0x0004780a01007387 */ /* 0x000fe40000100a00 */
[----:B------:R0:W-:Y:S02]  /*54600*/  STL.64 [R1+0x1d10], R22 ;  /* 0x001d101601007387 */ /* 0x0001e40000100a00 */
[----:B------:R-:W-:Y:S01]  /*54610*/  STL.64 [R1+0x1d08], R20 ;  /* 0x001d081401007387 */ /* 0x000fe20000100a00 */
[C---:B----4-:R-:W-:Y:S01]  /*54620*/  HMMA.16816.F32 R4, R24.reuse, R14, R16 ;  /* 0x0000000e1804723c */ /* 0x050fe20000001810 */
[----:B------:R-:W-:Y:S02]  /*54630*/  IMAD.MOV.U32 R29, RZ, RZ, R14 ;  /* 0x000000ffff1d7224 */ /* 0x000fe400078e000e */
[----:B------:R-:W-:Y:S01]  /*54640*/  IMAD.MOV.U32 R28, RZ, RZ, R15 ;  /* 0x000000ffff1c7224 */ /* 0x000fe200078e000f */
[----:B------:R-:W1:Y:S11]  /*54650*/  LDSM.16.MT88.4 R16, [R3+0x1c200] ;  /* 0x01c200000310783b */ /* 0x000e760000004200 */
[----:B------:R-:W-:Y:S08]  /*54660*/  @!UPT UIADD3 URZ, URZ, URZ, URZ ;  /* 0x0000003f3f3ff290 */ /* 0x000ff0000fffe03f */
[----:B------:R2:W-:Y:S01]  /*54670*/  STL.64 [R1+0x460], R4 ;  /* 0x0004600401007387 */ /* 0x0005e20000100a00 */
[----:B------:R3:W-:Y:S02]  /*54680*/  STL.64 [R1+0x468], R6 ;  /* 0x0004680601007387 */ /* 0x0007e40000100a00 */
[----:B0-----:R-:W4:Y:S02]  /*54690*/  LDL.64 R22, [R1+0x8] ;  /* 0x0000080001167983 */ /* 0x001f240000100a00 */
[----:B----4-:R0:W-:Y:S01]  /*546a0*/  STL.64 [R1+0x1d28], R22 ;  /* 0x001d281601007387 */ /* 0x0101e20000100a00 */
[----:B--2---:R-:W2:Y:S02]  /*546b0*/  LDL.LU R4, [R1+0x730] ;  /* 0x0007300001047983 */ /* 0x004ea40000300800 */
[----:B------:R-:W2:Y:S02]  /*546c0*/  LDL.LU R5, [R1+0x734] ;  /* 0x0007340001057983 */ /* 0x000ea40000300800 */
[----:B---3--:R-:W3:Y:S01]  /*546d0*/  LDL.LU R6, [R1+0x738] ;  /* 0x0007380001067983 */ /* 0x008ee20000300800 */
[----:B------:R-:W3:Y:S01]  /*546e0*/  LDL.LU R7, [R1+0x73c] ;  /* 0x00073c0001077983 */ /* 0x000ee20000300800 */
[----:B------:R-:W4:Y:S02]  /*546f0*/  LDL.LU R20, [R1+0x750] ;  /* 0x0007500001147983 */ /* 0x000f240000300800 */
[----:B------:R-:W4:Y:S01]  /*54700*/  LDL.LU R21, [R1+0x754] ;  /* 0x0007540001157983 */ /* 0x000f220000300800 */
[----:B0-----:R-:W2:Y:S01]  /*54710*/  LDL.LU R22, [R1+0x758] ;  /* 0x0007580001167983 */ /* 0x001ea20000300800 */
        /* <DEDUP_REMOVED lines=25> */
[----:B----4-:R0:W-:Y:S04]  /*548b0*/  STL.64 [R1+0x1d68], R22 ;  /* 0x001d681601007387 */ /* 0x0101e80000100a00 */
[----:B0-----:R-:W4:Y:S01]  /*548c0*/  LDL.64 R22, [R1+0x48] ;  /* 0x0000480001167983 */ /* 0x001f220000100a00 */
        /* <DEDUP_REMOVED lines=23> */
[----:B------:R-:W2:Y:S02]  /*54a40*/  LDL.LU R18, [R1+0x368] ;  /* 0x0003680001127983 */ /* 0x000ea40000300800 */
[----:B------:R-:W2:Y:S02]  /*54a50*/  LDL.LU R19, [R1+0x36c] ;  /* 0x00036c0001137983 */ /* 0x000ea40000300800 */
[----:B--2---:R-:W-:Y:S01]  /*54a60*/  STL.64 [R1+0x1bb8], R18 ;  /* 0x001bb81201007387 */ /* 0x004fe20000100a00 */
[----:B---3--:R0:W-:Y:S02]  /*54a70*/  STL.64 [R1+0x1bb0], R16 ;  /* 0x001bb01001007387 */ /* 0x0081e40000100a00 */
[----:B------:R-:W-:Y:S02]  /*54a80*/  STL.64 [R1+0x7a0], R12 ;  /* 0x0007a00c01007387 */ /* 0x000fe40000100a00 */
[----:B------:R1:W-:Y:S02]  /*54a90*/  STL.64 [R1+0x7a8], R14 ;  /* 0x0007a80e01007387 */ /* 0x0003e40000100a00 */
[----:B0-----:R-:W-:-:S02]  /*54aa0*/  IMAD.MOV.U32 R17, RZ, RZ, R10 ;  /* 0x000000ffff117224 */ /* 0x001fc400078e000a */
[----:B------:R-:W-:Y:S01]  /*54ab0*/  IMAD.MOV.U32 R16, RZ, RZ, R11 ;  /* 0x000000ffff107224 */ /* 0x000fe200078e000b */
[----:B-1----:R-:W2:Y:S01]  /*54ac0*/  LDL.LU.64 R14, [R1+0x1d98] ;  /* 0x001d9800010e7983 */ /* 0x002ea20000300a00 */
        /* <DEDUP_REMOVED lines=11> */
[C---:B----4-:R-:W-:Y:S11]  /*54b80*/  HMMA.16816.F32 R12, R24.reuse, R22, R12 ;  /* 0x00000016180c723c */ /* 0x050ff6000000180c */
        /* <DEDUP_REMOVED lines=17> */
[----:B------:R-:W-:Y:S02]  /*54ca0*/  IMAD.MOV.U32 R18, RZ, RZ, R2 ;  /* 0x000000ffff127224 */ /* 0x000fe400078e0002 */
[----:B------:R-:W-:Y:S01]  /*54cb0*/  IMAD.MOV.U32 R19, RZ, RZ, R0 ;  /* 0x000000ffff137224 */ /* 0x000fe200078e0000 */
        /* <DEDUP_REMOVED lines=8> */
[----:B------:R-:W4:Y:S02]  /*54d40*/  LDL.LU.64 R22, [R1+0x1d38] ;  /* 0x001d380001167983 */ /* 0x000f240000300a00 */
[----:B------:R-:W4:Y:S02]  /*54d50*/  LDL.LU.64 R20, [R1+0x1d30] ;  /* 0x001d300001147983 */ /* 0x000f240000300a00 */
[----:B----4-:R-:W-:Y:S11]  /*54d60*/  HMMA.16816.F32 R20, R24, R18, R20 ;  /* 0x000000121814723c */ /* 0x010ff60000001814 */
        /* <DEDUP_REMOVED lines=17> */
[----:B------:R-:W-:Y:S02]  /*54e80*/  IMAD.MOV.U32 R0, RZ, RZ, R23 ;  /* 0x000000ffff007224 */ /* 0x000fe400078e0017 */
[----:B------:R-:W-:-:S02]  /*54e90*/  IMAD.MOV.U32 R18, RZ, RZ, R8 ;  /* 0x000000ffff127224 */ /* 0x000fc400078e0008 */
[----:B------:R-:W-:Y:S01]  /*54ea0*/  IMAD.MOV.U32 R19, RZ, RZ, R9 ;  /* 0x000000ffff137224 */ /* 0x000fe200078e0009 */
[----:B------:R-:W3:Y:S01]  /*54eb0*/  LDL.LU.64 R22, [R1+0x1d10] ;  /* 0x001d100001167983 */ /* 0x000ee20000300a00 */
[----:B------:R-:W4:Y:S02]  /*54ec0*/  LDL.LU.64 R20, [R1+0x1d08] ;  /* 0x001d080001147983 */ /* 0x000f240000300a00 */
[----:B------:R-:W3:Y:S02]  /*54ed0*/  LDL.LU R8, [R1+0x1d04] ;  /* 0x001d040001087983 */ /* 0x000ee40000300800 */
[----:B------:R-:W3:Y:S01]  /*54ee0*/  LDL.LU R9, [R1+0x1d00] ;  /* 0x001d000001097983 */ /* 0x000ee20000300800 */
        /* <DEDUP_REMOVED lines=118> */
[----:B0-----:R-:W3:Y:S02]  /*55650*/  LDL.LU.64 R6, [R1+0x1ce0] ;  /* 0x001ce00001067983 */ /* 0x001ee40000300a00 */
[----:B---3--:R-:W-:Y:S02]  /*55660*/  HMMA.16816.F32 R24, R24, R6, R20 ;  /* 0x000000061818723c */ /* 0x008fe40000001814 */
[----:B------:R-:W2:Y:S01]  /*55670*/  LDL.LU.64 R22, [R1+0x1cd8] ;  /* 0x001cd80001167983 */ /* 0x000ea20000300a00 */
[----:B------:R-:W2:Y:S11]  /*55680*/  LDL.LU.64 R20, [R1+0x1cd0] ;  /* 0x001cd00001147983 */ /* 0x000eb60000300a00 */
[----:B------:R-:W-:Y:S09]  /*55690*/  @!UPT UIADD3 URZ, URZ, URZ, URZ ;  /* 0x0000003f3f3ff290 */ /* 0x000ff2000fffe03f */
[----:B------:R-:W-:Y:S01]  /*556a0*/  STL.64 [R1+0x440], R24 ;  /* 0x0004401801007387 */ /* 0x000fe20000100a00 */
[----:B------:R-:W-:Y:S02]  /*556b0*/  STL.64 [R1+0x448], R26 ;  /* 0x0004481a01007387 */ /* 0x000fe40000100a00 */
[----:B------:R0:W-:Y:S02]  /*556c0*/  STL.64 [R1+0x1ba8], R6 ;  /* 0x001ba80601007387 */ /* 0x0001e40000100a00 */
[----:B------:R-:W3:Y:S01]  /*556d0*/  LDL.LU R4, [R1+0x370] ;  /* 0x0003700001047983 */ /* 0x000ee20000300800 */
[----:B------:R-:W3:Y:S04]  /*556e0*/  LDL.LU R5, [R1+0x374] ;  /* 0x0003740001057983 */ /* 0x000ee80000300800 */
[----:B0-----:R-:W3:Y:S01]  /*556f0*/  LDL.LU R6, [R1+0x378] ;  /* 0x0003780001067983 */ /* 0x001ee20000300800 */
[----:B------:R-:W3:Y:S01]  /*55700*/  LDL.LU R7, [R1+0x37c] ;  /* 0x00037c0001077983 */ /* 0x000ee20000300800 */
        /* <DEDUP_REMOVED lines=154> */
[----:B------:R0:W-:Y:S01]  /*560b0*/  STL.64 [R1+0x1aa8], R6 ;  /* 0x001aa80601007387 */ /* 0x0001e20000100a00 */
[----:B------:R-:W3:Y:S02]  /*560c0*/  LDL.LU R4, [R1+0x330] ;  /* 0x0003300001047983 */ /* 0x000ee40000300800 */
[----:B------:R-:W3:Y:S01]  /*560d0*/  LDL.LU R5, [R1+0x334] ;  /* 0x0003340001057983 */ /* 0x000ee20000300800 */
[----:B0-----:R-:W3:Y:S01]  /*560e0*/  LDL.LU R6, [R1+0x338] ;  /* 0x0003380001067983 */ /* 0x001ee20000300800 */
        /* <DEDUP_REMOVED lines=67> */
[----:B------:R-:W3:Y:S04]  /*56520*/  LDL.64 R22, [R1+0x68] ;  /* 0x0000680001167983 */ /* 0x000ee80000100a00 */
        /* <DEDUP_REMOVED lines=16> */
[----:B0-----:R-:W4:Y:S01]  /*56630*/  LDL.LU R14, [R1+0x708] ;  /* 0x00070800010e7983 */ /* 0x001f220000300800 */
[----:B------:R-:W4:Y:S02]  /*56640*/  LDL.LU R15, [R1+0x70c] ;  /* 0x00070c00010f7983 */ /* 0x000f240000300800 */
[----:B---3--:R0:W-:Y:S02]  /*56650*/  STL.64 [R1+0x1af0], R26 ;  /* 0x001af01a01007387 */ /* 0x0081e40000100a00 */
[----:B------:R-:W-:Y:S01]  /*56660*/  STL.64 [R1+0x1ae8], R24 ;  /* 0x001ae81801007387 */ /* 0x000fe20000100a00 */
[----:B0-----:R-:W3:Y:S04]  /*56670*/  LDL.64 R26, [R1+0x18] ;  /* 0x00001800011a7983 */ /* 0x001ee80000100a00 */
[----:B---3--:R0:W-:Y:S04]  /*56680*/  STL.64 [R1+0x1b08], R26 ;  /* 0x001b081a01007387 */ /* 0x0081e80000100a00 */
[----:B0-----:R-:W3:Y:S01]  /*56690*/  LDL.64 R26, [R1+0x28] ;  /* 0x00002800011a7983 */ /* 0x001ee20000100a00 */
[----:B--2---:R-:W-:Y:S01]  /*566a0*/  HMMA.16816.F32 R8, R16, R22, R8 ;  /* 0x000000161008723c */ /* 0x004fe20000001808 */
[----:B------:R-:W-:-:S02]  /*566b0*/  IMAD.MOV.U32 R29, RZ, RZ, R22 ;  /* 0x000000ffff1d7224 */ /* 0x000fc400078e0016 */
[----:B------:R-:W-:Y:S02]  /*566c0*/  IMAD.MOV.U32 R28, RZ, RZ, R23 ;  /* 0x000000ffff1c7224 */ /* 0x000fe400078e0017 */
[----:B------:R-:W0:Y:S04]  /*566d0*/  LDSM.16.MT88.4 R20, [R3+0x1c300] ;  /* 0x01c300000314783b */ /* 0x000e280000004200 */
[----:B---3--:R1:W-:Y:S01]  /*566e0*/  STL.64 [R1+0x1b28], R26 ;  /* 0x001b281a01007387 */ /* 0x0083e20000100a00 */
[----:B------:R-:W2:Y:S02]  /*566f0*/  LDL.LU R24, [R1+0x6e0] ;  /* 0x0006e00001187983 */ /* 0x000ea40000300800 */
[----:B------:R-:W2:Y:S01]  /*56700*/  LDL.LU R25, [R1+0x6e4] ;  /* 0x0006e40001197983 */ /* 0x000ea20000300800 */
[----:B-1----:R-:W2:Y:S01]  /*56710*/  LDL.LU R26, [R1+0x6e8] ;  /* 0x0006e800011a7983 */ /* 0x002ea20000300800 */
[----:B------:R-:W2:Y:S02]  /*56720*/  LDL.LU R27, [R1+0x6ec] ;  /* 0x0006ec00011b7983 */ /* 0x000ea40000300800 */
[----:B------:R-:W3:Y:S02]  /*56730*/  LDL.LU R4, [R1+0x6a0] ;  /* 0x0006a00001047983 */ /* 0x000ee40000300800 */
[----:B------:R-:W3:Y:S01]  /*56740*/  LDL.LU R5, [R1+0x6a4] ;  /* 0x0006a40001057983 */ /* 0x000ee20000300800 */
[----:B------:R-:W2:Y:S01]  /*56750*/  LDL.LU R6, [R1+0x6a8] ;  /* 0x0006a80001067983 */ /* 0x000ea20000300800 */
[----:B------:R-:W2:Y:S03]  /*56760*/  LDL.LU R7, [R1+0x6ac] ;  /* 0x0006ac0001077983 */ /* 0x000ea60000300800 */
[----:B--2---:R-:W-:Y:S01]  /*56770*/  STL.64 [R1+0x1b00], R6 ;  /* 0x001b000601007387 */ /* 0x004fe20000100a00 */
[----:B---3--:R1:W-:Y:S03]  /*56780*/  STL.64 [R1+0x1af8], R4 ;  /* 0x001af80401007387 */ /* 0x0083e60000100a00 */
[----:B-1----:R-:W2:Y:S01]  /*56790*/  LDL.LU R4, [R1+0x6c0] ;  /* 0x0006c00001047983 */ /* 0x002ea20000300800 */
[----:B------:R-:W2:Y:S02]  /*567a0*/  LDL.LU R5, [R1+0x6c4] ;  /* 0x0006c40001057983 */ /* 0x000ea40000300800 */
[----:B------:R-:W2:Y:S02]  /*567b0*/  LDL.LU R6, [R1+0x6c8] ;  /* 0x0006c80001067983 */ /* 0x000ea40000300800 */
[----:B------:R-:W2:Y:S01]  /*567c0*/  LDL.LU R7, [R1+0x6cc] ;  /* 0x0006cc0001077983 */ /* 0x000ea20000300800 */
[----:B------:R-:W-:Y:S01]  /*567d0*/  STL.64 [R1+0x2f0], R8 ;  /* 0x0002f00801007387 */ /* 0x000fe20000100a00 */
[----:B------:R1:W-:Y:S03]  /*567e0*/  STL.64 [R1+0x2f8], R10 ;  /* 0x0002f80a01007387 */ /* 0x0003e60000100a00 */
[----:B-1----:R-:W4:Y:S01]  /*567f0*/  LDL.LU.64 R10, [R1+0x1b50] ;  /* 0x001b5000010a7983 */ /* 0x002f220000300a00 */
[----:B0-----:R-:W-:Y:S02]  /*56800*/  STL.64 [R1+0x1958], R22 ;  /* 0x0019581601007387 */ /* 0x001fe40000100a00 */
[----:B------:R0:W-:Y:S02]  /*56810*/  STL.64 [R1+0x1950], R20 ;  /* 0x0019501401007387 */ /* 0x0001e40000100a00 */
[----:B0-----:R-:W3:Y:S01]  /*56820*/  LDL.LU R20, [R1+0x5b0] ;  /* 0x0005b00001147983 */ /* 0x001ee20000300800 */
[----:B------:R-:W3:Y:S02]  /*56830*/  LDL.LU R21, [R1+0x5b4] ;  /* 0x0005b40001157983 */ /* 0x000ee40000300800 */
[----:B------:R-:W2:Y:S02]  /*56840*/  LDL.LU R22, [R1+0x5b8] ;  /* 0x0005b80001167983 */ /* 0x000ea40000300800 */
[----:B------:R-:W2:Y:S01]  /*56850*/  LDL.LU R23, [R1+0x5bc] ;  /* 0x0005bc0001177983 */ /* 0x000ea20000300800 */
[C---:B----4-:R-:W-:Y:S01]  /*56860*/  HMMA.16816.F32 R12, R16.reuse, R10, R12 ;  /* 0x0000000a100c723c */ /* 0x050fe2000000180c */
[----:B--2---:R0:W-:Y:S01]  /*56870*/  STL.64 [R1+0x1968], R22 ;  /* 0x0019681601007387 */ /* 0x0041e20000100a00 */
[----:B---3--:R1:W-:Y:S03]  /*56880*/  STL.64 [R1+0x1960], R20 ;  /* 0x0019601401007387 */ /* 0x0083e60000100a00 */
[----:B0-----:R-:W2:Y:S04]  /*56890*/  LDL R22, [R1+0x8] ;  /* 0x0000080001167983 */ /* 0x001ea80000100800 */
[----:B------:R-:W2:Y:S11]  /*568a0*/  LDL R23, [R1+0xc] ;  /* 0x00000c0001177983 */ /* 0x000eb60000100800 */
[----:B------:R-:W-:Y:S03]  /*568b0*/  @!UPT UIADD3 URZ, URZ, URZ, URZ ;  /* 0x0000003f3f3ff290 */ /* 0x000fe6000fffe03f */
[----:B------:R-:W-:Y:S02]  /*568c0*/  STL.64 [R1+0x700], R12 ;  /* 0x0007000c01007387 */ /* 0x000fe40000100a00 */
[----:B------:R0:W-:Y:S02]  /*568d0*/  STL.64 [R1+0x708], R14 ;  /* 0x0007080e01007387 */ /* 0x0001e40000100a00 */
[----:B-1----:R-:W-:Y:S02]  /*568e0*/  IMAD.MOV.U32 R21, RZ, RZ, R10 ;  /* 0x000000ffff157224 */ /* 0x002fe400078e000a */
[----:B------:R-:W-:Y:S01]  /*568f0*/  IMAD.MOV.U32 R20, RZ, RZ, R11 ;  /* 0x000000ffff147224 */ /* 0x000fe200078e000b */
[----:B0-----:R-:W3:Y:S01]  /*56900*/  LDL.LU.64 R14, [R1+0x1b48] ;  /* 0x001b4800010e7983 */ /* 0x001ee20000300a00 */
[----:B------:R-:W3:Y:S02]  /*56910*/  LDL.LU.64 R10, [R1+0x1b40] ;  /* 0x001b4000010a7983 */ /* 0x000ee40000300a00 */
[----:B------:R-:W3:Y:S02]  /*56920*/  LDL.LU.64 R8, [R1+0x1b38] ;  /* 0x001b380001087983 */ /* 0x000ee40000300a00 */
[C---:B---3--:R-:W-:Y:S11]  /*56930*/  HMMA.16816.F32 R8, R16.reuse, R14, R8 ;  /* 0x0000000e1008723c */ /* 0x048ff60000001808 */
        /* <DEDUP_REMOVED lines=190> */
[----:B------:R-:W-:Y:S01]  /*57520*/  STL [R1+0x15d4], R3 ;  /* 0x0015d40301007387 */ /* 0x000fe20000100800 */
        /* <DEDUP_REMOVED lines=100> */
[----:B------:R-:W-:Y:S01]  /*57b70*/  STL [R1+0x187c], R14 ;  /* 0x00187c0e01007387 */ /* 0x000fe20000100800 */
[----:B------:R0:W-:Y:S03]  /*57b80*/  STL [R1+0x1878], R15 ;  /* 0x0018780f01007387 */ /* 0x0001e60000100800 */
[----:B0-----:R-:W4:Y:S04]  /*57b90*/  LDL.LU.64 R14, [R1+0x78] ;  /* 0x00007800010e7983 */ /* 0x001f280000300a00 */
[----:B----4-:R3:W-:Y:S02]  /*57ba0*/  STL.64 [R1+0x1918], R14 ;  /* 0x0019180e01007387 */ /* 0x0107e40000100a00 */
[C---:B---3--:R-:W-:Y:S02]  /*57bb0*/  HMMA.16816.F32 R12, R24.reuse, R10, R16 ;  /* 0x0000000a180c723c */ /* 0x048fe40000001810 */
[----:B------:R-:W3:Y:S11]  /*57bc0*/  LDL.LU R16, [R1+0x2b0] ;  /* 0x0002b00001107983 */ /* 0x000ef60000300800 */
[----:B------:R-:W-:Y:S10]  /*57bd0*/  @!UPT UIADD3 URZ, URZ, URZ, URZ ;  /* 0x0000003f3f3ff290 */ /* 0x000ff4000fffe03f */
[----:B------:R-:W-:Y:S01]  /*57be0*/  STL.64 [R1+0x2d0], R12 ;  /* 0x0002d00c01007387 */ /* 0x000fe20000100a00 */
[----:B------:R0:W-:Y:S02]  /*57bf0*/  STL.64 [R1+0x2d8], R14 ;  /* 0x0002d80e01007387 */ /* 0x0001e40000100a00 */
[----:B------:R-:W3:Y:S02]  /*57c00*/  LDL.LU R17, [R1+0x2b4] ;  /* 0x0002b40001117983 */ /* 0x000ee40000300800 */
[----:B------:R-:W3:Y:S01]  /*57c10*/  LDL.LU R18, [R1+0x2b8] ;  /* 0x0002b80001127983 */ /* 0x000ee20000300800 */
[----:B------:R-:W3:Y:S04]  /*57c20*/  LDL.LU R19, [R1+0x2bc] ;  /* 0x0002bc0001137983 */ /* 0x000ee80000300800 */
[----:B0-----:R-:W4:Y:S04]  /*57c30*/  LDL.LU.64 R14, [R1+0x98] ;  /* 0x00009800010e7983 */ /* 0x001f280000300a00 */
[----:B----4-:R0:W-:Y:S01]  /*57c40*/  STL.64 [R1+0x1930], R14 ;  /* 0x0019300e01007387 */ /* 0x0101e20000100a00 */
[----:B------:R-:W4:Y:S02]  /*57c50*/  LDL.LU R12, [R1+0x290] ;  /* 0x00029000010c7983 */ /* 0x000f240000300800 */
[----:B------:R-:W4:Y:S01]  /*57c60*/  LDL.LU R13, [R1+0x294] ;  /* 0x00029400010d7983 */ /* 0x000f220000300800 */
[----:B0-----:R-:W2:Y:S01]  /*57c70*/  LDL.LU R14, [R1+0x298] ;  /* 0x00029800010e7983 */ /* 0x001ea20000300800 */
[----:B------:R-:W2:Y:S03]  /*57c80*/  LDL.LU R15, [R1+0x29c] ;  /* 0x00029c00010f7983 */ /* 0x000ea60000300800 */
[----:B--2---:R0:W-:Y:S01]  /*57c90*/  STL.64 [R1+0x1940], R14 ;  /* 0x0019400e01007387 */ /* 0x0041e20000100a00 */
[----:B----4-:R-:W-:Y:S03]  /*57ca0*/  STL.64 [R1+0x1938], R12 ;  /* 0x0019380c01007387 */ /* 0x010fe60000100a00 */
[----:B0-----:R-:W2:Y:S04]  /*57cb0*/  LDL.LU.64 R14, [R1+0xb8] ;  /* 0x0000b800010e7983 */ /* 0x001ea80000300a00 */
[----:B--2---:R0:W-:Y:S04]  /*57cc0*/  STL.64 [R1+0x1948], R14 ;  /* 0x0019480e01007387 */ /* 0x0041e80000100a00 */
[----:B0-----:R-:W3:Y:S01]  /*57cd0*/  LDL.LU.64 R14, [R1+0xc8] ;  /* 0x0000c800010e7983 */ /* 0x001ee20000300a00 */
[----:B------:R0:W-:Y:S02]  /*57ce0*/  STL [R1+0x1868], R10 ;  /* 0x0018680a01007387 */ /* 0x0001e40000100800 */
[----:B------:R1:W-:Y:S02]  /*57cf0*/  STL [R1+0x1864], R11 ;  /* 0x0018640b01007387 */ /* 0x0003e40000100800 */
[----:B------:R-:W2:Y:S01]  /*57d00*/  LDL.LU R8, [R1+0x270] ;  /* 0x0002700001087983 */ /* 0x000ea20000300800 */
[----:B------:R-:W2:Y:S04]  /*57d10*/  LDL.LU R9, [R1+0x274] ;  /* 0x0002740001097983 */ /* 0x000ea80000300800 */
[----:B0-----:R-:W4:Y:S01]  /*57d20*/  LDL.LU R10, [R1+0x278] ;  /* 0x00027800010a7983 */ /* 0x001f220000300800 */
[----:B-1----:R-:W4:Y:S01]  /*57d30*/  LDL.LU R11, [R1+0x27c] ;  /* 0x00027c00010b7983 */ /* 0x002f220000300800 */
[----:B------:R-:W-:Y:S02]  /*57d40*/  HMMA.16816.F32 R24, R24, R6, R20 ;  /* 0x000000061818723c */ /* 0x000fe40000001814 */
[----:B----4-:R-:W-:Y:S01]  /*57d50*/  STL.64 [R1+0x1928], R10 ;  /* 0x0019280a01007387 */ /* 0x010fe20000100a00 */
[----:B--2---:R0:W-:Y:S03]  /*57d60*/  STL.64 [R1+0x1920], R8 ;  /* 0x0019200801007387 */ /* 0x0041e60000100a00 */
[----:B0-----:R-:W2:Y:S01]  /*57d70*/  LDL.LU R8, [R1+0x280] ;  /* 0x0002800001087983 */ /* 0x001ea20000300800 */
[----:B------:R-:W2:Y:S02]  /*57d80*/  LDL.LU R9, [R1+0x284] ;  /* 0x0002840001097983 */ /* 0x000ea40000300800 */
[----:B------:R-:W2:Y:S02]  /*57d90*/  LDL.LU R10, [R1+0x288] ;  /* 0x00028800010a7983 */ /* 0x000ea40000300800 */
[----:B------:R-:W2:Y:S01]  /*57da0*/  LDL.LU R11, [R1+0x28c] ;  /* 0x00028c00010b7983 */ /* 0x000ea20000300800 */
[----:B------:R-:W3:Y:S01]  /*57db0*/  LDL.LU.64 R22, [R1+0x1958] ;  /* 0x0019580001167983 */ /* 0x000ee20000300a00 */
[----:B------:R-:W3:Y:S02]  /*57dc0*/  LDL.LU.64 R20, [R1+0x1950] ;  /* 0x0019500001147983 */ /* 0x000ee40000300a00 */
[----:B------:R0:W-:Y:S02]  /*57dd0*/  STL.64 [R1+0x18d0], R6 ;  /* 0x0018d00601007387 */ /* 0x0001e40000100a00 */
[----:B------:R-:W4:Y:S01]  /*57de0*/  LDL.LU R4, [R1+0x260] ;  /* 0x0002600001047983 */ /* 0x000f220000300800 */
[----:B------:R-:W4:Y:S04]  /*57df0*/  LDL.LU R5, [R1+0x264] ;  /* 0x0002640001057983 */ /* 0x000f280000300800 */
[----:B0-----:R-:W4:Y:S01]  /*57e00*/  LDL.LU R6, [R1+0x268] ;  /* 0x0002680001067983 */ /* 0x001f220000300800 */
[----:B------:R-:W4:Y:S02]  /*57e10*/  LDL.LU R7, [R1+0x26c] ;  /* 0x00026c0001077983 */ /* 0x000f240000300800 */
[----:B------:R-:W-:Y:S02]  /*57e20*/  STL [R1+0x15e4], R24 ;  /* 0x0015e41801007387 */ /* 0x000fe40000100800 */
[----:B------:R-:W-:Y:S01]  /*57e30*/  STL [R1+0x15e0], R25 ;  /* 0x0015e01901007387 */ /* 0x000fe20000100800 */
[----:B------:R-:W-:Y:S01]  /*57e40*/  STL [R1+0x15dc], R26 ;  /* 0x0015dc1a01007387 */ /* 0x000fe20000100800 */
[----:B------:R0:W-:Y:S03]  /*57e50*/  STL [R1+0x15d8], R27 ;  /* 0x0015d81b01007387 */ /* 0x0001e60000100800 */
[----:B0-----:R-:W2:Y:S01]  /*57e60*/  LDL.LU.64 R26, [R1+0xa8] ;  /* 0x0000a800011a7983 */ /* 0x001ea20000300a00 */
        /* <DEDUP_REMOVED lines=10> */
[----:B0-----:R-:W3:Y:S01]  /*57f10*/  LDL.LU R16, [R1+0x2a0] ;  /* 0x0002a00001107983 */ /* 0x001ee20000300800 */
[----:B-1----:R-:W3:Y:S02]  /*57f20*/  LDL.LU R17, [R1+0x2a4] ;  /* 0x0002a40001117983 */ /* 0x002ee40000300800 */
[----:B------:R-:W3:Y:S02]  /*57f30*/  LDL.LU R18, [R1+0x2a8] ;  /* 0x0002a80001127983 */ /* 0x000ee40000300800 */
[----:B------:R-:W3:Y:S02]  /*57f40*/  LDL.LU R19, [R1+0x2ac] ;  /* 0x0002ac0001137983 */ /* 0x000ee40000300800 */
[C---:B---3--:R-:W-:Y:S11]  /*57f50*/  HMMA.16816.F32 R16, R20.reuse, R14, R16 ;  /* 0x0000000e1410723c */ /* 0x048ff60000001810 */
        /* <DEDUP_REMOVED lines=8> */
[----:B------:R-:W-:Y:S01]  /*57fe0*/  STL [R1+0x1874], R19 ;  /* 0x0018741301007387 */ /* 0x000fe20000100800 */
[----:B--2---:R-:W-:Y:S11]  /*57ff0*/  HMMA.16816.F32 R12, R20, R26, R12 ;  /* 0x0000001a140c723c */ /* 0x004ff6000000180c */
[----:B------:R-:W-:Y:S11]  /*58000*/  @!UPT UIADD3 URZ, URZ, URZ, URZ ;  /* 0x0000003f3f3ff290 */ /* 0x000ff6000fffe03f */
[----:B------:R-:W-:Y:S01]  /*58010*/  @!UPT UIADD3 URZ, URZ, URZ, URZ ;  /* 0x0000003f3f3ff290 */ /* 0x000fe2000fffe03f */
[----:B------:R-:W-:Y:S01]  /*58020*/  STL.64 [R1+0x290], R12 ;  /* 0x0002900c01007387 */ /* 0x000fe20000100a00 */
[----:B------:R0:W-:Y:S03]  /*58030*/  STL.64 [R1+0x298], R14 ;  /* 0x0002980e01007387 */ /* 0x0001e60000100a00 */
[----:B0-----:R-:W2:Y:S01]  /*58040*/  LDL.LU.64 R14, [R1+0x1930] ;  /* 0x00193000010e7983 */ /* 0x001ea20000300a00 */
[----:B------:R-:W-:Y:S02]  /*58050*/  IMAD.MOV.U32 R25, RZ, RZ, R27 ;  /* 0x000000ffff197224 */ /* 0x000fe400078e001b */
[----:B------:R-:W-:-:S03]  /*58060*/  IMAD.MOV.U32 R29, RZ, RZ, R26 ;  /* 0x000000ffff1d7224 */ /* 0x000fc600078e001a */
[----:B------:R-:W-:Y:S01]  /*58070*/  STL [R1+0x18e8], R25 ;  /* 0x0018e81901007387 */ /* 0x000fe20000100800 */
[----:B------:R-:W3:Y:S01]  /*58080*/  LDL.LU.64 R26, [R1+0x88] ;  /* 0x00008800011a7983 */ /* 0x000ee20000300a00 */
[C---:B--2---:R-:W-:Y:S01]  /*58090*/  HMMA.16816.F32 R8, R20.reuse, R14, R8 ;  /* 0x0000000e1408723c */ /* 0x044fe20000001808 */
[----:B------:R-:W-:Y:S02]  /*580a0*/  IMAD.MOV.U32 R28, RZ, RZ, R14 ;  /* 0x000000ffff1c7224 */ /* 0x000fe400078e000e */
[----:B------:R-:W-:Y:S11]  /*580b0*/  IMAD.MOV.U32 R0, RZ, RZ, R15 ;  /* 0x000000ffff007224 */ /* 0x000ff600078e000f */
[----:B------:R-:W-:Y:S09]  /*580c0*/  @!UPT UIADD3 URZ, URZ, URZ, URZ ;  /* 0x0000003f3f3ff290 */ /* 0x000ff2000fffe03f */
[----:B------:R-:W-:Y:S01]  /*580d0*/  STL.64 [R1+0x280], R8 ;  /* 0x0002800801007387 */ /* 0x000fe20000100a00 */
[----:B------:R0:W-:Y:S03]  /*580e0*/  STL.64 [R1+0x288], R10 ;  /* 0x0002880a01007387 */ /* 0x0001e60000100a00 */
[----:B0-----:R-:W3:Y:S01]  /*580f0*/  LDL.LU.64 R10, [R1+0x1928] ;  /* 0x00192800010a7983 */ /* 0x001ee20000300a00 */
[----:B------:R-:W3:Y:S02]  /*58100*/  LDL.LU.64 R8, [R1+0x1920] ;  /* 0x0019200001087983 */ /* 0x000ee40000300a00 */
[----:B------:R-:W4:Y:S01]  /*58110*/  LDL.LU.64 R14, [R1+0x1918] ;  /* 0x00191800010e7983 */ /* 0x000f220000300a00 */
[C---:B---3--:R-:W-:Y:S08]  /*58120*/  HMMA.16816.F32 R8, R20.reuse, R26, R8 ;  /* 0x0000001a1408723c */ /* 0x048ff00000001808 */
[----:B----4-:R-:W-:Y:S01]  /*58130*/  HMMA.16816.F32 R4, R20, R14, R4 ;  /* 0x0000000e1404723c */ /* 0x010fe20000001804 */
[----:B------:R-:W-:Y:S11]  /*58140*/  IMAD.MOV.U32 R17, RZ, RZ, R14 ;  /* 0x000000ffff117224 */ /* 0x000ff600078e000e */
[----:B------:R-:W-:Y:S03]  /*58150*/  @!UPT UIADD3 URZ, URZ, URZ, URZ ;  /* 0x0000003f3f3ff290 */ /* 0x000fe6000fffe03f */
[----:B------:R-:W-:Y:S01]  /*58160*/  STL.64 [R1+0x270], R8 ;  /* 0x0002700801007387 */ /* 0x000fe20000100a00 */
[----:B------:R-:W-:Y:S07]  /*58170*/  STL.64 [R1+0x278], R10 ;  /* 0x0002780a01007387 */ /* 0x000fee0000100a00 */
[----:B------:R-:W-:Y:S02]  /*58180*/  STL.64 [R1+0x260], R4 ;  /* 0x0002600401007387 */ /* 0x000fe40000100a00 */
[----:B------:R-:W-:Y:S01]  /*58190*/  STL.64 [R1+0x268], R6 ;  /* 0x0002680601007387 */ /* 0x000fe20000100a00 */
[----:B------:R-:W-:Y:S01]  /*581a0*/  STL [R1+0x1914], R18 ;  /* 0x0019141201007387 */ /* 0x000fe20000100800 */
[----:B------:R0:W-:Y:S02]  /*581b0*/  STL [R1+0x1910], R17 ;  /* 0x0019101101007387 */ /* 0x0001e40000100800 */
[----:B------:R-:W2:Y:S01]  /*581c0*/  LDL.LU R16, [R1+0x250] ;  /* 0x0002500001107983 */ /* 0x000ea20000300800 */
[----:B0-----:R-:W2:Y:S01]  /*581d0*/  LDL.LU R17, [R1+0x254] ;  /* 0x0002540001117983 */ /* 0x001ea20000300800 */
[----:B------:R-:W2:Y:S02]  /*581e0*/  LDL.LU R18, [R1+0x258] ;  /* 0x0002580001127983 */ /* 0x000ea40000300800 */
[----:B------:R-:W2:Y:S02]  /*581f0*/  LDL.LU R19, [R1+0x25c] ;  /* 0x00025c0001137983 */ /* 0x000ea40000300800 */
[----:B------:R-:W3:Y:S01]  /*58200*/  LDL.LU R12, [R1+0x240] ;  /* 0x00024000010c7983 */ /* 0x000ee20000300800 */
[----:B------:R-:W3:Y:S01]  /*58210*/  LDL.LU R13, [R1+0x244] ;  /* 0x00024400010d7983 */ /* 0x000ee20000300800 */
[----:B------:R-:W-:-:S02]  /*58220*/  IMAD.MOV.U32 R10, RZ, RZ, R15 ;  /* 0x000000ffff0a7224 */ /* 0x000fc400078e000f */
[----:B------:R-:W4:Y:S02]  /*58230*/  LDL.LU R14, [R1+0x248] ;  /* 0x00024800010e7983 */ /* 0x000f240000300800 */
[----:B------:R-:W4:Y:S02]  /*58240*/  LDL.LU R15, [R1+0x24c] ;  /* 0x00024c00010f7983 */ /* 0x000f240000300800 */
[----:B------:R-:W-:Y:S02]  /*58250*/  IMAD.MOV.U32 R11, RZ, RZ, R26 ;  /* 0x000000ffff0b7224 */ /* 0x000fe400078e001a */
[----:B------:R-:W-:Y:S01]  /*58260*/  IMAD.MOV.U32 R2, RZ, RZ, R27 ;  /* 0x000000ffff027224 */ /* 0x000fe200078e001b */
[----:B----4-:R0:W-:Y:S01]  /*58270*/  STL.64 [R1+0x1908], R14 ;  /* 0x0019080e01007387 */ /* 0x0101e20000100a00 */
[----:B---3--:R-:W-:Y:S03]  /*58280*/  STL.64 [R1+0x1900], R12 ;  /* 0x0019000c01007387 */ /* 0x008fe60000100a00 */
[----:B0-----:R-:W2:Y:S01]  /*58290*/  LDL.LU.64 R14, [R1+0x68] ;  /* 0x00006800010e7983 */ /* 0x001ea20000300a00 */
[----:B------:R-:W3:Y:S02]  /*582a0*/  LDL.LU R24, [R1+0x230] ;  /* 0x0002300001187983 */ /* 0x000ee40000300800 */
[----:B------:R-:W3:Y:S02]  /*582b0*/  LDL.LU R25, [R1+0x234] ;  /* 0x0002340001197983 */ /* 0x000ee40000300800 */
[----:B------:R-:W4:Y:S01]  /*582c0*/  LDL.LU R26, [R1+0x238] ;  /* 0x00023800011a7983 */ /* 0x000f220000300800 */
[----:B------:R-:W4:Y:S04]  /*582d0*/  LDL.LU R27, [R1+0x23c] ;  /* 0x00023c00011b7983 */ /* 0x000f280000300800 */
[----:B----4-:R0:W-:Y:S01]  /*582e0*/  STL.64 [R1+0x18f8], R26 ;  /* 0x0018f81a01007387 */ /* 0x0101e20000100a00 */
[----:B---3--:R-:W-:Y:S03]  /*582f0*/  STL.64 [R1+0x18f0], R24 ;  /* 0x0018f01801007387 */ /* 0x008fe60000100a00 */
[----:B0-----:R-:W3:Y:S01]  /*58300*/  LDL.LU.64 R26, [R1+0x58] ;  /* 0x00005800011a7983 */ /* 0x001ee20000300a00 */
[----:B------:R0:W-:Y:S02]  /*58310*/  STL.64 [R1+0x18b8], R10 ;  /* 0x0018b80a01007387 */ /* 0x0001e40000100a00 */
[----:B------:R-:W4:Y:S02]  /*58320*/  LDL.LU R8, [R1+0x210] ;  /* 0x0002100001087983 */ /* 0x000f240000300800 */
[----:B------:R-:W4:Y:S01]  /*58330*/  LDL.LU R9, [R1+0x214] ;  /* 0x0002140001097983 */ /* 0x000f220000300800 */
[----:B0-----:R-:W3:Y:S01]  /*58340*/  LDL.LU R10, [R1+0x218] ;  /* 0x00021800010a7983 */ /* 0x001ee20000300800 */
[----:B------:R-:W3:Y:S02]  /*58350*/  LDL.LU R11, [R1+0x21c] ;  /* 0x00021c00010b7983 */ /* 0x000ee40000300800 */
[----:B------:R-:W3:Y:S02]  /*58360*/  LDL.LU R4, [R1+0x220] ;  /* 0x0002200001047983 */ /* 0x000ee40000300800 */
[----:B------:R-:W3:Y:S01]  /*58370*/  LDL.LU R5, [R1+0x224] ;  /* 0x0002240001057983 */ /* 0x000ee20000300800 */
[----:B------:R-:W3:Y:S01]  /*58380*/  LDL.LU R6, [R1+0x228] ;  /* 0x0002280001067983 */ /* 0x000ee20000300800 */
[----:B------:R-:W3:Y:S01]  /*58390*/  LDL.LU R7, [R1+0x22c] ;  /* 0x00022c0001077983 */ /* 0x000ee20000300800 */
[C---:B--2---:R-:W-:Y:S02]  /*583a0*/  HMMA.16816.F32 R16, R20.reuse, R14, R16 ;  /* 0x0000000e1410723c */ /* 0x044fe40000001810 */
[----:B---3--:R0:W-:Y:S01]  /*583b0*/  STL.64 [R1+0x18e0], R6 ;  /* 0x0018e00601007387 */ /* 0x0081e20000100a00 */
[----:B------:R-:W-:Y:S03]  /*583c0*/  STL.64 [R1+0x18d8], R4 ;  /* 0x0018d80401007387 */ /* 0x000fe60000100a00 */
[----:B0-----:R-:W2:Y:S01]  /*583d0*/  LDL.LU.64 R6, [R1+0x48] ;  /* 0x0000480001067983 */ /* 0x001ea20000300a00 */
[----:B------:R0:W-:Y:S02]  /*583e0*/  STL.64 [R1+0x18c8], R10 ;  /* 0x0018c80a01007387 */ /* 0x0001e40000100a00 */
[----:B----4-:R-:W-:Y:S01]  /*583f0*/  STL.64 [R1+0x18c0], R8 ;  /* 0x0018c00801007387 */ /* 0x010fe20000100a00 */
[----:B0-----:R-:W3:Y:S11]  /*58400*/  LDL.LU.64 R10, [R1+0x38] ;  /* 0x00003800010a7983 */ /* 0x001ef60000300a00 */
[----:B------:R-:W-:Y:S02]  /*58410*/  @!UPT UIADD3 URZ, URZ, URZ, URZ ;  /* 0x0000003f3f3ff290 */ /* 0x000fe4000fffe03f */
[----:B------:R-:W-:Y:S02]  /*58420*/  STL.64 [R1+0x250], R16 ;  /* 0x0002501001007387 */ /* 0x000fe40000100a00 */
[----:B------:R0:W-:Y:S02]  /*58430*/  STL.64 [R1+0x258], R18 ;  /* 0x0002581201007387 */ /* 0x0001e40000100a00 */
[----:B0-----:R-:W4:Y:S01]  /*58440*/  LDL.LU R18, [R1+0x1914] ;  /* 0x0019140001127983 */ /* 0x001f220000300800 */
[----:B------:R-:W2:Y:S02]  /*58450*/  LDL.LU R17, [R1+0x1910] ;  /* 0x0019100001117983 */ /* 0x000ea40000300800 */
[----:B------:R-:W-:Y:S02]  /*58460*/  IMAD.MOV.U32 R19, RZ, RZ, R14 ;  /* 0x000000ffff137224 */ /* 0x000fe400078e000e */
[----:B------:R-:W-:Y:S02]  /*58470*/  IMAD.MOV.U32 R16, RZ, RZ, R15 ;  /* 0x000000ffff107224 */ /* 0x000fe400078e000f */
[----:B------:R-:W3:Y:S01]  /*58480*/  LDL.LU.64 R14, [R1+0x1908] ;  /* 0x00190800010e7983 */ /* 0x000ee20000300a00 */
[----:B------:R-:W3:Y:S03]  /*58490*/  LDL.LU.64 R12, [R1+0x1900] ;  /* 0x00190000010c7983 */ /* 0x000ee60000300a00 */
[----:B----4-:R0:W-:Y:S01]  /*584a0*/  STL.64 [R1+0x1888], R18 ;  /* 0x0018881201007387 */ /* 0x0101e20000100a00 */
[----:B--2---:R-:W-:Y:S03]  /*584b0*/  STL.64 [R1+0x1880], R16 ;  /* 0x0018801001007387 */ /* 0x004fe60000100a00 */
[----:B0-----:R-:W2:Y:S01]  /*584c0*/  LDL.LU.64 R18, [R1+0x8] ;  /* 0x0000080001127983 */ /* 0x001ea20000300a00 */
[----:B---3--:R-:W-:Y:S03]  /*584d0*/  HMMA.16816.F32 R12, R20, R26, R12 ;  /* 0x0000001a140c723c */ /* 0x008fe6000000180c */
[----:B--2---:R0:W-:Y:S04]  /*584e0*/  STL.64 [R1+0x18a0], R18 ;  /* 0x0018a01201007387 */ /* 0x0041e80000100a00 */
[----:B0-----:R-:W2:Y:S04]  /*584f0*/  LDL.LU.64 R18, [R1+0x18] ;  /* 0x0000180001127983 */ /* 0x001ea80000300a00 */
[----:B--2---:R0:W-:Y:S04]  /*58500*/  STL.64 [R1+0x18b0], R18 ;  /* 0x0018b01201007387 */ /* 0x0041e80000100a00 */
[----:B0-----:R-:W2:Y:S08]  /*58510*/  LDL.LU.64 R18, [R1+0x28] ;  /* 0x0000280001127983 */ /* 0x001eb00000300a00 */
[----:B------:R-:W-:Y:S02]  /*58520*/  STL.64 [R1+0x240], R12 ;  /* 0x0002400c01007387 */ /* 0x000fe40000100a00 */
[----:B------:R0:W-:Y:S02]  /*58530*/  STL.64 [R1+0x248], R14 ;  /* 0x0002480e01007387 */ /* 0x0001e40000100a00 */
[----:B0-----:R-:W-:-:S02]  /*58540*/  IMAD.MOV.U32 R14, RZ, RZ, R26 ;  /* 0x000000ffff0e7224 */ /* 0x001fc400078e001a */
[----:B------:R-:W-:Y:S02]  /*58550*/  IMAD.MOV.U32 R15, RZ, RZ, R27 ;  /* 0x000000ffff0f7224 */ /* 0x000fe400078e001b */
[----:B------:R-:W3:Y:S01]  /*58560*/  LDL.LU.64 R26, [R1+0x18f8] ;  /* 0x0018f800011a7983 */ /* 0x000ee20000300a00 */
[----:B------:R-:W3:Y:S02]  /*58570*/  LDL.LU.64 R24, [R1+0x18f0] ;  /* 0x0018f00001187983 */ /* 0x000ee40000300a00 */
[----:B------:R0:W-:Y:S02]  /*58580*/  STL.64 [R1+0x18a8], R14 ;  /* 0x0018a80e01007387 */ /* 0x0001e40000100a00 */
[----:B------:R-:W4:Y:S01]  /*58590*/  LDL.LU R12, [R1+0x200] ;  /* 0x00020000010c7983 */ /* 0x000f220000300800 */
[----:B------:R-:W4:Y:S04]  /*585a0*/  LDL.LU R13, [R1+0x204] ;  /* 0x00020400010d7983 */ /* 0x000f280000300800 */
[----:B0-----:R-:W4:Y:S01]  /*585b0*/  LDL.LU R14, [R1+0x208] ;  /* 0x00020800010e7983 */ /* 0x001f220000300800 */
[----:B------:R-:W4:Y:S01]  /*585c0*/  LDL.LU R15, [R1+0x20c] ;  /* 0x00020c00010f7983 */ /* 0x000f220000300800 */
[C---:B---3--:R-:W-:Y:S11]  /*585d0*/  HMMA.16816.F32 R24, R20.reuse, R6, R24 ;  /* 0x000000061418723c */ /* 0x048ff60000001818 */
[----:B------:R-:W-:Y:S11]  /*585e0*/  @!UPT UIADD3 URZ, URZ, URZ, URZ ;  /* 0x0000003f3f3ff290 */ /* 0x000ff6000fffe03f */
[----:B------:R-:W-:Y:S01]  /*585f0*/  @!UPT UIADD3 URZ, URZ, URZ, URZ ;  /* 0x0000003f3f3ff290 */ /* 0x000fe2000fffe03f */
[----:B------:R0:W-:Y:S01]  /*58600*/  STL.64 [R1+0x230], R24 ;  /* 0x0002301801007387 */ /* 0x0001e20000100a00 */
[----:B------:R1:W-:Y:S03]  /*58610*/  STL.64 [R1+0x238], R26 ;  /* 0x0002381a01007387 */ /* 0x0003e60000100a00 */
[----:B0-----:R-:W3:Y:S01]  /*58620*/  LDL.LU R25, [R1+0x18e8] ;  /* 0x0018e80001197983 */ /* 0x001ee20000300800 */
[----:B-1----:R-:W-:Y:S02]  /*58630*/  IMAD.MOV.U32 R26, RZ, RZ, R6 ;  /* 0x000000ffff1a7224 */ /* 0x002fe400078e0006 */
[----:B------:R-:W-:Y:S02]  /*58640*/  IMAD.MOV.U32 R27, RZ, RZ, R7 ;  /* 0x000000ffff1b7224 */ /* 0x000fe400078e0007 */
[----:B------:R-:W2:Y:S01]  /*58650*/  LDL.LU.64 R6, [R1+0x18e0] ;  /* 0x0018e00001067983 */ /* 0x000ea20000300a00 */
[----:B------:R-:W2:Y:S02]  /*58660*/  LDL.LU.64 R4, [R1+0x18d8] ;  /* 0x0018d80001047983 */ /* 0x000ea40000300a00 */
[----:B------:R-:W-:Y:S02]  /*58670*/  STL.64 [R1+0x1898], R26 ;  /* 0x0018981a01007387 */ /* 0x000fe40000100a00 */
[----:B------:R-:W-:Y:S01]  /*58680*/  IMAD.MOV.U32 R3, RZ, RZ, R11 ;  /* 0x000000ffff037224 */ /* 0x000fe200078e000b */
[C---:B--2---:R-:W-:Y:S01]  /*58690*/  HMMA.16816.F32 R4, R20.reuse, R10, R4 ;  /* 0x0000000a1404723c */ /* 0x044fe20000001804 */
[----:B---3--:R0:W-:Y:S01]  /*586a0*/  STL [R1+0x1890], R25 ;  /* 0x0018901901007387 */ /* 0x0081e20000100800 */
[----:B------:R-:W2:Y:S03]  /*586b0*/  LDL.LU R24, [R1+0x1f0] ;  /* 0x0001f00001187983 */ /* 0x000ea60000300800 */
[----:B0-----:R-:W2:Y:S01]  /*586c0*/  LDL.LU R25, [R1+0x1f4] ;  /* 0x0001f40001197983 */ /* 0x001ea20000300800 */
[----:B------:R-:W2:Y:S02]  /*586d0*/  LDL.LU R26, [R1+0x1f8] ;  /* 0x0001f800011a7983 */ /* 0x000ea40000300800 */
[----:B------:R-:W2:Y:S11]  /*586e0*/  LDL.LU R27, [R1+0x1fc] ;  /* 0x0001fc00011b7983 */ /* 0x000eb60000300800 */
[----:B------:R-:W-:Y:S04]  /*586f0*/  @!UPT UIADD3 URZ, URZ, URZ, URZ ;  /* 0x0000003f3f3ff290 */ /* 0x000fe8000fffe03f */
[----:B------:R0:W-:Y:S01]  /*58700*/  STL.64 [R1+0x220], R4 ;  /* 0x0002200401007387 */ /* 0x0001e20000100a00 */
[----:B------:R1:W-:Y:S02]  /*58710*/  STL.64 [R1+0x228], R6 ;  /* 0x0002280601007387 */ /* 0x0003e40000100a00 */
[----:B0-----:R-:W-:Y:S01]  /*58720*/  IMAD.MOV.U32 R4, RZ, RZ, R10 ;  /* 0x000000ffff047224 */ /* 0x001fe200078e000a */
[----:B-1----:R-:W3:Y:S01]  /*58730*/  LDL.LU.64 R6, [R1+0x18d0] ;  /* 0x0018d00001067983 */ /* 0x002ee20000300a00 */
[----:B------:R-:W2:Y:S02]  /*58740*/  LDL.LU.64 R10, [R1+0x18c8] ;  /* 0x0018c800010a7983 */ /* 0x000ea40000300a00 */
[----:B------:R-:W2:Y:S02]  /*58750*/  LDL.LU.64 R8, [R1+0x18c0] ;  /* 0x0018c00001087983 */ /* 0x000ea40000300a00 */
[----:B------:R-:W-:Y:S01]  /*58760*/  IMAD.MOV.U32 R5, RZ, RZ, R19 ;  /* 0x000000ffff057224 */ /* 0x000fe200078e0013 */
[C---:B--2---:R-:W-:Y:S11]  /*58770*/  HMMA.16816.F32 R8, R20.reuse, R18, R8 ;  /* 0x000000121408723c */ /* 0x044ff60000001808 */
[----:B------:R-:W-:Y:S11]  /*58780*/  @!UPT UIADD3 URZ, URZ, URZ, URZ ;  /* 0x0000003f3f3ff290 */ /* 0x000ff6000fffe03f */
[----:B------:R-:W-:Y:S01]  /*58790*/  @!UPT UIADD3 URZ, URZ, URZ, URZ ;  /* 0x0000003f3f3ff290 */ /* 0x000fe2000fffe03f */
[----:B------:R0:W-:Y:S01]  /*587a0*/  STL.64 [R1+0x210], R8 ;  /* 0x0002100801007387 */ /* 0x0001e20000100a00 */
[----:B------:R1:W-:Y:S02]  /*587b0*/  STL.64 [R1+0x218], R10 ;  /* 0x0002180a01007387 */ /* 0x0003e40000100a00 */
[----:B0-----:R-:W-:Y:S01]  /*587c0*/  IMAD.MOV.U32 R8, RZ, RZ, R18 ;  /* 0x000000ffff087224 */ /* 0x001fe200078e0012 */
[----:B-1----:R-:W2:Y:S01]  /*587d0*/  LDL.LU.64 R10, [R1+0x18b8] ;  /* 0x0018b800010a7983 */ /* 0x002ea20000300a00 */
[----:B------:R-:W4:Y:S02]  /*587e0*/  LDL.LU.64 R18, [R1+0x18b0] ;  /* 0x0018b00001127983 */ /* 0x000f240000300a00 */
[----:B---3--:R-:W-:Y:S02]  /*587f0*/  STL.64 [R1+0x1850], R6 ;  /* 0x0018500601007387 */ /* 0x008fe40000100a00 */
[----:B------:R0:W-:Y:S02]  /*58800*/  STL.64 [R1+0x1848], R4 ;  /* 0x0018480401007387 */ /* 0x0001e40000100a00 */
[----:B0-----:R-:W3:Y:S01]  /*58810*/  LDL.LU R4, [R1+0x1e0] ;  /* 0x0001e00001047983 */ /* 0x001ee20000300800 */
[----:B------:R-:W3:Y:S02]  /*58820*/  LDL.LU R5, [R1+0x1e4] ;  /* 0x0001e40001057983 */ /* 0x000ee40000300800 */
[----:B------:R-:W3:Y:S02]  /*58830*/  LDL.LU R6, [R1+0x1e8] ;  /* 0x0001e80001067983 */ /* 0x000ee40000300800 */
[----:B------:R-:W3:Y:S01]  /*58840*/  LDL.LU R7, [R1+0x1ec] ;  /* 0x0001ec0001077983 */ /* 0x000ee20000300800 */
[C---:B----4-:R-:W-:Y:S01]  /*58850*/  HMMA.16816.F32 R12, R20.reuse, R18, R12 ;  /* 0x00000012140c723c */ /* 0x050fe2000000180c */
[----:B------:R-:W-:Y:S11]  /*58860*/  IMAD.MOV.U32 R9, RZ, RZ, R19 ;  /* 0x000000ffff097224 */ /* 0x000ff600078e0013 */
[----:B------:R-:W-:Y:S11]  /*58870*/  @!UPT UIADD3 URZ, URZ, URZ, URZ ;  /* 0x0000003f3f3ff290 */ /* 0x000ff6000fffe03f */
[----:B------:R0:W-:Y:S01]  /*58880*/  STL.64 [R1+0x200], R12 ;  /* 0x0002000c01007387 */ /* 0x0001e20000100a00 */
[----:B------:R1:W-:Y:S02]  /*58890*/  STL.64 [R1+0x208], R14 ;  /* 0x0002080e01007387 */ /* 0x0003e40000100a00 */
[----:B0-----:R-:W-:Y:S01]  /*588a0*/  IMAD.MOV.U32 R12, RZ, RZ, R18 ;  /* 0x000000ffff0c7224 */ /* 0x001fe200078e0012 */
[----:B-1----:R-:W4:Y:S01]  /*588b0*/  LDL.LU.64 R14, [R1+0x18a8] ;  /* 0x0018a800010e7983 */ /* 0x002f220000300a00 */
[----:B------:R-:W2:Y:S02]  /*588c0*/  LDL.LU.64 R18, [R1+0x18a0] ;  /* 0x0018a00001127983 */ /* 0x000ea40000300a00 */
[----:B--2---:R-:W-:Y:S11]  /*588d0*/  HMMA.16816.F32 R24, R20, R18, R24 ;  /* 0x000000121418723c */ /* 0x004ff60000001818 */
[----:B------:R-:W-:Y:S11]  /*588e0*/  @!UPT UIADD3 URZ, URZ, URZ, URZ ;  /* 0x0000003f3f3ff290 */ /* 0x000ff6000fffe03f */
[----:B------:R-:W-:Y:S01]  /*588f0*/  @!UPT UIADD3 URZ, URZ, URZ, URZ ;  /* 0x0000003f3f3ff290 */ /* 0x000fe2000fffe03f */
[----:B------:R-:W-:Y:S01]  /*58900*/  STL.64 [R1+0x1f0], R24 ;  /* 0x0001f01801007387 */ /* 0x000fe20000100a00 */
[----:B------:R0:W-:Y:S03]  /*58910*/  STL.64 [R1+0x1f8], R26 ;  /* 0x0001f81a01007387 */ /* 0x0001e60000100a00 */
[----:B0-----:R-:W2:Y:S01]  /*58920*/  LDL.LU.64 R26, [R1+0x1898] ;  /* 0x00189800011a7983 */ /* 0x001ea20000300a00 */
[----:B------:R-:W-:Y:S02]  /*58930*/  IMAD.MOV.U32 R24, RZ, RZ, R18 ;  /* 0x000000ffff187224 */ /* 0x000fe400078e0012 */
[----:B------:R-:W3:Y:S02]  /*58940*/  LDL.LU R25, [R1+0x1890] ;  /* 0x0018900001197983 */ /* 0x000ee40000300800 */
[----:B------:R-:W-:Y:S02]  /*58950*/  IMAD.MOV.U32 R13, RZ, RZ, R19 ;  /* 0x000000ffff0d7224 */ /* 0x000fe400078e0013 */
[----:B------:R-:W3:Y:S01]  /*58960*/  LDL.LU.64 R18, [R1+0x1888] ;  /* 0x0018880001127983 */ /* 0x000ee20000300a00 */
[----:B------:R-:W3:Y:S02]  /*58970*/  LDL.LU.64 R16, [R1+0x1880] ;  /* 0x0018800001107983 */ /* 0x000ee40000300a00 */
[----:B------:R-:W-:Y:S01]  /*58980*/  STL [R1+0x1764], R24 ;  /* 0x0017641801007387 */ /* 0x000fe20000100800 */
[----:B--2---:R4:W-:Y:S02]  /*58990*/  STL.64 [R1+0x1778], R26 ;  /* 0x0017781a01007387 */ /* 0x0049e40000100a00 */
[----:B----4-:R-:W-:-:S02]  /*589a0*/  IMAD.MOV.U32 R26, RZ, RZ, R14 ;  /* 0x000000ffff1a7224 */ /* 0x010fc400078e000e */
[----:B------:R-:W-:Y:S01]  /*589b0*/  IMAD.MOV.U32 R27, RZ, RZ, R15 ;  /* 0x000000ffff1b7224 */ /* 0x000fe200078e000f */
[----:B------:R-:W2:Y:S01]  /*589c0*/  LDL.LU R14, [R1+0x187c] ;  /* 0x00187c00010e7983 */ /* 0x000ea20000300800 */
[----:B------:R-:W2:Y:S03]  /*589d0*/  LDL.LU R15, [R1+0x1878] ;  /* 0x00187800010f7983 */ /* 0x000ea60000300800 */
[----:B------:R3:W-:Y:S02]  /*589e0*/  STL.64 [R1+0x1790], R26 ;  /* 0x0017901a01007387 */ /* 0x0007e40000100a00 */
[----:B---3--:R-:W-:Y:S02]  /*589f0*/  IMAD.MOV.U32 R26, RZ, RZ, R19 ;  /* 0x000000ffff1a7224 */ /* 0x008fe400078e0013 */
[----:B------:R-:W-:Y:S01]  /*58a00*/  IMAD.MOV.U32 R27, RZ, RZ, R16 ;  /* 0x000000ffff1b7224 */ /* 0x000fe200078e0010 */
[----:B------:R-:W3:Y:S01]  /*58a10*/  LDL.LU R19, [R1+0x1874] ;  /* 0x0018740001137983 */ /* 0x000ee20000300800 */
[----:B------:R-:W4:Y:S03]  /*58a20*/  LDL.LU R16, [R1+0x1870] ;  /* 0x0018700001107983 */ /* 0x000f260000300800 */
        /* <DEDUP_REMOVED lines=8> */
[----:B------:R-:W3:Y:S01]  /*58ab0*/  LDL.LU R11, [R1+0x1864] ;  /* 0x00186400010b7983 */ /* 0x000ee20000300800 */
[----:B--2---:R-:W-:Y:S11]  /*58ac0*/  HMMA.16816.F32 R4, R20, R14, R4 ;  /* 0x0000000e1404723c */ /* 0x004ff60000001804 */
[----:B------:R-:W-:Y:S11]  /*58ad0*/  @!UPT UIADD3 URZ, URZ, URZ, URZ ;  /* 0x0000003f3f3ff290 */ /* 0x000ff6000fffe03f */
[----:B------:R-:W-:Y:S01]  /*58ae0*/  @!UPT UIADD3 URZ, URZ, URZ, URZ ;  /* 0x0000003f3f3ff290 */ /* 0x000fe2000fffe03f */
[----:B------:R-:W-:Y:S01]  /*58af0*/  STL.64 [R1+0x1e0], R4 ;  /* 0x0001e00401007387 */ /* 0x000fe20000100a00 */
[----:B------:R-:W-:Y:S02]  /*58b00*/  STL.64 [R1+0x1e8], R6 ;  /* 0x0001e80601007387 */ /* 0x000fe40000100a00 */
[----:B------:R-:W2:Y:S02]  /*58b10*/  LDL.LU R2, [R1+0x1860] ;  /* 0x0018600001027983 */ /* 0x000ea40000300800 */
[----:B------:R-:W-:Y:S01]  /*58b20*/  STL.64 [R1+0x17d8], R26 ;  /* 0x0017d81a01007387 */ /* 0x000fe20000100a00 */
[----:B------:R-:W-:Y:S01]  /*58b30*/  STL.64 [R1+0x1770], R14 ;  /* 0x0017700e01007387 */ /* 0x000fe20000100a00 */
        /* <DEDUP_REMOVED lines=29> */
[----:B------:R-:W-:Y:S01]  /*58d10*/  IMAD.MOV.U32 R26, RZ, RZ, R17 ;  /* 0x000000ffff1a7224 */ /* 0x000fe200078e0011 */
        /* <DEDUP_REMOVED lines=53> */
[----:B------:R-:W-:Y:S01]  /*59070*/  STL.64 [R1+0x1b0], R20 ;  /* 0x0001b01401007387 */ /* 0x000fe20000100a00 */
[----:B------:R0:W-:Y:S03]  /*59080*/  STL.64 [R1+0x1b8], R22 ;  /* 0x0001b81601007387 */ /* 0x0001e60000100a00 */
        /* <DEDUP_REMOVED lines=58> */
[----:B------:R-:W2:Y:S01]  /*59430*/  LDL.LU.64 R14, [R1+0x1770] ;  /* 0x00177000010e7983 */ /* 0x000ea20000300a00 */
[----:B------:R-:W2:Y:S11]  /*59440*/  LDL.LU.64 R12, [R1+0x1768] ;  /* 0x00176800010c7983 */ /* 0x000eb60000300a00 */
[----:B------:R-:W-:Y:S09]  /*59450*/  @!UPT UIADD3 URZ, URZ, URZ, URZ ;  /* 0x0000003f3f3ff290 */ /* 0x000ff2000fffe03f */
[----:B------:R0:W-:Y:S01]  /*59460*/  STL.64 [R1+0x140], R24 ;  /* 0x0001401801007387 */ /* 0x0001e20000100a00 */
[----:B------:R-:W-:Y:S03]  /*59470*/  STL.64 [R1+0x148], R26 ;  /* 0x0001481a01007387 */ /* 0x000fe60000100a00 */
[----:B0-----:R-:W2:Y:S01]  /*59480*/  LDL.LU R24, [R1+0x1764] ;  /* 0x0017640001187983 */ /* 0x001ea20000300800 */
[----:B------:R-:W2:Y:S02]  /*59490*/  LDL R21, [R1+0x1588] ;  /* 0x0015880001157983 */ /* 0x000ea40000100800 */
[----:B------:R-:W3:Y:S02]  /*594a0*/  LDL.LU R23, [R1+0xd80] ;  /* 0x000d800001177983 */ /* 0x000ee40000300800 */
[----:B---3--:R-:W-:Y:S01]  /*594b0*/  STL.64 [R1+0x16c8], R22 ;  /* 0x0016c81601007387 */ /* 0x008fe20000100a00 */
[----:B--2---:R0:W-:Y:S02]  /*594c0*/  STL [R1+0x16c0], R21 ;  /* 0x0016c01501007387 */ /* 0x0041e40000100800 */
[----:B------:R-:W2:Y:S01]  /*594d0*/  LDL.LU R20, [R1+0x590] ;  /* 0x0005900001147983 */ /* 0x000ea20000300800 */
[----:B0-----:R-:W2:Y:S01]  /*594e0*/  LDL.LU R21, [R1+0x594] ;  /* 0x0005940001157983 */ /* 0x001ea20000300800 */
        /* <DEDUP_REMOVED lines=8> */
[----:B---3--:R0:W-:Y:S01]  /*59570*/  STL.64 [R1+0x16e8], R22 ;  /* 0x0016e81601007387 */ /* 0x0081e20000100a00 */
[----:B--2---:R-:W-:Y:S02]  /*59580*/  STL.64 [R1+0x16e0], R20 ;  /* 0x0016e01401007387 */ /* 0x004fe40000100a00 */
[----:B0-----:R-:W-:-:S02]  /*59590*/  IMAD.MOV.U32 R22, RZ, RZ, R24 ;  /* 0x000000ffff167224 */ /* 0x001fc400078e0018 */
[----:B------:R-:W-:-:S05]  /*595a0*/  IMAD.MOV.U32 R23, RZ, RZ, R13 ;  /* 0x000000ffff177224 */ /* 0x000fca00078e000d */
[----:B------:R0:W-:Y:S02]  /*595b0*/  STL.64 [R1+0x1700], R22 ;  /* 0x0017001601007387 */ /* 0x0001e40000100a00 */
[----:B0-----:R-:W-:Y:S02]  /*595c0*/  IMAD.MOV.U32 R22, RZ, RZ, R12 ;  /* 0x000000ffff167224 */ /* 0x001fe400078e000c */
[----:B------:R-:W-:-:S05]  /*595d0*/  IMAD.MOV.U32 R23, RZ, RZ, R9 ;  /* 0x000000ffff177224 */ /* 0x000fca00078e0009 */
[----:B------:R0:W-:Y:S02]  /*595e0*/  STL.64 [R1+0x1718], R22 ;  /* 0x0017181601007387 */ /* 0x0001e40000100a00 */
[----:B0-----:R-:W-:Y:S02]  /*595f0*/  IMAD.MOV.U32 R22, RZ, RZ, R8 ;  /* 0x000000ffff167224 */ /* 0x001fe400078e0008 */
[----:B----4-:R-:W-:-:S05]  /*59600*/  IMAD.MOV.U32 R23, RZ, RZ, R5 ;  /* 0x000000ffff177224 */ /* 0x010fca00078e0005 */
[----:B------:R-:W-:Y:S01]  /*59610*/  STL.64 [R1+0x1730], R22 ;  /* 0x0017301601007387 */ /* 0x000fe20000100a00 */
[----:B------:R-:W2:Y:S02]  /*59620*/  LDL.LU R27, [R1+0x1180] ;  /* 0x00118000011b7983 */ /* 0x000ea40000300800 */
[----:B------:R-:W2:Y:S02]  /*59630*/  LDL.LU R26, [R1+0x1178] ;  /* 0x00117800011a7983 */ /* 0x000ea40000300800 */
[----:B------:R-:W3:Y:S01]  /*59640*/  LDL.LU R25, [R1+0x1170] ;  /* 0x0011700001197983 */ /* 0x000ee20000300800 */
[----:B------:R-:W3:Y:S04]  /*59650*/  LDL.LU R24, [R1+0x1168] ;  /* 0x0011680001187983 */ /* 0x000ee80000300800 */
[----:B--2---:R-:W-:Y:S01]  /*59660*/  STL.64 [R1+0x16b8], R26 ;  /* 0x0016b81a01007387 */ /* 0x004fe20000100a00 */
[----:B---3--:R0:W-:Y:S03]  /*59670*/  STL.64 [R1+0x16b0], R24 ;  /* 0x0016b01801007387 */ /* 0x0081e60000100a00 */
[----:B0-----:R-:W2:Y:S01]  /*59680*/  LDL.LU R24, [R1+0x1c0] ;  /* 0x0001c00001187983 */ /* 0x001ea20000300800 */
[----:B------:R-:W-:-:S02]  /*59690*/  IMAD.MOV.U32 R26, RZ, RZ, R28 ;  /* 0x000000ffff1a7224 */ /* 0x000fc400078e001c */
[----:B------:R-:W-:Y:S02]  /*596a0*/  IMAD.MOV.U32 R27, RZ, RZ, R2 ;  /* 0x000000ffff1b7224 */ /* 0x000fe400078e0002 */
[----:B------:R-:W-:Y:S02]  /*596b0*/  IMAD.MOV.U32 R25, RZ, RZ, R0 ;  /* 0x000000ffff197224 */ /* 0x000fe400078e0000 */
[----:B------:R-:W3:Y:S01]  /*596c0*/  LDL.LU R0, [R1+0x1760] ;  /* 0x0017600001007983 */ /* 0x000ee20000300800 */
[----:B------:R-:W4:Y:S02]  /*596d0*/  LDL.LU R28, [R1+0x175c] ;  /* 0x00175c00011c7983 */ /* 0x000f240000300800 */
[----:B------:R-:W3:Y:S02]  /*596e0*/  LDL.LU R2, [R1+0x1758] ;  /* 0x0017580001027983 */ /* 0x000ee40000300800 */
[----:B------:R-:W-:Y:S01]  /*596f0*/  STL.64 [R1+0x16f8], R26 ;  /* 0x0016f81a01007387 */ /* 0x000fe20000100a00 */
        /* <DEDUP_REMOVED lines=8> */
[----:B----4-:R-:W-:-:S02]  /*59780*/  IMAD.MOV.U32 R26, RZ, RZ, R28 ;  /* 0x000000ffff1a7224 */ /* 0x010fc400078e001c */
[----:B---3--:R-:W-:Y:S02]  /*59790*/  IMAD.MOV.U32 R27, RZ, RZ, R0 ;  /* 0x000000ffff1b7224 */ /* 0x008fe400078e0000 */
        /* <DEDUP_REMOVED lines=15> */
[----:B---3--:R-:W-:Y:S02]  /*59890*/  IMAD.MOV.U32 R25, RZ, RZ, R0 ;  /* 0x000000ffff197224 */ /* 0x008fe400078e0000 */
[----:B----4-:R-:W-:Y:S02]  /*598a0*/  IMAD.MOV.U32 R26, RZ, RZ, R28 ;  /* 0x000000ffff1a7224 */ /* 0x010fe400078e001c */
[----:B------:R-:W-:Y:S01]  /*598b0*/  IMAD.MOV.U32 R27, RZ, RZ, R2 ;  /* 0x000000ffff1b7224 */ /* 0x000fe200078e0002 */
[----:B------:R-:W3:Y:S01]  /*598c0*/  LDL.LU R0, [R1+0x1748] ;  /* 0x0017480001007983 */ /* 0x000ee20000300800 */
[----:B------:R-:W4:Y:S02]  /*598d0*/  LDL.LU R3, [R1+0x1160] ;  /* 0x0011600001037983 */ /* 0x000f240000300800 */
        /* <DEDUP_REMOVED lines=45> */
[C---:B--2---:R-:W-:Y:S08]  /*59bb0*/  HMMA.16816.F32 R20, R16.reuse, R10, R20 ;  /* 0x0000000a1014723c */ /* 0x044ff00000001814 */
[----:B------:R-:W-:Y:S11]  /*59bc0*/  HMMA.16816.F32 R16, R16, R6, R24 ;  /* 0x000000061010723c */ /* 0x000ff60000001818 */
[----:B------:R-:W-:Y:S04]  /*59bd0*/  @!UPT UIADD3 URZ, URZ, URZ, URZ ;  /* 0x0000003f3f3ff290 */ /* 0x000fe8000fffe03f */
[----:B------:R-:W-:Y:S01]  /*59be0*/  STL.64 [R1+0xe0], R20 ;  /* 0x0000e01401007387 */ /* 0x000fe20000100a00 */
[----:B------:R0:W-:Y:S03]  /*59bf0*/  STL.64 [R1+0xe8], R22 ;  /* 0x0000e81601007387 */ /* 0x0001e60000100a00 */
[----:B0-----:R-:W2:Y:S01]  /*59c00*/  LDL.LU.64 R22, [R1+0x16c8] ;  /* 0x0016c80001167983 */ /* 0x001ea20000300a00 */
[----:B------:R-:W3:Y:S02]  /*59c10*/  LDL.LU R21, [R1+0x16c0] ;  /* 0x0016c00001157983 */ /* 0x000ee40000300800 */
[----:B------:R-:W3:Y:S02]  /*59c20*/  LDL.LU.64 R26, [R1+0x16b8] ;  /* 0x0016b800011a7983 */ /* 0x000ee40000300a00 */
[----:B------:R-:W3:Y:S02]  /*59c30*/  LDL.LU.64 R24, [R1+0x16b0] ;  /* 0x0016b00001187983 */ /* 0x000ee40000300a00 */
[----:B------:R-:W-:-:S04]  /*59c40*/  IMAD.MOV.U32 R20, RZ, RZ, c[0x0][0x188] ;  /* 0x00006200ff147624 */ /* 0x000fc800078e00ff */
[----:B------:R-:W-:Y:S02]  /*59c50*/  IMAD.SHL.U32 R20, R20, 0x80, RZ ;  /* 0x0000008014147824 */ /* 0x000fe400078e00ff */
[----:B------:R-:W-:Y:S02]  /*59c60*/  IMAD.MOV.U32 R6, RZ, RZ, R19 ;  /* 0x000000ffff067224 */ /* 0x000fe400078e0013 */
[----:B------:R-:W-:Y:S02]  /*59c70*/  IMAD.SHL.U32 R20, R20, 0x2, RZ ;  /* 0x0000000214147824 */ /* 0x000fe400078e00ff */
[----:B------:R-:W-:Y:S01]  /*59c80*/  IMAD.MOV.U32 R7, RZ, RZ, R18 ;  /* 0x000000ffff077224 */ /* 0x000fe200078e0012 */
[----:B------:R-:W-:Y:S01]  /*59c90*/  STL.64 [R1+0xd0], R16 ;  /* 0x0000d01001007387 */ /* 0x000fe20000100a00 */
[----:B------:R-:W-:Y:S01]  /*59ca0*/  STL.64 [R1+0xd8], R18 ;  /* 0x0000d81201007387 */ /* 0x000fe20000100a00 */
[----:B----4-:R-:W-:Y:S02]  /*59cb0*/  IADD3 R3, P1, R3, R20, RZ ;  /* 0x0000001403037210 */ /* 0x010fe40007f3e0ff */
[----:B--2---:R-:W-:-:S02]  /*59cc0*/  IADD3 R22, R22, 0x1, RZ ;  /* 0x0000000116167810 */ /* 0x004fc40007ffe0ff */
[-C--:B------:R-:W-:Y:S02]  /*59cd0*/  IADD3 R23, P2, R23, R20.reuse, RZ ;  /* 0x0000001417177210 */ /* 0x080fe40007f5e0ff */
[-C--:B---3--:R-:W-:Y:S02]  /*59ce0*/  IADD3 R27, P3, R27, R20.reuse, RZ ;  /* 0x000000141b1b7210 */ /* 0x088fe40007f7e0ff */
[-C--:B------:R-:W-:Y:S02]  /*59cf0*/  IADD3 R26, P4, R26, R20.reuse, RZ ;  /* 0x000000141a1a7210 */ /* 0x080fe40007f9e0ff */
[-C--:B------:R-:W-:Y:S01]  /*59d00*/  IADD3 R25, P5, R25, R20.reuse, RZ ;  /* 0x0000001419197210 */ /* 0x080fe20007fbe0ff */
[----:B------:R-:W-:Y:S01]  /*59d10*/  STL [R1+0xd84], R22 ;  /* 0x000d841601007387 */ /* 0x000fe20000100800 */
[----:B------:R-:W-:Y:S02]  /*59d20*/  STL [R1+0x15ec], R6 ;  /* 0x0015ec0601007387 */ /* 0x000fe40000100800 */
[----:B------:R-:W-:Y:S01]  /*59d30*/  STL [R1+0x15e8], R7 ;  /* 0x0015e80701007387 */ /* 0x000fe20000100800 */
[----:B------:R-:W-:Y:S01]  /*59d40*/  IADD3 R24, P6, R24, R20, RZ ;  /* 0x0000001418187210 */ /* 0x000fe20007fde0ff */
[----:B------:R-:W-:Y:S01]  /*59d50*/  STL [R1+0xd80], R23 ;  /* 0x000d801701007387 */ /* 0x000fe20000100800 */
[----:B------:R-:W-:Y:S02]  /*59d60*/  STL [R1+0x1180], R27 ;  /* 0x0011801b01007387 */ /* 0x000fe40000100800 */
[----:B------:R-:W-:-:S02]  /*59d70*/  IMAD.X R13, R13, 0x1, R0, P2 ;  /* 0x000000010d0d7824 */ /* 0x000fc400010e0600 */
[----:B------:R-:W-:Y:S01]  /*59d80*/  STL [R1+0x1178], R26 ;  /* 0x0011781a01007387 */ /* 0x000fe20000100800 */
[-C--:B------:R-:W-:Y:S01]  /*59d90*/  IADD3 R12, P2, R12, R20.reuse, RZ ;  /* 0x000000140c0c7210 */ /* 0x080fe20007f5e0ff */
[----:B------:R-:W-:Y:S01]  /*59da0*/  STL [R1+0x1170], R25 ;  /* 0x0011701901007387 */ /* 0x000fe20000100800 */
[--C-:B------:R-:W-:Y:S02]  /*59db0*/  IMAD.X R9, R9, 0x1, R0.reuse, P3 ;  /* 0x0000000109097824 */ /* 0x100fe400018e0600 */
[----:B------:R-:W-:Y:S01]  /*59dc0*/  STL [R1+0x1168], R24 ;  /* 0x0011681801007387 */ /* 0x000fe20000100800 */
[-C--:B------:R-:W-:Y:S01]  /*59dd0*/  IADD3 R5, P3, R5, R20.reuse, RZ ;  /* 0x0000001405057210 */ /* 0x080fe20007f7e0ff */
[----:B------:R-:W-:Y:S01]  /*59de0*/  STL [R1+0x1160], R3 ;  /* 0x0011600301007387 */ /* 0x000fe20000100800 */
[--C-:B------:R-:W-:Y:S02]  /*59df0*/  IMAD.X R8, R8, 0x1, R0.reuse, P4 ;  /* 0x0000000108087824 */ /* 0x100fe400020e0600 */
[----:B------:R-:W-:Y:S01]  /*59e00*/  STL [R1+0xd7c], R13 ;  /* 0x000d7c0d01007387 */ /* 0x000fe20000100800 */
[----:B------:R-:W-:Y:S01]  /*59e10*/  IADD3 R4, P4, R4, R20, RZ ;  /* 0x0000001404047210 */ /* 0x000fe20007f9e0ff */
[----:B------:R-:W-:Y:S01]  /*59e20*/  STL [R1+0x1158], R12 ;  /* 0x0011580c01007387 */ /* 0x000fe20000100800 */
[----:B------:R-:W-:Y:S02]  /*59e30*/  STL [R1+0x117c], R9 ;  /* 0x00117c0901007387 */ /* 0x000fe40000100800 */
[----:B------:R-:W-:-:S02]  /*59e40*/  IMAD.X R29, R29, 0x1, R0, P5 ;  /* 0x000000011d1d7824 */ /* 0x000fc400028e0600 */
[----:B------:R-:W-:Y:S01]  /*59e50*/  STL [R1+0x1150], R5 ;  /* 0x0011500501007387 */ /* 0x000fe20000100800 */
[----:B------:R-:W-:Y:S01]  /*59e60*/  IADD3 R28, P5, R28, R20, RZ ;  /* 0x000000141c1c7210 */ /* 0x000fe20007fbe0ff */
[----:B------:R-:W-:Y:S01]  /*59e70*/  STL [R1+0x1174], R8 ;  /* 0x0011740801007387 */ /* 0x000fe20000100800 */
[----:B------:R-:W-:Y:S02]  /*59e80*/  STL [R1+0x1148], R4 ;  /* 0x0011480401007387 */ /* 0x000fe40000100800 */
[----:B------:R0:W-:Y:S02]  /*59e90*/  STL [R1+0x16ac], R0 ;  /* 0x0016ac0001007387 */ /* 0x0001e40000100800 */
[----:B------:R-:W-:Y:S01]  /*59ea0*/  IMAD.X R2, R2, 0x1, R0, P6 ;  /* 0x0000000102027824 */ /* 0x000fe200030e0600 */
[----:B------:R-:W-:Y:S04]  /*59eb0*/  STL [R1+0x116c], R29 ;  /* 0x00116c1d01007387 */ /* 0x000fe80000100800 */
[----:B0-----:R-:W2:Y:S01]  /*59ec0*/  LDL.LU R0, [R1+0x1138] ;  /* 0x0011380001007983 */ /* 0x001ea20000300800 */
[----:B------:R-:W-:Y:S02]  /*59ed0*/  STL [R1+0x1140], R28 ;  /* 0x0011401c01007387 */ /* 0x000fe40000100800 */
[----:B------:R-:W3:Y:S02]  /*59ee0*/  LDL.LU R7, [R1+0x1128] ;  /* 0x0011280001077983 */ /* 0x000ee40000300800 */
[----:B------:R-:W-:Y:S01]  /*59ef0*/  STL [R1+0x1164], R2 ;  /* 0x0011640201007387 */ /* 0x000fe20000100800 */
[----:B---3--:R0:W-:Y:S04]  /*59f00*/  STL [R1+0x16a0], R7 ;  /* 0x0016a00701007387 */ /* 0x0081e80000100800 */
[----:B0-----:R-:W3:Y:S04]  /*59f10*/  LDL.LU R7, [R1+0x1154] ;  /* 0x0011540001077983 */ /* 0x001ee80000300800 */
[----:B---3--:R0:W-:Y:S04]  /*59f20*/  STL [R1+0x16a4], R7 ;  /* 0x0016a40701007387 */ /* 0x0081e80000100800 */
[----:B0-----:R-:W3:Y:S01]  /*59f30*/  LDL.LU R7, [R1+0x1130] ;  /* 0x0011300001077983 */ /* 0x001ee20000300800 */
[----:B------:R-:W-:-:S02]  /*59f40*/  ISETP.NE.U32.AND P0, PT, R22, R21, PT ;  /* 0x000000151600720c */ /* 0x000fc40003f05070 */
[----:B--2---:R-:W-:Y:S01]  /*59f50*/  IADD3 R0, P6, R0, R20, RZ ;  /* 0x0000001400007210 */ /* 0x004fe20007fde0ff */
[----:B---3--:R0:W-:Y:S04]  /*59f60*/  STL [R1+0x16a8], R7 ;  /* 0x0016a80701007387 */ /* 0x0081e80000100800 */
        /* <DEDUP_REMOVED lines=27> */
[----:B------:R0:W-:Y:S02]  /*5a120*/  STL [R1+0x1138], R0 ;  /* 0x0011380001007387 */ /* 0x0001e40000100800 */
[----:B0-----:R-:W2:Y:S02]  /*5a130*/  LDL.LU R0, [R1+0x16ac] ;  /* 0x0016ac0001007983 */ /* 0x001ea40000300800 */
[----:B--2---:R-:W-:-:S05]  /*5a140*/  IMAD.X R7, R7, 0x1, R0, P1 ;  /* 0x0000000107077824 */ /* 0x004fca00008e0600 */
[----:B------:R0:W-:Y:S04]  /*5a150*/  STL [R1+0x115c], R7 ;  /* 0x00115c0701007387 */ /* 0x0001e80000100800 */
[----:B0-----:R-:W2:Y:S02]  /*5a160*/  LDL.LU R7, [R1+0x16a8] ;  /* 0x0016a80001077983 */ /* 0x001ea40000300800 */
[----:B--2---:R-:W-:-:S05]  /*5a170*/  IADD3 R7, P1, R7, R20, RZ ;  /* 0x0000001407077210 */ /* 0x004fca0007f3e0ff */
[----:B------:R0:W-:Y:S04]  /*5a180*/  STL [R1+0x1130], R7 ;  /* 0x0011300701007387 */ /* 0x0001e80000100800 */
[----:B0-----:R-:W2:Y:S02]  /*5a190*/  LDL.LU R7, [R1+0x16a4] ;  /* 0x0016a40001077983 */ /* 0x001ea40000300800 */
[----:B--2---:R-:W-:-:S05]  /*5a1a0*/  IMAD.X R7, R7, 0x1, R0, P2 ;  /* 0x0000000107077824 */ /* 0x004fca00010e0600 */
[----:B------:R0:W-:Y:S04]  /*5a1b0*/  STL [R1+0x1154], R7 ;  /* 0x0011540701007387 */ /* 0x0001e80000100800 */
[----:B0-----:R-:W2:Y:S01]  /*5a1c0*/  LDL.LU R7, [R1+0x16a0] ;  /* 0x0016a00001077983 */ /* 0x001ea20000300800 */
[--C-:B---3--:R-:W-:Y:S01]  /*5a1d0*/  IMAD.X R6, R6, 0x1, R0.reuse, P3 ;  /* 0x0000000106067824 */ /* 0x108fe200018e0600 */
[-C--:B----4-:R-:W-:Y:S01]  /*5a1e0*/  IADD3 R16, P3, R16, R20.reuse, RZ ;  /* 0x0000001410107210 */ /* 0x090fe20007f7e0ff */
[--C-:B------:R-:W-:Y:S01]  /*5a1f0*/  IMAD.X R17, R17, 0x1, R0.reuse, P4 ;  /* 0x0000000111117824 */ /* 0x100fe200020e0600 */
[-C--:B------:R-:W-:Y:S01]  /*5a200*/  IADD3 R18, P4, R18, R20.reuse, RZ ;  /* 0x0000001412127210 */ /* 0x080fe20007f9e0ff */
        /* <DEDUP_REMOVED lines=16> */
[----:B------:R-:W-:Y:S01]  /*5a310*/  IMAD.X R28, R28, 0x1, R0, P3 ;  /* 0x000000011c1c7824 */ /* 0x000fe200018e0600 */
[----:B------:R-:W-:-:S02]  /*5a320*/  IADD3 R2, P3, R2, R20, RZ ;  /* 0x0000001402027210 */ /* 0x000fc40007f7e0ff */
[----:B--2---:R-:W-:-:S05]  /*5a330*/  IADD3 R7, P2, R7, R20, RZ ;  /* 0x0000001407077210 */ /* 0x004fca0007f5e0ff */
[----:B------:R-:W-:Y:S01]  /*5a340*/  STL [R1+0x1128], R7 ;  /* 0x0011280701007387 */ /* 0x000fe20000100800 */
[----:B------:R-:W-:Y:S02]  /*5a350*/  STL [R1+0x114c], R6 ;  /* 0x00114c0601007387 */ /* 0x000fe40000100800 */
[----:B------:R-:W-:Y:S02]  /*5a360*/  STL [R1+0x1120], R16 ;  /* 0x0011201001007387 */ /* 0x000fe40000100800 */
[----:B------:R-:W-:Y:S01]  /*5a370*/  STL [R1+0x1144], R17 ;  /* 0x0011441101007387 */ /* 0x000fe20000100800 */
[----:B------:R-:W-:Y:S01]  /*5a380*/  STL [R1+0x1118], R18 ;  /* 0x0011181201007387 */ /* 0x000fe20000100800 */
[----:B------:R-:W-:Y:S02]  /*5a390*/  STL [R1+0x113c], R19 ;  /* 0x00113c1301007387 */ /* 0x000fe40000100800 */
[----:B------:R-:W-:Y:S02]  /*5a3a0*/  STL [R1+0x1110], R10 ;  /* 0x0011100a01007387 */ /* 0x000fe40000100800 */
[--C-:B------:R-:W-:Y:S01]  /*5a3b0*/  IMAD.X R22, R22, 0x1, R0.reuse, P2 ;  /* 0x0000000116167824 */ /* 0x100fe200010e0600 */
[----:B------:R-:W-:Y:S01]  /*5a3c0*/  STL [R1+0x1134], R11 ;  /* 0x0011340b01007387 */ /* 0x000fe20000100800 */
[----:B------:R-:W-:Y:S01]  /*5a3d0*/  IADD3 R23, P2, R23, R20, RZ ;  /* 0x0000001417177210 */ /* 0x000fe20007f5e0ff */
[----:B------:R-:W-:Y:S02]  /*5a3e0*/  STL [R1+0x1108], R14 ;  /* 0x0011080e01007387 */ /* 0x000fe40000100800 */
[----:B------:R-:W-:Y:S01]  /*5a3f0*/  STL [R1+0x112c], R15 ;  /* 0x00112c0f01007387 */ /* 0x000fe20000100800 */
[----:B------:R-:W-:Y:S01]  /*5a400*/  STL [R1+0x1100], R21 ;  /* 0x0011001501007387 */ /* 0x000fe20000100800 */
[----:B------:R-:W-:Y:S02]  /*5a410*/  STL [R1+0x1124], R22 ;  /* 0x0011241601007387 */ /* 0x000fe40000100800 */
[----:B------:R-:W-:Y:S02]  /*5a420*/  STL [R1+0x10f8], R23 ;  /* 0x0010f81701007387 */ /* 0x000fe40000100800 */
[----:B------:R-:W-:Y:S01]  /*5a430*/  STL [R1+0x111c], R27 ;  /* 0x00111c1b01007387 */ /* 0x000fe20000100800 */
[----:B------:R-:W-:Y:S01]  /*5a440*/  STL [R1+0x10f0], R26 ;  /* 0x0010f01a01007387 */ /* 0x000fe20000100800 */
[----:B------:R-:W-:Y:S02]  /*5a450*/  STL [R1+0x1114], R25 ;  /* 0x0011141901007387 */ /* 0x000fe40000100800 */
[----:B------:R-:W-:Y:S02]  /*5a460*/  STL [R1+0x10e8], R24 ;  /* 0x0010e81801007387 */ /* 0x000fe40000100800 */
[----:B------:R-:W-:Y:S01]  /*5a470*/  STL [R1+0x110c], R3 ;  /* 0x00110c0301007387 */ /* 0x000fe20000100800 */
[----:B------:R-:W-:Y:S01]  /*5a480*/  STL [R1+0x10e0], R13 ;  /* 0x0010e00d01007387 */ /* 0x000fe20000100800 */
[----:B------:R-:W-:-:S02]  /*5a490*/  IMAD.X R4, R4, 0x1, R0, P2 ;  /* 0x0000000104047824 */ /* 0x000fc400010e0600 */
[----:B------:R-:W-:Y:S02]  /*5a4a0*/  STL [R1+0x1104], R12 ;  /* 0x0011040c01007387 */ /* 0x000fe40000100800 */
[----:B------:R-:W-:Y:S01]  /*5a4b0*/  STL [R1+0x10d8], R9 ;  /* 0x0010d80901007387 */ /* 0x000fe20000100800 */
[----:B------:R-:W-:Y:S01]  /*5a4c0*/  IADD3 R29, P2, R29, R20, RZ ;  /* 0x000000141d1d7210 */ /* 0x000fe20007f5e0ff */
[----:B------:R-:W-:Y:S01]  /*5a4d0*/  STL [R1+0x10fc], R5 ;  /* 0x0010fc0501007387 */ /* 0x000fe20000100800 */
[----:B------:R-:W-:Y:S02]  /*5a4e0*/  STL [R1+0x10d0], R8 ;  /* 0x0010d00801007387 */ /* 0x000fe40000100800 */
[----:B------:R-:W-:Y:S02]  /*5a4f0*/  STL [R1+0x10f4], R4 ;  /* 0x0010f40401007387 */ /* 0x000fe40000100800 */
[----:B------:R0:W-:Y:S01]  /*5a500*/  STL [R1+0x169c], R20 ;  /* 0x00169c1401007387 */ /* 0x0001e20000100800 */
        /* <DEDUP_REMOVED lines=9> */
[----:B--2---:R-:W-:-:S03]  /*5a5a0*/  IMAD.X R20, R20, 0x1, R0, P4 ;  /* 0x0000000114147824 */ /* 0x004fc600020e0600 */
        /* <DEDUP_REMOVED lines=30> */
[----:B--2---:R-:W-:-:S05]  /*5a790*/  IADD3 R7, P4, R7, R20, RZ ;  /* 0x0000001407077210 */ /* 0x004fca0007f9e0ff */
[----:B------:R0:W-:Y:S04]  /*5a7a0*/  STL [R1+0x10b8], R7 ;  /* 0x0010b80701007387 */ /* 0x0001e80000100800 */
[----:B0-----:R-:W2:Y:S02]  /*5a7b0*/  LDL.LU R7, [R1+0x1698] ;  /* 0x0016980001077983 */ /* 0x001ea40000300800 */
[----:B--2---:R-:W-:-:S05]  /*5a7c0*/  IMAD.X R7, R7, 0x1, R0, P5 ;  /* 0x0000000107077824 */ /* 0x004fca00028e0600 */
[----:B------:R0:W-:Y:S04]  /*5a7d0*/  STL [R1+0x10dc], R7 ;  /* 0x0010dc0701007387 */ /* 0x0001e80000100800 */
[----:B0-----:R-:W2:Y:S02]  /*5a7e0*/  LDL.LU R7, [R1+0x1694] ;  /* 0x0016940001077983 */ /* 0x001ea40000300800 */
[----:B--2---:R-:W-:-:S05]  /*5a7f0*/  IADD3 R7, P5, R7, R20, RZ ;  /* 0x0000001407077210 */ /* 0x004fca0007fbe0ff */
[----:B------:R0:W-:Y:S04]  /*5a800*/  STL [R1+0x10b0], R7 ;  /* 0x0010b00701007387 */ /* 0x0001e80000100800 */
[----:B0-----:R-:W2:Y:S01]  /*5a810*/  LDL.LU R7, [R1+0x1690] ;  /* 0x0016900001077983 */ /* 0x001ea20000300800 */
[--C-:B----4-:R-:W-:Y:S01]  /*5a820*/  IMAD.X R16, R16, 0x1, R0.reuse, P1 ;  /* 0x0000000110107824 */ /* 0x110fe200008e0600 */
        /* <DEDUP_REMOVED lines=18> */
[----:B------:R-:W-:Y:S01]  /*5a950*/  IADD3 R4, P5, R4, R20, RZ ;  /* 0x0000001404047210 */ /* 0x000fe20007fbe0ff */
[----:B------:R-:W-:-:S02]  /*5a960*/  IMAD.X R2, R2, 0x1, R0, P1 ;  /* 0x0000000102027824 */ /* 0x000fc400008e0600 */
[----:B--2---:R-:W-:Y:S01]  /*5a970*/  IMAD.X R7, R7, 0x1, R0, P6 ;  /* 0x0000000107077824 */ /* 0x004fe200030e0600 */
[----:B---3--:R-:W-:-:S04]  /*5a980*/  IADD3 R6, P6, R6, R20, RZ ;  /* 0x0000001406067210 */ /* 0x008fc80007fde0ff */
[----:B------:R-:W-:Y:S01]  /*5a990*/  STL [R1+0x10d4], R7 ;  /* 0x0010d40701007387 */ /* 0x000fe20000100800 */
[----:B------:R-:W-:Y:S02]  /*5a9a0*/  STL [R1+0x10a8], R6 ;  /* 0x0010a80601007387 */ /* 0x000fe40000100800 */
[----:B------:R-:W-:Y:S02]  /*5a9b0*/  STL [R1+0x10cc], R16 ;  /* 0x0010cc1001007387 */ /* 0x000fe40000100800 */
[----:B------:R-:W-:Y:S01]  /*5a9c0*/  STL [R1+0x10a0], R17 ;  /* 0x0010a01101007387 */ /* 0x000fe20000100800 */
[----:B------:R-:W-:Y:S01]  /*5a9d0*/  STL [R1+0x10c4], R18 ;  /* 0x0010c41201007387 */ /* 0x000fe20000100800 */
[----:B------:R-:W-:Y:S02]  /*5a9e0*/  STL [R1+0x1098], R19 ;  /* 0x0010981301007387 */ /* 0x000fe40000100800 */
        /* <DEDUP_REMOVED lines=17> */
[----:B------:R-:W-:-:S02]  /*5ab00*/  IMAD.X R29, R29, 0x1, R0, P6 ;  /* 0x000000011d1d7824 */ /* 0x000fc400030e0600 */
[----:B------:R-:W-:Y:S01]  /*5ab10*/  STL [R1+0x1058], R5 ;  /* 0x0010580501007387 */ /* 0x000fe20000100800 */
[-C--:B------:R-:W-:Y:S01]  /*5ab20*/  IADD3 R28, P6, R28, R20.reuse, RZ ;  /* 0x000000141c1c7210 */ /* 0x080fe20007fde0ff */
[----:B------:R-:W-:Y:S01]  /*5ab30*/  STL [R1+0x107c], R8 ;  /* 0x00107c0801007387 */ /* 0x000fe20000100800 */
[----:B------:R-:W-:Y:S02]  /*5ab40*/  STL [R1+0x1050], R4 ;  /* 0x0010500401007387 */ /* 0x000fe40000100800 */
[----:B------:R0:W-:Y:S02]  /*5ab50*/  STL [R1+0x168c], R0 ;  /* 0x00168c0001007387 */ /* 0x0001e40000100800 */
[----:B------:R-:W-:Y:S01]  /*5ab60*/  STL [R1+0x1074], R29 ;  /* 0x0010741d01007387 */ /* 0x000fe20000100800 */
        /* <DEDUP_REMOVED lines=8> */
[----:B--2---:R-:W-:-:S03]  /*5abf0*/  IADD3 R0, P1, R0, R20, RZ ;  /* 0x0000001400007210 */ /* 0x004fc60007f3e0ff */
        /* <DEDUP_REMOVED lines=531> */
[----:B------:R0:W-:Y:S02]  /*5cd30*/  STL [R1+0xdfc], R2 ;  /* 0x000dfc0201007387 */ /* 0x0001e40000100800 */
[----:B0-----:R-:W3:Y:S01]  /*5cd40*/  LDL.LU R2, [R1+0x1560] ;  /* 0x0015600001027983 */ /* 0x001ee20000300800 */
        /* <DEDUP_REMOVED lines=10> */
[-C--:B---3--:R-:W-:Y:S01]  /*5cdf0*/  IADD3 R17, P4, R17, R20.reuse, RZ ;  /* 0x0000001411117210 */ /* 0x088fe20007f9e0ff */
        /* <DEDUP_REMOVED lines=9> */
[----:B------:R-:W-:Y:S01]  /*5ce90*/  IADD3 R25, P4, R25, UR8, RZ ;  /* 0x0000000819197c10 */ /* 0x000fe2000ff9e0ff */
        /* <DEDUP_REMOVED lines=8> */
[----:B--2---:R-:W-:Y:S01]  /*5cf20*/  IMAD.X R7, R7, 0x1, R0, P3 ;  /* 0x0000000107077824 */ /* 0x004fe200018e0600 */
[----:B------:R-:W-:-:S04]  /*5cf30*/  IADD3 R6, P3, R6, R20, RZ ;  /* 0x0000001406067210 */ /* 0x000fc80007f7e0ff */
        /* <DEDUP_REMOVED lines=25> */
[----:B------:R0:W-:Y:S01]  /*5d0d0*/  STL [R1+0x15f0], R0 ;  /* 0x0015f00001007387 */ /* 0x0001e20000100800 */
[----:B------:R-:W-:Y:S02]  /*5d0e0*/  STL [R1+0xd94], R8 ;  /* 0x000d940801007387 */ /* 0x000fe40000100800 */
[----:B------:R-:W-:Y:S02]  /*5d0f0*/  STL [R1+0x14a8], R4 ;  /* 0x0014a80401007387 */ /* 0x000fe40000100800 */
[----:B------:R-:W-:Y:S01]  /*5d100*/  STL [R1+0xd8c], R29 ;  /* 0x000d8c1d01007387 */ /* 0x000fe20000100800 */
[----:B0-----:R-:W2:Y:S01]  /*5d110*/  LDL.LU R0, [R1+0x149c] ;  /* 0x00149c0001007983 */ /* 0x001ea20000300800 */
[----:B------:R-:W-:Y:S02]  /*5d120*/  IADD3 R28, P3, R28, UR8, RZ ;  /* 0x000000081c1c7c10 */ /* 0x000fe4000ff7e0ff */
[----:B------:R-:W-:Y:S01]  /*5d130*/  IADD3.X R2, R2, UR5, RZ, P4, !PT ;  /* 0x0000000502027c10 */ /* 0x000fe2000a7fe4ff */
[----:B--2---:R0:W-:Y:S02]  /*5d140*/  STL [R1+0x162c], R0 ;  /* 0x00162c0001007387 */ /* 0x0041e40000100800 */
[----:B------:R-:W-:Y:S02]  /*5d150*/  STL [R1+0x14a4], R28 ;  /* 0x0014a41c01007387 */ /* 0x000fe40000100800 */
[----:B0-----:R-:W2:Y:S01]  /*5d160*/  LDL.LU R0, [R1+0xd88] ;  /* 0x000d880001007983 */ /* 0x001ea20000300800 */
[----:B------:R-:W-:Y:S03]  /*5d170*/  STL [R1+0x1560], R2 ;  /* 0x0015600201007387 */ /* 0x000fe60000100800 */
        /* <DEDUP_REMOVED lines=30> */
[----:B--2---:R-:W-:-:S05]  /*5d360*/  IADD3 R0, P4, R0, UR8, RZ ;  /* 0x0000000800007c10 */ /* 0x004fca000ff9e0ff */
[----:B------:R0:W-:Y:S04]  /*5d370*/  STL [R1+0x14a0], R0 ;  /* 0x0014a00001007387 */ /* 0x0001e80000100800 */
[----:B0-----:R-:W2:Y:S02]  /*5d380*/  LDL.LU R0, [R1+0x1630] ;  /* 0x0016300001007983 */ /* 0x001ea40000300800 */
[----:B--2---:R-:W-:-:S05]  /*5d390*/  IADD3.X R0, R0, UR5, RZ, P5, !PT ;  /* 0x0000000500007c10 */ /* 0x004fca000affe4ff */
[----:B------:R0:W-:Y:S04]  /*5d3a0*/  STL [R1+0xd88], R0 ;  /* 0x000d880001007387 */ /* 0x0001e80000100800 */
[----:B0-----:R-:W2:Y:S01]  /*5d3b0*/  LDL.LU R0, [R1+0x162c] ;  /* 0x00162c0001007983 */ /* 0x001ea20000300800 */
[----:B---3--:R-:W-:Y:S01]  /*5d3c0*/  IADD3.X R7, R7, UR5, RZ, P6, !PT ;  /* 0x0000000507077c10 */ /* 0x008fe2000b7fe4ff */
[----:B----4-:R-:W-:Y:S01]  /*5d3d0*/  IADD3 R6, P6, R6, UR8, RZ ;  /* 0x0000000806067c10 */ /* 0x010fe2000ffde0ff */
[----:B------:R-:W-:Y:S01]  /*5d3e0*/  IADD3.X R16, R16, UR5, RZ, P1, !PT ;  /* 0x0000000510107c10 */ /* 0x000fe20008ffe4ff */
[----:B------:R-:W-:Y:S01]  /*5d3f0*/  IADD3 R17, P1, R17, UR8, RZ ;  /* 0x0000000811117c10 */ /* 0x000fe2000ff3e0ff */
        /* <DEDUP_REMOVED lines=16> */
[----:B------:R-:W-:-:S02]  /*5d500*/  IADD3.X R4, R4, UR5, RZ, P6, !PT ;  /* 0x0000000504047c10 */ /* 0x000fc4000b7fe4ff */
[----:B--2---:R-:W-:-:S05]  /*5d510*/  IADD3 R0, P5, R0, UR8, RZ ;  /* 0x0000000800007c10 */ /* 0x004fca000ffbe0ff */
[----:B------:R0:W-:Y:S01]  /*5d520*/  STL [R1+0x149c], R0 ;  /* 0x00149c0001007387 */ /* 0x0001e20000100800 */
[----:B------:R-:W-:Y:S02]  /*5d530*/  STL [R1+0x1198], R7 ;  /* 0x0011980701007387 */ /* 0x000fe40000100800 */
[----:B------:R-:W-:Y:S02]  /*5d540*/  STL [R1+0x1498], R6 ;  /* 0x0014980601007387 */ /* 0x000fe40000100800 */
[----:B------:R-:W-:Y:S01]  /*5d550*/  STL [R1+0x1194], R16 ;  /* 0x0011941001007387 */ /* 0x000fe20000100800 */
[----:B------:R-:W-:Y:S01]  /*5d560*/  STL [R1+0x1490], R17 ;  /* 0x0014901101007387 */ /* 0x000fe20000100800 */
[----:B------:R-:W-:Y:S02]  /*5d570*/  STL [R1+0x1190], R18 ;  /* 0x0011901201007387 */ /* 0x000fe40000100800 */
[----:B------:R-:W-:Y:S01]  /*5d580*/  STL [R1+0x1488], R19 ;  /* 0x0014881301007387 */ /* 0x000fe20000100800 */
[----:B------:R-:W-:Y:S01]  /*5d590*/  IADD3.X R20, R20, UR5, RZ, P5, !PT ;  /* 0x0000000514147c10 */ /* 0x000fe2000affe4ff */
[----:B------:R-:W-:Y:S01]  /*5d5a0*/  STL [R1+0x118c], R10 ;  /* 0x00118c0a01007387 */ /* 0x000fe20000100800 */
[----:B------:R-:W-:Y:S01]  /*5d5b0*/  IADD3 R21, P5, R21, UR8, RZ ;  /* 0x0000000815157c10 */ /* 0x000fe2000ffbe0ff */
        /* <DEDUP_REMOVED lines=11> */
[----:B------:R-:W-:Y:S01]  /*5d670*/  IADD3.X R5, R5, UR5, RZ, P5, !PT ;  /* 0x0000000505057c10 */ /* 0x000fe2000affe4ff */
[----:B------:R-:W-:Y:S01]  /*5d680*/  STL [R1+0x147c], R3 ;  /* 0x00147c0301007387 */ /* 0x000fe20000100800 */
[----:B------:R-:W-:Y:S01]  /*5d690*/  IADD3 R8, P5, R8, UR8, RZ ;  /* 0x0000000808087c10 */ /* 0x000fe2000ffbe0ff */
[----:B------:R-:W-:Y:S01]  /*5d6a0*/  STL [R1+0x1450], R13 ;  /* 0x0014500d01007387 */ /* 0x000fe20000100800 */
[----:B------:R-:W-:Y:S02]  /*5d6b0*/  STL [R1+0x1474], R12 ;  /* 0x0014740c01007387 */ /* 0x000fe40000100800 */
[----:B------:R-:W-:Y:S02]  /*5d6c0*/  STL [R1+0x1448], R9 ;  /* 0x0014480901007387 */ /* 0x000fe40000100800 */
[----:B------:R-:W-:Y:S01]  /*5d6d0*/  STL [R1+0x146c], R5 ;  /* 0x00146c0501007387 */ /* 0x000fe20000100800 */
[----:B------:R-:W-:Y:S01]  /*5d6e0*/  STL [R1+0x1440], R8 ;  /* 0x0014400801007387 */ /* 0x000fe20000100800 */
[----:B------:R-:W-:Y:S02]  /*5d6f0*/  STL [R1+0x1464], R4 ;  /* 0x0014640401007387 */ /* 0x000fe40000100800 */
[----:B0-----:R-:W2:Y:S01]  /*5d700*/  LDL.LU R0, [R1+0x144c] ;  /* 0x00144c0001007983 */ /* 0x001ea20000300800 */
[----:B------:R-:W-:-:S02]  /*5d710*/  IADD3 R29, P6, R29, UR8, RZ ;  /* 0x000000081d1d7c10 */ /* 0x000fc4000ffde0ff */
[----:B------:R-:W-:-:S03]  /*5d720*/  IADD3.X R28, R28, UR5, RZ, P1, !PT ;  /* 0x000000051c1c7c10 */ /* 0x000fc60008ffe4ff */
[----:B------:R-:W-:Y:S04]  /*5d730*/  STL [R1+0x1438], R29 ;  /* 0x0014381d01007387 */ /* 0x000fe80000100800 */
[----:B--2---:R0:W-:Y:S01]  /*5d740*/  STL [R1+0x1624], R0 ;  /* 0x0016240001007387 */ /* 0x0041e20000100800 */
[----:B------:R-:W-:Y:S03]  /*5d750*/  STL [R1+0x145c], R28 ;  /* 0x00145c1c01007387 */ /* 0x000fe60000100800 */
[----:B0-----:R-:W2:Y:S01]  /*5d760*/  LDL.LU R0, [R1+0x1428] ;  /* 0x0014280001007983 */ /* 0x001ea20000300800 */
[----:B------:R-:W-:-:S05]  /*5d770*/  IADD3 R2, P1, R2, UR8, RZ ;  /* 0x0000000802027c10 */ /* 0x000fca000ff3e0ff */
[----:B------:R-:W-:Y:S04]  /*5d780*/  STL [R1+0x1430], R2 ;  /* 0x0014300201007387 */ /* 0x000fe80000100800 */
        /* <DEDUP_REMOVED lines=30> */
[----:B--2---:R-:W-:-:S05]  /*5d970*/  IADD3.X R0, R0, UR5, RZ, P2, !PT ;  /* 0x0000000500007c10 */ /* 0x004fca00097fe4ff */
[----:B------:R0:W-:Y:S04]  /*5d980*/  STL [R1+0x1454], R0 ;  /* 0x0014540001007387 */ /* 0x0001e80000100800 */
[----:B0-----:R-:W2:Y:S02]  /*5d990*/  LDL.LU R0, [R1+0x1628] ;  /* 0x0016280001007983 */ /* 0x001ea40000300800 */
[----:B--2---:R-:W-:-:S05]  /*5d9a0*/  IADD3 R0, P2, R0, UR8, RZ ;  /* 0x0000000800007c10 */ /* 0x004fca000ff5e0ff */
[----:B------:R0:W-:Y:S04]  /*5d9b0*/  STL [R1+0x1428], R0 ;  /* 0x0014280001007387 */ /* 0x0001e80000100800 */
[----:B0-----:R-:W2:Y:S01]  /*5d9c0*/  LDL.LU R0, [R1+0x1624] ;  /* 0x0016240001007983 */ /* 0x001ea20000300800 */
[----:B----4-:R-:W-:Y:S01]  /*5d9d0*/  IADD3.X R6, R6, UR5, RZ, P4, !PT ;  /* 0x0000000506067c10 */ /* 0x010fe2000a7fe4ff */
[----:B---3--:R-:W-:Y:S01]  /*5d9e0*/  IADD3 R16, P4, R16, UR8, RZ ;  /* 0x0000000810107c10 */ /* 0x008fe2000ff9e0ff */
        /* <DEDUP_REMOVED lines=18> */
[----:B--2---:R-:W-:Y:S01]  /*5db10*/  IADD3.X R0, R0, UR5, RZ, P3, !PT ;  /* 0x0000000500007c10 */ /* 0x004fe20009ffe4ff */
[----:B------:R-:W-:-:S04]  /*5db20*/  IADD3 R7, P3, R7, UR8, RZ ;  /* 0x0000000807077c10 */ /* 0x000fc8000ff7e0ff */
[----:B------:R0:W-:Y:S01]  /*5db30*/  STL [R1+0x144c], R0 ;  /* 0x00144c0001007387 */ /* 0x0001e20000100800 */
[----:B------:R-:W-:Y:S02]  /*5db40*/  STL [R1+0x1420], R7 ;  /* 0x0014200701007387 */ /* 0x000fe40000100800 */
[----:B------:R-:W-:Y:S02]  /*5db50*/  STL [R1+0x1444], R6 ;  /* 0x0014440601007387 */ /* 0x000fe40000100800 */
[----:B------:R-:W-:Y:S01]  /*5db60*/  STL [R1+0x1418], R16 ;  /* 0x0014181001007387 */ /* 0x000fe20000100800 */
[----:B------:R-:W-:Y:S01]  /*5db70*/  STL [R1+0x143c], R17 ;  /* 0x00143c1101007387 */ /* 0x000fe20000100800 */
[----:B------:R-:W-:Y:S02]  /*5db80*/  STL [R1+0x1410], R18 ;  /* 0x0014101201007387 */ /* 0x000fe40000100800 */
        /* <DEDUP_REMOVED lines=24> */
[----:B0-----:R-:W2:Y:S01]  /*5dd10*/  LDL.LU R0, [R1+0x13a8] ;  /* 0x0013a80001007983 */ /* 0x001ea20000300800 */
[----:B------:R-:W-:Y:S01]  /*5dd20*/  IADD3.X R29, R29, UR5, RZ, P4, !PT ;  /* 0x000000051d1d7c10 */ /* 0x000fe2000a7fe4ff */
[----:B------:R-:W-:-:S04]  /*5dd30*/  IADD3 R28, P4, R28, UR8, RZ ;  /* 0x000000081c1c7c10 */ /* 0x000fc8000ff9e0ff */
[----:B------:R-:W-:Y:S04]  /*5dd40*/  STL [R1+0x13e4], R29 ;  /* 0x0013e41d01007387 */ /* 0x000fe80000100800 */
[----:B--2---:R0:W-:Y:S01]  /*5dd50*/  STL [R1+0x161c], R0 ;  /* 0x00161c0001007387 */ /* 0x0041e20000100800 */
[----:B------:R-:W-:Y:S03]  /*5dd60*/  STL [R1+0x13b8], R28 ;  /* 0x0013b81c01007387 */ /* 0x000fe60000100800 */
[----:B0-----:R-:W2:Y:S01]  /*5dd70*/  LDL.LU R0, [R1+0x13d4] ;  /* 0x0013d40001007983 */ /* 0x001ea20000300800 */
[----:B------:R-:W-:-:S05]  /*5dd80*/  IADD3.X R2, R2, UR5, RZ, P5, !PT ;  /* 0x0000000502027c10 */ /* 0x000fca000affe4ff */
        /* <DEDUP_REMOVED lines=535> */
[----:B--2---:R-:W-:Y:S01]  /*5ff00*/  IADD3.X R0, R0, UR5, RZ, P6, !PT ;  /* 0x0000000500007c10 */ /* 0x004fe2000b7fe4ff */
[----:B------:R-:W-:-:S04]  /*5ff10*/  IADD3 R6, P6, R6, UR8, RZ ;  /* 0x0000000806067c10 */ /* 0x000fc8000ffde0ff */
[----:B------:R0:W-:Y:S04]  /*5ff20*/  STL [R1+0x14cc], R0 ;  /* 0x0014cc0001007387 */ /* 0x0001e80000100800 */
[----:B0-----:R0:W5:Y:S01]  /*5ff30*/  LDL.LU R0, [R1+0x15f0] ;  /* 0x0015f00001007983 */ /* 0x0011620000300800 */
[----:B------:R1:W-:Y:S03]  /*5ff40*/  STL [R1+0x1538], R6 ;  /* 0x0015380601007387 */ /* 0x0003e60000100800 */
[----:B-1----:R0:W5:Y:S01]  /*5ff50*/  LDL.LU R6, [R1+0x15ec] ;  /* 0x0015ec0001067983 */ /* 0x0021620000300800 */
[----:B------:R1:W-:Y:S03]  /*5ff60*/  STL [R1+0x14d4], R7 ;  /* 0x0014d40701007387 */ /* 0x0003e60000100800 */
[----:B-1----:R0:W5:Y:S01]  /*5ff70*/  LDL.LU R7, [R1+0x15e8] ;  /* 0x0015e80001077983 */ /* 0x0021620000300800 */
[----:B------:R1:W-:Y:S03]  /*5ff80*/  STL [R1+0x1540], R24 ;  /* 0x0015401801007387 */ /* 0x0003e60000100800 */
[----:B-1----:R0:W5:Y:S01]  /*5ff90*/  LDL.LU R24, [R1+0x15e4] ;  /* 0x0015e40001187983 */ /* 0x0021620000300800 */
[----:B------:R1:W-:Y:S03]  /*5ffa0*/  STL [R1+0x14dc], R25 ;  /* 0x0014dc1901007387 */ /* 0x0003e60000100800 */
[----:B-1----:R0:W5:Y:S01]  /*5ffb0*/  LDL.LU R25, [R1+0x15e0] ;  /* 0x0015e00001197983 */ /* 0x0021620000300800 */
[----:B------:R1:W-:Y:S01]  /*5ffc0*/  STL [R1+0x1548], R26 ;  /* 0x0015481a01007387 */ /* 0x0003e20000100800 */
[----:B------:R-:W-:-:S02]  /*5ffd0*/  IADD3.X R4, R4, UR5, RZ, P6, !PT ;  /* 0x0000000504047c10 */ /* 0x000fc4000b7fe4ff */
[----:B-1----:R0:W5:Y:S01]  /*5ffe0*/  LDL.LU R26, [R1+0x15dc] ;  /* 0x0015dc00011a7983 */ /* 0x0021620000300800 */
[----:B------:R1:W-:Y:S01]  /*5fff0*/  STL [R1+0x14e4], R27 ;  /* 0x0014e41b01007387 */ /* 0x0003e20000100800 */
[----:B------:R-:W-:Y:S02]  /*60000*/  IADD3 R8, P6, R8, UR8, RZ ;  /* 0x0000000808087c10 */ /* 0x000fe4000ffde0ff */
[----:B-1----:R0:W5:Y:S01]  /*60010*/  LDL.LU R27, [R1+0x15d8] ;  /* 0x0015d800011b7983 */ /* 0x0021620000300800 */
        /* <DEDUP_REMOVED lines=19> */
[----:B-1----:R-:W2:Y:S01]  /*60150*/  LDL.LU R2, [R1+0x15b0] ;  /* 0x0015b00001027983 */ /* 0x002ea20000300800 */
[----:B------:R-:W-:-:S02]  /*60160*/  IADD3 R16, P2, R16, UR8, RZ ;  /* 0x0000000810107c10 */ /* 0x000fc4000ff5e0ff */
[----:B------:R-:W-:Y:S01]  /*60170*/  IADD3.X R17, R17, UR5, RZ, P3, !PT ;  /* 0x0000000511117c10 */ /* 0x000fe20009ffe4ff */
[----:B------:R-:W-:Y:S01]  /*60180*/  IADD3 R18, P3, R18, UR8, RZ ;  /* 0x0000000812127c10 */ /* 0x000fe2000ff7e0ff */
[----:B------:R-:W-:Y:S01]  /*60190*/  IADD3.X R19, R19, UR5, RZ, P4, !PT ;  /* 0x0000000513137c10 */ /* 0x000fe2000a7fe4ff */
[----:B------:R-:W-:Y:S01]  /*601a0*/  IADD3 R10, P4, R10, UR8, RZ ;  /* 0x000000080a0a7c10 */ /* 0x000fe2000ff9e0ff */
[----:B------:R-:W-:Y:S01]  /*601b0*/  STL [R1+0x1570], R16 ;  /* 0x0015701001007387 */ /* 0x000fe20000100800 */
[----:B------:R-:W-:Y:S01]  /*601c0*/  IADD3.X R11, R11, UR5, RZ, P5, !PT ;  /* 0x000000050b0b7c10 */ /* 0x000fe2000affe4ff */
[----:B------:R-:W-:Y:S01]  /*601d0*/  STL [R1+0x1514], R17 ;  /* 0x0015141101007387 */ /* 0x000fe20000100800 */
[----:B------:R-:W-:Y:S01]  /*601e0*/  IADD3 R14, P5, R14, UR8, RZ ;  /* 0x000000080e0e7c10 */ /* 0x000fe2000ffbe0ff */
[----:B------:R-:W-:Y:S01]  /*601f0*/  STL [R1+0x156c], R18 ;  /* 0x00156c1201007387 */ /* 0x000fe20000100800 */
[----:B------:R-:W-:Y:S01]  /*60200*/  IADD3.X R15, R15, UR5, RZ, P6, !PT ;  /* 0x000000050f0f7c10 */ /* 0x000fe2000b7fe4ff */
[----:B------:R-:W-:Y:S01]  /*60210*/  STL [R1+0x151c], R19 ;  /* 0x00151c1301007387 */ /* 0x000fe20000100800 */
[----:B------:R-:W-:Y:S01]  /*60220*/  IADD3.X R20, R20, UR5, RZ, P1, !PT ;  /* 0x0000000514147c10 */ /* 0x000fe20008ffe4ff */
[----:B------:R-:W-:Y:S01]  /*60230*/  STL [R1+0x1568], R10 ;  /* 0x0015680a01007387 */ /* 0x000fe20000100800 */
[----:B------:R-:W-:Y:S01]  /*60240*/  IADD3.X R21, R21, UR5, RZ, P2, !PT ;  /* 0x0000000515157c10 */ /* 0x000fe200097fe4ff */
[----:B------:R-:W-:Y:S02]  /*60250*/  STL [R1+0x1524], R11 ;  /* 0x0015240b01007387 */ /* 0x000fe40000100800 */
[----:B------:R-:W-:Y:S01]  /*60260*/  STL [R1+0x1564], R14 ;  /* 0x0015640e01007387 */ /* 0x000fe20000100800 */
[----:B------:R-:W-:Y:S01]  /*60270*/  IADD3.X R22, R22, UR5, RZ, P3, !PT ;  /* 0x0000000516167c10 */ /* 0x000fe20009ffe4ff */
[----:B------:R-:W-:Y:S01]  /*60280*/  STL [R1+0x152c], R15 ;  /* 0x00152c0f01007387 */ /* 0x000fe20000100800 */
[----:B------:R-:W-:Y:S01]  /*60290*/  IADD3.X R23, R23, UR5, RZ, P4, !PT ;  /* 0x0000000517177c10 */ /* 0x000fe2000a7fe4ff */
[----:B------:R-:W-:Y:S02]  /*602a0*/  STL [R1+0x1534], R20 ;  /* 0x0015341401007387 */ /* 0x000fe40000100800 */
[----:B------:R-:W-:Y:S01]  /*602b0*/  STL [R1+0x153c], R21 ;  /* 0x00153c1501007387 */ /* 0x000fe20000100800 */
[----:B--2---:R-:W-:-:S05]  /*602c0*/  IADD3.X R2, R2, UR5, RZ, P5, !PT ;  /* 0x0000000502027c10 */ /* 0x004fca000affe4ff */
[----:B------:R1:W-:Y:S01]  /*602d0*/  STL [R1+0x1554], R2 ;  /* 0x0015540201007387 */ /* 0x0003e20000100800 */
[----:B------:R0:W-:Y:S03]  /*602e0*/  STL [R1+0x1544], R22 ;  /* 0x0015441601007387 */ /* 0x0001e60000100800 */
[----:B-1----:R0:W5:Y:S01]  /*602f0*/  LDL.LU R2, [R1+0x15ac] ;  /* 0x0015ac0001027983 */ /* 0x0021620000300800 */
[----:B------:R0:W-:Y:S01]  /*60300*/  STL [R1+0x154c], R23 ;  /* 0x00154c1701007387 */ /* 0x0001e20000100800 */
[----:B------:R-:W-:Y:S01]  /*60310*/  @!P0 CALL.REL.NOINC `(.L_x_1) ;  /* 0x0000001000008944 */ /* 0x000fe20003c00000 */
[----:B------:R-:W-:Y:S05]  /*60320*/  BRA `(.L_x_2) ;  /* 0xfffb237000007947 */ /* 0x000fea000383ffff */
.L_x_1:
[----:B-----5:R1:W-:Y:S04]  /*60330*/  STL [R1+0x199c], R26 ;  /* 0x00199c1a01007387 */ /* 0x0203e80000100800 */
[----:B-1----:R-:W2:Y:S04]  /*60340*/  LDL.LU R26, [R1+0x100] ;  /* 0x00010000011a7983 */ /* 0x002ea80000300800 */
[----:B--2---:R1:W-:Y:S04]  /*60350*/  STL [R1+0x19a4], R26 ;  /* 0x0019a41a01007387 */ /* 0x0043e80000100800 */
        /* <DEDUP_REMOVED lines=12> */
[----:B------:R2:W-:Y:S01]  /*60420*/  STL [R1+0x1998], R27 ;  /* 0x0019981b01007387 */ /* 0x0005e20000100800 */
[----:B-1----:R-:W-:-:S03]  /*60430*/  IMAD.MOV.U32 R26, RZ, RZ, R7 ;  /* 0x000000ffff1a7224 */ /* 0x002fc600078e0007 */
[----:B--2---:R-:W2:Y:S04]  /*60440*/  LDL.LU R27, [R1+0x1bc] ;  /* 0x0001bc00011b7983 */ /* 0x004ea80000300800 */
        /* <DEDUP_REMOVED lines=18> */
[----:B------:R1:W-:Y:S04]  /*60570*/  STL [R1+0x1990], R25 ;  /* 0x0019901901007387 */ /* 0x0003e80000100800 */
[----:B-1----:R-:W3:Y:S04]  /*60580*/  LDL.LU R25, [R1+0x1dc] ;  /* 0x0001dc0001197983 */ /* 0x002ee80000300800 */
[----:B------:R-:W4:Y:S04]  /*60590*/  LDL.LU R28, [R1+0x1d4] ;  /* 0x0001d400011c7983 */ /* 0x000f280000300800 */
[----:B------:R-:W4:Y:S04]  /*605a0*/  LDL.LU R3, [R1+0x1d0] ;  /* 0x0001d00001037983 */ /* 0x000f280000300800 */
[----:B------:R-:W2:Y:S04]  /*605b0*/  LDL.LU R2, [R1+0x1e4] ;  /* 0x0001e40001027983 */ /* 0x000ea80000300800 */
        /* <DEDUP_REMOVED lines=13> */
[----:B0-----:R-:W2:Y:S04]  /*60690*/  LDL.LU R22, [R1+0x5c4] ;  /* 0x0005c40001167983 */ /* 0x001ea80000300800 */
[----:B------:R-:W2:Y:S04]  /*606a0*/  LDL.LU R23, [R1+0x5c0] ;  /* 0x0005c00001177983 */ /* 0x000ea80000300800 */
[----:B------:R0:W-:Y:S01]  /*606b0*/  STL [R1+0x1738], R13 ;  /* 0x0017380d01007387 */ /* 0x0001e20000100800 */
[----:B------:R-:W-:-:S03]  /*606c0*/  F2FP.PACK_AB R26, R27, R26 ;  /* 0x0000001a1b1a723e */ /* 0x000fc600000000ff */
        /* <DEDUP_REMOVED lines=13> */
[----:B------:R-:W2:Y:S04]  /*607a0*/  LDL.LU R27, [R1+0x19d8] ;  /* 0x0019d800011b7983 */ /* 0x000ea80000300800 */
[----:B------:R0:W-:Y:S04]  /*607b0*/  STL [R1+0x97c], R26 ;  /* 0x00097c1a01007387 */ /* 0x0001e80000100800 */
[----:B0-----:R-:W2:Y:S02]  /*607c0*/  LDL.LU R26, [R1+0x19d4] ;  /* 0x0019d400011a7983 */ /* 0x001ea40000300800 */
[----:B--2---:R-:W-:-:S02]  /*607d0*/  F2FP.PACK_AB R26, R27, R26 ;  /* 0x0000001a1b1a723e */ /* 0x004fc400000000ff */
        /* <DEDUP_REMOVED lines=25> */
[----:B------:R0:W-:Y:S01]  /*60970*/  STL [R1+0x960], R26 ;  /* 0x0009601a01007387 */ /* 0x0001e20000100800 */
[----:B---3--:R-:W-:-:S03]  /*60980*/  F2FP.PACK_AB R29, R25, R29 ;  /* 0x0000001d191d723e */ /* 0x008fc600000000ff */
[----:B0-----:R-:W3:Y:S01]  /*60990*/  LDL.LU R26, [R1+0x199c] ;  /* 0x00199c00011a7983 */ /* 0x001ee20000300800 */
[----:B--2---:R-:W-:-:S03]  /*609a0*/  F2FP.PACK_AB R24, R27, R24 ;  /* 0x000000181b18723e */ /* 0x004fc600000000ff */
[----:B------:R-:W3:Y:S04]  /*609b0*/  LDL.LU R27, [R1+0x1998] ;  /* 0x00199800011b7983 */ /* 0x000ee80000300800 */
[----:B------:R0:W-:Y:S04]  /*609c0*/  STL [R1+0x95c], R24 ;  /* 0x00095c1801007387 */ /* 0x0001e80000100800 */
[----:B0-----:R-:W2:Y:S04]  /*609d0*/  LDL.LU R24, [R1+0x1994] ;  /* 0x0019940001187983 */ /* 0x001ea80000300800 */
[----:B------:R-:W2:Y:S01]  /*609e0*/  LDL.LU R25, [R1+0x1990] ;  /* 0x0019900001197983 */ /* 0x000ea20000300800 */
[----:B------:R-:W-:-:S02]  /*609f0*/  F2FP.PACK_AB R4, R4, R5 ;  /* 0x000000050404723e */ /* 0x000fc400000000ff */
[----:B------:R-:W-:Y:S01]  /*60a00*/  F2FP.PACK_AB R8, R8, R9 ;  /* 0x000000090808723e */ /* 0x000fe200000000ff */
[----:B------:R-:W-:Y:S01]  /*60a10*/  STL [R1+0x958], R29 ;  /* 0x0009581d01007387 */ /* 0x000fe20000100800 */
[----:B------:R-:W-:Y:S02]  /*60a20*/  F2FP.PACK_AB R5, R12, R13 ;  /* 0x0000000d0c05723e */ /* 0x000fe400000000ff */
[----:B------:R-:W-:Y:S01]  /*60a30*/  F2FP.PACK_AB R0, R2, R0 ;  /* 0x000000000200723e */ /* 0x000fe200000000ff */
[----:B------:R4:W-:Y:S04]  /*60a40*/  STL [R1+0x954], R4 ;  /* 0x0009540401007387 */ /* 0x0009e80000100800 */
[----:B------:R-:W-:Y:S04]  /*60a50*/  STL [R1+0x950], R8 ;  /* 0x0009500801007387 */ /* 0x000fe80000100800 */
[----:B------:R-:W-:Y:S01]  /*60a60*/  STL [R1+0x94c], R5 ;  /* 0x00094c0501007387 */ /* 0x000fe20000100800 */
[----:B----4-:R-:W-:-:S02]  /*60a70*/  F2FP.PACK_AB R4, R28, R3 ;  /* 0x000000031c04723e */ /* 0x010fc400000000ff */
[----:B------:R-:W-:-:S03]  /*60a80*/  F2FP.PACK_AB R3, R16, R17 ;  /* 0x000000111003723e */ /* 0x000fc600000000ff */
[----:B------:R-:W-:Y:S04]  /*60a90*/  STL [R1+0x948], R4 ;  /* 0x0009480401007387 */ /* 0x000fe80000100800 */
[----:B------:R0:W-:Y:S04]  /*60aa0*/  STL [R1+0x944], R0 ;  /* 0x0009440001007387 */ /* 0x0001e80000100800 */
[----:B------:R1:W-:Y:S01]  /*60ab0*/  STL [R1+0x940], R3 ;  /* 0x0009400301007387 */ /* 0x0003e20000100800 */
[----:B0-----:R-:W-:Y:S02]  /*60ac0*/  F2FP.PACK_AB R0, R18, R19 ;  /* 0x000000131200723e */ /* 0x001fe400000000ff */
[----:B-1----:R-:W-:-:S02]  /*60ad0*/  F2FP.PACK_AB R3, R6, R7 ;  /* 0x000000070603723e */ /* 0x002fc400000000ff */
[----:B---3--:R-:W-:-:S05]  /*60ae0*/  F2FP.PACK_AB R2, R27, R26 ;  /* 0x0000001a1b02723e */ /* 0x008fca00000000ff */
[----:B------:R0:W-:Y:S04]  /*60af0*/  STL [R1+0x84c], R2 ;  /* 0x00084c0201007387 */ /* 0x0001e80000100800 */
[----:B------:R2:W-:Y:S04]  /*60b00*/  STL [R1+0x848], R0 ;  /* 0x0008480001007387 */ /* 0x0005e80000100800 */
[----:B------:R1:W-:Y:S01]  /*60b10*/  STL [R1+0x844], R3 ;  /* 0x0008440301007387 */ /* 0x0003e20000100800 */
[----:B0-----:R-:W-:Y:S02]  /*60b20*/  F2FP.PACK_AB R2, R10, R11 ;  /* 0x0000000b0a02723e */ /* 0x001fe400000000ff */
[----:B--2---:R-:W-:-:S03]  /*60b30*/  F2FP.PACK_AB R0, R25, R24 ;  /* 0x000000181900723e */ /* 0x004fc600000000ff */
[----:B------:R0:W-:Y:S01]  /*60b40*/  STL [R1+0x840], R2 ;  /* 0x0008400201007387 */ /* 0x0001e20000100800 */
[----:B-1----:R-:W-:-:S03]  /*60b50*/  F2FP.PACK_AB R3, R14, R15 ;  /* 0x0000000f0e03723e */ /* 0x002fc600000000ff */
[----:B------:R1:W-:Y:S04]  /*60b60*/  STL [R1+0x7bc], R0 ;  /* 0x0007bc0001007387 */ /* 0x0003e80000100800 */
[----:B------:R-:W-:Y:S01]  /*60b70*/  STL [R1+0x7b8], R3 ;  /* 0x0007b80301007387 */ /* 0x000fe20000100800 */
[----:B0-----:R-:W-:-:S03]  /*60b80*/  F2FP.PACK_AB R2, R20, R21 ;  /* 0x000000151402723e */ /* 0x001fc600000000ff */
[----:B------:R-:W2:Y:S01]  /*60b90*/  LDL.LU R24, [R1+0x458] ;  /* 0x0004580001187983 */ /* 0x000ea20000300800 */
[----:B-1----:R-:W-:-:S03]  /*60ba0*/  F2FP.PACK_AB R0, R22, R23 ;  /* 0x000000171600723e */ /* 0x002fc600000000ff */
        /* <DEDUP_REMOVED lines=36> */
[----:B------:R-:W3:Y:S04]  /*60df0*/  LDL.LU R25, [R1+0x73c] ;  /* 0x00073c0001197983 */ /* 0x000ee80000300800 */
[----:B---3--:R0:W-:Y:S04]  /*60e00*/  STL [R1+0x1904], R25 ;  /* 0x0019041901007387 */ /* 0x0081e80000100800 */
[----:B0-----:R-:W3:Y:S04]  /*60e10*/  LDL.LU R25, [R1+0x45c] ;  /* 0x00045c0001197983 */ /* 0x001ee80000300800 */
        /* <DEDUP_REMOVED lines=33> */
[----:B0-----:R-:W2:Y:S04]  /*61030*/  LDL.LU R25, [R1+0x2ec] ;  /* 0x0002ec0001197983 */ /* 0x001ea80000300800 */
[----:B------:R-:W3:Y:S04]  /*61040*/  LDL.LU R26, [R1+0x738] ;  /* 0x00073800011a7983 */ /* 0x000ee80000300800 */
[----:B------:R-:W4:Y:S04]  /*61050*/  LDL.LU R27, [R1+0x74c] ;  /* 0x00074c00011b7983 */ /* 0x000f280000300800 */
        /* <DEDUP_REMOVED lines=25> */
[----:B--2---:R-:W-:-:S03]  /*611f0*/  F2FP.PACK_AB R24, R25, R24 ;  /* 0x000000181918723e */ /* 0x004fc600000000ff */
        /* <DEDUP_REMOVED lines=70> */
[----:B---3--:R-:W-:Y:S02]  /*61660*/  F2FP.PACK_AB R3, R28, R3 ;  /* 0x000000031c03723e */ /* 0x008fe400000000ff */
[----:B------:R-:W-:Y:S02]  /*61670*/  F2FP.PACK_AB R2, R2, R0 ;  /* 0x000000000202723e */ /* 0x000fe400000000ff */
[----:B0-----:R-:W-:Y:S02]  /*61680*/  F2FP.PACK_AB R24, R4, R5 ;  /* 0x000000050418723e */ /* 0x001fe400000000ff */
[----:B------:R-:W-:-:S02]  /*61690*/  F2FP.PACK_AB R5, R8, R9 ;  /* 0x000000090805723e */ /* 0x000fc400000000ff */
[----:B------:R-:W-:Y:S02]  /*616a0*/  F2FP.PACK_AB R4, R12, R13 ;  /* 0x0000000d0c04723e */ /* 0x000fe400000000ff */
[----:B------:R-:W-:Y:S02]  /*616b0*/  F2FP.PACK_AB R0, R16, R17 ;  /* 0x000000111000723e */ /* 0x000fe400000000ff */
[----:B--2---:R-:W-:Y:S02]  /*616c0*/  F2FP.PACK_AB R26, R25, R26 ;  /* 0x0000001a191a723e */ /* 0x004fe400000000ff */
[----:B----4-:R-:W-:-:S03]  /*616d0*/  F2FP.PACK_AB R25, R27, R29 ;  /* 0x0000001d1b19723e */ /* 0x010fc600000000ff */
[----:B------:R-:W-:Y:S04]  /*616e0*/  STL [R1+0x5c4], R26 ;  /* 0x0005c41a01007387 */ /* 0x000fe80000100800 */
[----:B------:R-:W-:Y:S04]  /*616f0*/  STL [R1+0x5c0], R25 ;  /* 0x0005c01901007387 */ /* 0x000fe80000100800 */
[----:B------:R-:W-:Y:S04]  /*61700*/  STL [R1+0x5bc], R24 ;  /* 0x0005bc1801007387 */ /* 0x000fe80000100800 */
[----:B------:R-:W-:Y:S04]  /*61710*/  STL [R1+0x5b8], R5 ;  /* 0x0005b80501007387 */ /* 0x000fe80000100800 */
[----:B------:R-:W-:Y:S04]  /*61720*/  STL [R1+0x5b4], R4 ;  /* 0x0005b40401007387 */ /* 0x000fe80000100800 */
[----:B------:R0:W-:Y:S04]  /*61730*/  STL [R1+0x5b0], R3 ;  /* 0x0005b00301007387 */ /* 0x0001e80000100800 */
[----:B------:R1:W-:Y:S01]  /*61740*/  STL [R1+0x5ac], R2 ;  /* 0x0005ac0201007387 */ /* 0x0003e20000100800 */
[----:B0-----:R-:W-:-:S03]  /*61750*/  F2FP.PACK_AB R3, R18, R19 ;  /* 0x000000131203723e */ /* 0x001fc600000000ff */
[----:B------:R0:W-:Y:S01]  /*61760*/  STL [R1+0x5a8], R0 ;  /* 0x0005a80001007387 */ /* 0x0001e20000100800 */
[----:B-1----:R-:W-:-:S03]  /*61770*/  F2FP.PACK_AB R2, R6, R7 ;  /* 0x000000070602723e */ /* 0x002fc600000000ff */
[----:B------:R1:W-:Y:S01]  /*61780*/  STL [R1+0x5a4], R3 ;  /* 0x0005a40301007387 */ /* 0x0003e20000100800 */
[----:B0-----:R-:W-:-:S03]  /*61790*/  F2FP.PACK_AB R0, R10, R11 ;  /* 0x0000000b0a00723e */ /* 0x001fc600000000ff */
[----:B------:R0:W-:Y:S01]  /*617a0*/  STL [R1+0x5a0], R2 ;  /* 0x0005a00201007387 */ /* 0x0001e20000100800 */
[----:B-1----:R-:W-:-:S03]  /*617b0*/  F2FP.PACK_AB R3, R14, R15 ;  /* 0x0000000f0e03723e */ /* 0x002fc600000000ff */
[----:B------:R1:W-:Y:S04]  /*617c0*/  STL [R1+0x59c], R0 ;  /* 0x00059c0001007387 */ /* 0x0003e80000100800 */
[----:B------:R-:W-:Y:S04]  /*617d0*/  STL [R1+0x598], R3 ;  /* 0x0005980301007387 */ /* 0x000fe80000100800 */
[----:B------:R-:W2:Y:S01]  /*617e0*/  LDL.LU R24, [R1+0x218] ;  /* 0x0002180001187983 */ /* 0x000ea20000300800 */
[----:B0-----:R-:W-:Y:S02]  /*617f0*/  F2FP.PACK_AB R2, R20, R21 ;  /* 0x000000151402723e */ /* 0x001fe400000000ff */
        /* <DEDUP_REMOVED lines=574> */
[----:B------:R1:W-:Y:S01]  /*63be0*/  STL [R1+0x154], R0 ;  /* 0x0001540001007387 */ /* 0x0003e20000100800 */
[----:B0-----:R-:W-:-:S03]  /*63bf0*/  F2FP.PACK_AB R2, R20, R21 ;  /* 0x000000151402723e */ /* 0x001fc600000000ff */
[----:B------:R-:W-:Y:S01]  /*63c00*/  STL [R1+0x150], R3 ;  /* 0x0001500301007387 */ /* 0x000fe20000100800 */
[----:B-1----:R-:W-:-:S03]  /*63c10*/  F2FP.PACK_AB R0, R22, R23 ;  /* 0x000000171600723e */ /* 0x002fc600000000ff */
[----:B------:R-:W2:Y:S04]  /*63c20*/  LDL.LU R14, [R1+0x634] ;  /* 0x00063400010e7983 */ /* 0x000ea80000300800 */
[----:B------:R-:W-:Y:S04]  /*63c30*/  STL [R1+0x14c], R2 ;  /* 0x00014c0201007387 */ /* 0x000fe80000100800 */
[----:B------:R-:W2:Y:S04]  /*63c40*/  LDL.LU R20, [R1+0x630] ;  /* 0x0006300001147983 */ /* 0x000ea80000300800 */
[----:B------:R-:W-:Y:S04]  /*63c50*/  STL [R1+0x148], R0 ;  /* 0x0001480001007387 */ /* 0x000fe80000100800 */
[----:B------:R-:W3:Y:S04]  /*63c60*/  LDL.LU R15, [R1+0x644] ;  /* 0x00064400010f7983 */ /* 0x000ee80000300800 */
[----:B------:R-:W3:Y:S04]  /*63c70*/  LDL.LU R23, [R1+0x640] ;  /* 0x0006400001177983 */ /* 0x000ee80000300800 */
[----:B------:R-:W4:Y:S04]  /*63c80*/  LDL.LU R13, [R1+0x300] ;  /* 0x00030000010d7983 */ /* 0x000f280000300800 */
[----:B----4-:R0:W-:Y:S04]  /*63c90*/  STL [R1+0x1740], R13 ;  /* 0x0017400d01007387 */ /* 0x0101e80000100800 */
[----:B0-----:R-:W4:Y:S04]  /*63ca0*/  LDL.LU R13, [R1+0x2f0] ;  /* 0x0002f000010d7983 */ /* 0x001f280000300800 */
        /* <DEDUP_REMOVED lines=10> */
[----:B------:R-:W2:Y:S04]  /*63d50*/  LDL.LU R11, [R1+0x314] ;  /* 0x00031400010b7983 */ /* 0x000ea80000300800 */
        /* <DEDUP_REMOVED lines=11> */
[----:B0-----:R-:W2:Y:S01]  /*63e10*/  LDL.LU R11, [R1+0x2fc] ;  /* 0x0002fc00010b7983 */ /* 0x001ea20000300800 */
[----:B------:R-:W-:-:S02]  /*63e20*/  F2FP.PACK_AB R2, R14, R20 ;  /* 0x000000140e02723e */ /* 0x000fc400000000ff */
[----:B---3--:R-:W-:Y:S01]  /*63e30*/  F2FP.PACK_AB R6, R15, R23 ;  /* 0x000000170f06723e */ /* 0x008fe200000000ff */
[----:B--2---:R0:W-:Y:S04]  /*63e40*/  STL [R1+0x176c], R11 ;  /* 0x00176c0b01007387 */ /* 0x0041e80000100800 */
[----:B0-----:R-:W4:Y:S04]  /*63e50*/  LDL.LU R11, [R1+0x70c] ;  /* 0x00070c00010b7983 */ /* 0x001f280000300800 */
[----:B------:R-:W2:Y:S04]  /*63e60*/  LDL.LU R22, [R1+0x310] ;  /* 0x0003100001167983 */ /* 0x000ea80000300800 */
[----:B------:R-:W3:Y:S04]  /*63e70*/  LDL.LU R12, [R1+0x3dc] ;  /* 0x0003dc00010c7983 */ /* 0x000ee80000300800 */
[----:B------:R-:W3:Y:S04]  /*63e80*/  LDL.LU R9, [R1+0x3d8] ;  /* 0x0003d80001097983 */ /* 0x000ee80000300800 */
        /* <DEDUP_REMOVED lines=14> */
[----:B------:R0:W-:Y:S04]  /*63f70*/  STL [R1+0x144], R2 ;  /* 0x0001440201007387 */ /* 0x0001e80000100800 */
[----:B0-----:R-:W2:Y:S04]  /*63f80*/  LDL.LU R2, [R1+0x79c] ;  /* 0x00079c0001027983 */ /* 0x001ea80000300800 */
[----:B------:R-:W2:Y:S04]  /*63f90*/  LDL.LU R16, [R1+0x798] ;  /* 0x0007980001107983 */ /* 0x000ea80000300800 */
[----:B------:R0:W-:Y:S04]  /*63fa0*/  STL [R1+0x140], R6 ;  /* 0x0001400601007387 */ /* 0x0001e80000100800 */
[----:B------:R-:W2:Y:S04]  /*63fb0*/  LDL.LU R17, [R1+0x7ac] ;  /* 0x0007ac0001117983 */ /* 0x000ea80000300800 */
[----:B------:R-:W2:Y:S04]  /*63fc0*/  LDL.LU R18, [R1+0x7a8] ;  /* 0x0007a80001127983 */ /* 0x000ea80000300800 */
[----:B------:R-:W2:Y:S04]  /*63fd0*/  LDL.LU R19, [R1+0x46c] ;  /* 0x00046c0001137983 */ /* 0x000ea80000300800 */
[----:B0-----:R-:W2:Y:S04]  /*63fe0*/  LDL.LU R6, [R1+0x468] ;  /* 0x0004680001067983 */ /* 0x001ea80000300800 */
[----:B------:R-:W2:Y:S04]  /*63ff0*/  LDL.LU R10, [R1+0x47c] ;  /* 0x00047c00010a7983 */ /* 0x000ea80000300800 */
[----:B------:R-:W2:Y:S04]  /*64000*/  LDL.LU R14, [R1+0x478] ;  /* 0x00047800010e7983 */ /* 0x000ea80000300800 */
[----:B------:R-:W2:Y:S04]  /*64010*/  LDL.LU R15, [R1+0x794] ;  /* 0x00079400010f7983 */ /* 0x000ea80000300800 */
[----:B------:R-:W2:Y:S01]  /*64020*/  LDL.LU R23, [R1+0x790] ;  /* 0x0007900001177983 */ /* 0x000ea20000300800 */
[----:B----4-:R-:W-:-:S03]  /*64030*/  F2FP.PACK_AB R13, R11, R13 ;  /* 0x0000000d0b0d723e */ /* 0x010fc600000000ff */
[----:B------:R-:W4:Y:S04]  /*64040*/  LDL.LU R11, [R1+0x176c] ;  /* 0x00176c00010b7983 */ /* 0x000f280000300800 */
[----:B------:R0:W-:Y:S04]  /*64050*/  STL [R1+0x13c], R13 ;  /* 0x00013c0d01007387 */ /* 0x0001e80000100800 */
[----:B0-----:R-:W4:Y:S02]  /*64060*/  LDL.LU R13, [R1+0x1768] ;  /* 0x00176800010d7983 */ /* 0x001f240000300800 */
[----:B----4-:R-:W-:-:S02]  /*64070*/  F2FP.PACK_AB R13, R11, R13 ;  /* 0x0000000d0b0d723e */ /* 0x010fc400000000ff */
        /* <DEDUP_REMOVED lines=20> */
[----:B------:R-:W4:Y:S01]  /*641c0*/  LDL.LU R11, [R1+0x173c] ;  /* 0x00173c00010b7983 */ /* 0x000f220000300800 */
[----:B---3--:R-:W-:-:S03]  /*641d0*/  F2FP.PACK_AB R9, R12, R9 ;  /* 0x000000090c09723e */ /* 0x008fc600000000ff */
[----:B------:R0:W-:Y:S01]  /*641e0*/  STL [R1+0x124], R13 ;  /* 0x0001240d01007387 */ /* 0x0001e20000100800 */
[----:B--2---:R-:W-:-:S03]  /*641f0*/  F2FP.PACK_AB R24, R8, R24 ;  /* 0x000000180818723e */ /* 0x004fc600000000ff */
[----:B0-----:R-:W2:Y:S01]  /*64200*/  LDL.LU R13, [R1+0x1738] ;  /* 0x00173800010d7983 */ /* 0x001ea20000300800 */
[----:B------:R-:W-:Y:S02]  /*64210*/  F2FP.PACK_AB R25, R25, R26 ;  /* 0x0000001a1919723e */ /* 0x000fe400000000ff */
[----:B------:R-:W-:Y:S02]  /*64220*/  F2FP.PACK_AB R5, R4, R5 ;  /* 0x000000050405723e */ /* 0x000fe400000000ff */
[----:B------:R-:W-:Y:S02]  /*64230*/  F2FP.PACK_AB R4, R28, R3 ;  /* 0x000000031c04723e */ /* 0x000fe400000000ff */
[----:B------:R-:W-:Y:S02]  /*64240*/  F2FP.PACK_AB R3, R7, R21 ;  /* 0x000000150703723e */ /* 0x000fe400000000ff */
[----:B------:R-:W-:Y:S02]  /*64250*/  F2FP.PACK_AB R26, R17, R18 ;  /* 0x00000012111a723e */ /* 0x000fe400000000ff */
[----:B----4-:R-:W-:-:S02]  /*64260*/  F2FP.PACK_AB R22, R11, R22 ;  /* 0x000000160b16723e */ /* 0x010fc400000000ff */
[----:B------:R-:W3:Y:S04]  /*64270*/  LDL.LU R11, [R1+0x7a4] ;  /* 0x0007a400010b7983 */ /* 0x000ee80000300800 */
[----:B------:R0:W-:Y:S04]  /*64280*/  STL [R1+0x120], R22 ;  /* 0x0001201601007387 */ /* 0x0001e80000100800 */
[----:B0-----:R-:W3:Y:S04]  /*64290*/  LDL.LU R22, [R1+0x7a0] ;  /* 0x0007a00001167983 */ /* 0x001ee80000300800 */
[----:B------:R-:W4:Y:S04]  /*642a0*/  LDL.LU R12, [R1+0x1734] ;  /* 0x00173400010c7983 */ /* 0x000f280000300800 */
[----:B------:R0:W-:Y:S04]  /*642b0*/  STL [R1+0x11c], R9 ;  /* 0x00011c0901007387 */ /* 0x0001e80000100800 */
[----:B0-----:R-:W2:Y:S04]  /*642c0*/  LDL.LU R9, [R1+0x1730] ;  /* 0x0017300001097983 */ /* 0x001ea80000300800 */
[----:B------:R-:W2:Y:S04]  /*642d0*/  LDL.LU R8, [R1+0x172c] ;  /* 0x00172c0001087983 */ /* 0x000ea80000300800 */
[----:B------:R0:W-:Y:S04]  /*642e0*/  STL [R1+0x118], R24 ;  /* 0x0001181801007387 */ /* 0x0001e80000100800 */
[----:B------:R1:W-:Y:S01]  /*642f0*/  STL [R1+0x114], R25 ;  /* 0x0001141901007387 */ /* 0x0003e20000100800 */
[----:B0-----:R-:W-:-:S05]  /*64300*/  F2FP.PACK_AB R24, R27, R29 ;  /* 0x0000001d1b18723e */ /* 0x001fca00000000ff */
[----:B------:R0:W-:Y:S04]  /*64310*/  STL [R1+0x110], R24 ;  /* 0x0001101801007387 */ /* 0x0001e80000100800 */
[----:B------:R-:W-:Y:S04]  /*64320*/  STL [R1+0x10c], R5 ;  /* 0x00010c0501007387 */ /* 0x000fe80000100800 */
[----:B------:R-:W2:Y:S04]  /*64330*/  LDL.LU R7, [R1+0x464] ;  /* 0x0004640001077983 */ /* 0x000ea80000300800 */
[----:B------:R-:W-:Y:S01]  /*64340*/  STL [R1+0x108], R4 ;  /* 0x0001080401007387 */ /* 0x000fe20000100800 */
[----:B------:R-:W-:-:S03]  /*64350*/  F2FP.PACK_AB R27, R2, R16 ;  /* 0x00000010021b723e */ /* 0x000fc600000000ff */
[----:B------:R-:W2:Y:S04]  /*64360*/  LDL.LU R21, [R1+0x460] ;  /* 0x0004600001157983 */ /* 0x000ea80000300800 */
[----:B------:R0:W-:Y:S01]  /*64370*/  STL [R1+0x104], R3 ;  /* 0x0001040301007387 */ /* 0x0001e20000100800 */
[----:B-1----:R-:W-:Y:S02]  /*64380*/  F2FP.PACK_AB R25, R19, R6 ;  /* 0x000000061319723e */ /* 0x002fe400000000ff */
[----:B0-----:R-:W-:Y:S02]  /*64390*/  F2FP.PACK_AB R24, R10, R14 ;  /* 0x0000000e0a18723e */ /* 0x001fe400000000ff */
[----:B------:R-:W-:Y:S02]  /*643a0*/  F2FP.PACK_AB R3, R0, R20 ;  /* 0x000000140003723e */ /* 0x000fe400000000ff */
[----:B------:R-:W4:Y:S04]  /*643b0*/  LDL.LU R0, [R1+0x474] ;  /* 0x0004740001007983 */ /* 0x000f280000300800 */
[----:B------:R-:W4:Y:S04]  /*643c0*/  LDL.LU R20, [R1+0x470] ;  /* 0x0004700001147983 */ /* 0x000f280000300800 */
[----:B------:R-:W-:Y:S04]  /*643d0*/  STL [R1+0x100], R3 ;  /* 0x0001000301007387 */ /* 0x000fe80000100800 */
[----:B------:R-:W-:Y:S04]  /*643e0*/  STL [R1+0x15b0], R27 ;  /* 0x0015b01b01007387 */ /* 0x000fe80000100800 */
[----:B------:R-:W-:Y:S04]  /*643f0*/  STL [R1+0x15b4], R26 ;  /* 0x0015b41a01007387 */ /* 0x000fe80000100800 */
[----:B------:R-:W-:Y:S04]  /*64400*/  STL [R1+0x15b8], R25 ;  /* 0x0015b81901007387 */ /* 0x000fe80000100800 */
[----:B------:R-:W-:Y:S04]  /*64410*/  STL [R1+0x15bc], R24 ;  /* 0x0015bc1801007387 */ /* 0x000fe80000100800 */
[----:B------:R-:W4:Y:S04]  /*64420*/  LDL.LU R5, [R1+0x82c] ;  /* 0x00082c0001057983 */ /* 0x000f280000300800 */
[----:B------:R-:W4:Y:S01]  /*64430*/  LDL.LU R19, [R1+0x828] ;  /* 0x0008280001137983 */ /* 0x000f220000300800 */
[----:B------:R-:W-:-:S03]  /*64440*/  F2FP.PACK_AB R23, R15, R23 ;  /* 0x000000170f17723e */ /* 0x000fc600000000ff */
[----:B------:R-:W4:Y:S04]  /*64450*/  LDL.LU R4, [R1+0x83c] ;  /* 0x00083c0001047983 */ /* 0x000f280000300800 */
[----:B------:R-:W4:Y:S04]  /*64460*/  LDL.LU R18, [R1+0x838] ;  /* 0x0008380001127983 */ /* 0x000f280000300800 */
[----:B------:R-:W4:Y:S04]  /*64470*/  LDL.LU R17, [R1+0x4d8] ;  /* 0x0004d80001117983 */ /* 0x000f280000300800 */
[----:B------:R-:W4:Y:S04]  /*64480*/  LDL.LU R16, [R1+0x4e8] ;  /* 0x0004e80001107983 */ /* 0x000f280000300800 */
[----:B------:R-:W4:Y:S04]  /*64490*/  LDL.LU R15, [R1+0x820] ;  /* 0x00082000010f7983 */ /* 0x000f280000300800 */
[----:B------:R-:W4:Y:S04]  /*644a0*/  LDL.LU R14, [R1+0x830] ;  /* 0x00083000010e7983 */ /* 0x000f280000300800 */
[----:B------:R0:W-:Y:S04]  /*644b0*/  STL [R1+0x15c0], R23 ;  /* 0x0015c01701007387 */ /* 0x0001e80000100800 */
[----:B0-----:R-:W4:Y:S04]  /*644c0*/  LDL.LU R23, [R1+0x4d4] ;  /* 0x0004d40001177983 */ /* 0x001f280000300800 */
[----:B------:R-:W4:Y:S04]  /*644d0*/  LDL.LU R24, [R1+0x4e4] ;  /* 0x0004e40001187983 */ /* 0x000f280000300800 */
[----:B------:R-:W4:Y:S01]  /*644e0*/  LDL.LU R25, [R1+0x8bc] ;  /* 0x0008bc0001197983 */ /* 0x000f220000300800 */
[----:B---3--:R-:W-:-:S03]  /*644f0*/  F2FP.PACK_AB R22, R11, R22 ;  /* 0x000000160b16723e */ /* 0x008fc600000000ff */
[----:B------:R-:W3:Y:S04]  /*64500*/  LDL.LU R11, [R1+0x8b8] ;  /* 0x0008b800010b7983 */ /* 0x000ee80000300800 */
[----:B------:R-:W3:Y:S04]  /*64510*/  LDL.LU R26, [R1+0x8cc] ;  /* 0x0008cc00011a7983 */ /* 0x000ee80000300800 */
[----:B------:R-:W3:Y:S04]  /*64520*/  LDL.LU R10, [R1+0x8c8] ;  /* 0x0008c800010a7983 */ /* 0x000ee80000300800 */
[----:B------:R0:W-:Y:S04]  /*64530*/  STL [R1+0x15c4], R22 ;  /* 0x0015c41601007387 */ /* 0x0001e80000100800 */
[----:B0-----:R-:W3:Y:S04]  /*64540*/  LDL.LU R22, [R1+0x834] ;  /* 0x0008340001167983 */ /* 0x001ee80000300800 */
[----:B------:R-:W3:Y:S04]  /*64550*/  LDL.LU R27, [R1+0x54c] ;  /* 0x00054c00011b7983 */ /* 0x000ee80000300800 */
[----:B------:R-:W3:Y:S04]  /*64560*/  LDL.LU R29, [R1+0x55c] ;  /* 0x00055c00011d7983 */ /* 0x000ee80000300800 */
[----:B------:R-:W3:Y:S01]  /*64570*/  LDL.LU R28, [R1+0x8b4] ;  /* 0x0008b400011c7983 */ /* 0x000ee20000300800 */
[----:B--2---:R-:W-:-:S03]  /*64580*/  F2FP.PACK_AB R21, R7, R21 ;  /* 0x000000150715723e */ /* 0x004fc600000000ff */
[----:B------:R-:W2:Y:S04]  /*64590*/  LDL.LU R7, [R1+0x8b0] ;  /* 0x0008b00001077983 */ /* 0x000ea80000300800 */
[----:B------:R-:W2:Y:S04]  /*645a0*/  LDL.LU R3, [R1+0x8c4] ;  /* 0x0008c40001037983 */ /* 0x000ea80000300800 */
[----:B------:R-:W2:Y:S04]  /*645b0*/  LDL.LU R6, [R1+0x8c0] ;  /* 0x0008c00001067983 */ /* 0x000ea80000300800 */
[----:B------:R0:W-:Y:S01]  /*645c0*/  STL [R1+0x15c8], R21 ;  /* 0x0015c81501007387 */ /* 0x0001e20000100800 */
[----:B----4-:R-:W-:-:S03]  /*645d0*/  F2FP.PACK_AB R20, R0, R20 ;  /* 0x000000140014723e */ /* 0x010fc600000000ff */
[----:B0-----:R-:W4:Y:S04]  /*645e0*/  LDL.LU R21, [R1+0x824] ;  /* 0x0008240001157983 */ /* 0x001f280000300800 */
[----:B------:R-:W4:Y:S04]  /*645f0*/  LDL.LU R2, [R1+0x544] ;  /* 0x0005440001027983 */ /* 0x000f280000300800 */
[----:B------:R-:W4:Y:S04]  /*64600*/  LDL.LU R0, [R1+0x554] ;  /* 0x0005540001007983 */ /* 0x000f280000300800 */
[----:B------:R0:W-:Y:S04]  /*64610*/  STL [R1+0x15cc], R20 ;  /* 0x0015cc1401007387 */ /* 0x0001e80000100800 */
[----:B0-----:R-:W4:Y:S01]  /*64620*/  LDL.LU R20, [R1+0x4ec] ;  /* 0x0004ec0001147983 */ /* 0x001f220000300800 */
[----:B------:R-:W-:-:S03]  /*64630*/  F2FP.PACK_AB R19, R5, R19 ;  /* 0x000000130513723e */ /* 0x000fc600000000ff */
[----:B------:R-:W4:Y:S04]  /*64640*/  LDL.LU R5, [R1+0x1728] ;  /* 0x0017280001057983 */ /* 0x000f280000300800 */
[----:B------:R0:W-:Y:S04]  /*64650*/  STL [R1+0x15d0], R19 ;  /* 0x0015d01301007387 */ /* 0x0001e80000100800 */
[----:B0-----:R-:W4:Y:S01]  /*64660*/  LDL.LU R19, [R1+0x4dc] ;  /* 0x0004dc0001137983 */ /* 0x001f220000300800 */
[----:B------:R-:W-:-:S03]  /*64670*/  F2FP.PACK_AB R18, R4, R18 ;  /* 0x000000120412723e */ /* 0x000fc600000000ff */
[----:B------:R-:W4:Y:S04]  /*64680*/  LDL.LU R4, [R1+0x1724] ;  /* 0x0017240001047983 */ /* 0x000f280000300800 */
[----:B------:R-:W-:Y:S01]  /*64690*/  STL [R1+0x15d4], R18 ;  /* 0x0015d41201007387 */ /* 0x000fe20000100800 */
[----:B------:R-:W-:Y:S02]  /*646a0*/  F2FP.PACK_AB R13, R23, R13 ;  /* 0x0000000d170d723e */ /* 0x000fe400000000ff */
[----:B------:R-:W-:Y:S02]  /*646b0*/  F2FP.PACK_AB R12, R24, R12 ;  /* 0x0000000c180c723e */ /* 0x000fe400000000ff */
[----:B---3--:R-:W-:Y:S02]  /*646c0*/  F2FP.PACK_AB R11, R25, R11 ;  /* 0x0000000b190b723e */ /* 0x008fe400000000ff */
[----:B------:R-:W-:-:S02]  /*646d0*/  F2FP.PACK_AB R10, R26, R10 ;  /* 0x0000000a1a0a723e */ /* 0x000fc400000000ff */
[----:B------:R-:W-:Y:S02]  /*646e0*/  F2FP.PACK_AB R14, R22, R14 ;  /* 0x0000000e160e723e */ /* 0x000fe400000000ff */
[----:B------:R-:W-:Y:S02]  /*646f0*/  F2FP.PACK_AB R9, R27, R9 ;  /* 0x000000091b09723e */ /* 0x000fe400000000ff */
[----:B------:R-:W-:Y:S02]  /*64700*/  F2FP.PACK_AB R8, R29, R8 ;  /* 0x000000081d08723e */ /* 0x000fe400000000ff */
[----:B--2---:R-:W-:Y:S02]  /*64710*/  F2FP.PACK_AB R7, R28, R7 ;  /* 0x000000071c07723e */ /* 0x004fe400000000ff */
[----:B------:R-:W-:Y:S02]  /*64720*/  F2FP.PACK_AB R6, R3, R6 ;  /* 0x000000060306723e */ /* 0x000fe400000000ff */
[----:B----4-:R-:W-:-:S02]  /*64730*/  F2FP.PACK_AB R15, R21, R15 ;  /* 0x0000000f150f723e */ /* 0x010fc400000000ff */
[----:B------:R-:W-:Y:S02]  /*64740*/  F2FP.PACK_AB R16, R20, R16 ;  /* 0x000000101410723e */ /* 0x000fe400000000ff */
[----:B------:R-:W-:Y:S02]  /*64750*/  F2FP.PACK_AB R5, R2, R5 ;  /* 0x000000050205723e */ /* 0x000fe400000000ff */
[----:B------:R-:W-:-:S05]  /*64760*/  F2FP.PACK_AB R17, R19, R17 ;  /* 0x000000111311723e */ /* 0x000fca00000000ff */
        /* <DEDUP_REMOVED lines=82> */
[----:B0-----:R-:W3:Y:S01]  /*64c90*/  LDL.LU R6, [R1+0x1ac] ;  /* 0x0001ac0001067983 */ /* 0x001ee20000300800 */
[----:B------:R-:W-:-:S03]  /*64ca0*/  F2FP.PACK_AB R4, R0, R4 ;  /* 0x000000040004723e */ /* 0x000fc600000000ff */
[----:B---3--:R0:W-:Y:S04]  /*64cb0*/  STL [R1+0x1720], R6 ;  /* 0x0017200601007387 */ /* 0x0081e80000100800 */
[----:B0-----:R-:W2:Y:S04]  /*64cc0*/  LDL.LU R6, [R1+0x19c] ;  /* 0x00019c0001067983 */ /* 0x001ea80000300800 */
[----:B------:R-:W3:Y:S04]  /*64cd0*/  LDL.LU R7, [R1+0x68c] ;  /* 0x00068c0001077983 */ /* 0x000ee80000300800 */
        /* <DEDUP_REMOVED lines=25> */
[----:B------:R0:W-:Y:S04]  /*64e70*/  STL [R1+0x160c], R4 ;  /* 0x00160c0401007387 */ /* 0x0001e80000100800 */
[----:B0-----:R-:W3:Y:S01]  /*64e80*/  LDL.LU R4, [R1+0x668] ;  /* 0x0006680001047983 */ /* 0x001ee20000300800 */
        /* <DEDUP_REMOVED lines=14> */
[----:B------:R0:W-:Y:S04]  /*64f70*/  STL [R1], R5 ;  /* 0x0000000501007387 */ /* 0x0001e80000100800 */
        /* <DEDUP_REMOVED lines=52> */
[----:B0-----:R-:W3:Y:S02]  /*652c0*/  LDL.LU R5, [R1+0x169c] ;  /* 0x00169c0001057983 */ /* 0x001ee40000300800 */
[----:B---3--:R-:W-:-:S02]  /*652d0*/  F2FP.PACK_AB R4, R5, R4 ;  /* 0x000000040504723e */ /* 0x008fc400000000ff */
[----:B------:R-:W2:Y:S04]  /*652e0*/  LDL.LU R5, [R1+0x1698] ;  /* 0x0016980001057983 */ /* 0x000ea80000300800 */
[----:B------:R4:W-:Y:S02]  /*652f0*/  STL [R1+0x48], R4 ;  /* 0x0000480401007387 */ /* 0x0009e40000100800 */
[----:B----4-:R-:W-:Y:S02]  /*65300*/  F2FP.PACK_AB R4, R9, R10 ;  /* 0x0000000a0904723e */ /* 0x010fe400000000ff */
[----:B--2---:R-:W-:Y:S02]  /*65310*/  F2FP.PACK_AB R6, R5, R6 ;  /* 0x000000060506723e */ /* 0x004fe400000000ff */
[----:B------:R-:W-:-:S03]  /*65320*/  F2FP.PACK_AB R5, R7, R8 ;  /* 0x000000080705723e */ /* 0x000fc600000000ff */
[----:B------:R0:W-:Y:S04]  /*65330*/  STL [R1+0x44], R6 ;  /* 0x0000440601007387 */ /* 0x0001e80000100800 */
[----:B------:R1:W-:Y:S04]  /*65340*/  STL [R1+0x40], R5 ;  /* 0x0000400501007387 */ /* 0x0003e80000100800 */
[----:B------:R2:W-:Y:S01]  /*65350*/  STL [R1+0x5c], R4 ;  /* 0x00005c0401007387 */ /* 0x0005e20000100800 */
[----:B0-----:R-:W-:Y:S02]  /*65360*/  F2FP.PACK_AB R6, R11, R12 ;  /* 0x0000000c0b06723e */ /* 0x001fe400000000ff */
[----:B-1----:R-:W-:-:S03]  /*65370*/  F2FP.PACK_AB R5, R13, R14 ;  /* 0x0000000e0d05723e */ /* 0x002fc600000000ff */
[----:B------:R0:W-:Y:S01]  /*65380*/  STL [R1+0x58], R6 ;  /* 0x0000580601007387 */ /* 0x0001e20000100800 */
[----:B--2---:R-:W-:-:S03]  /*65390*/  F2FP.PACK_AB R4, R15, R16 ;  /* 0x000000100f04723e */ /* 0x004fc600000000ff */
        /* <DEDUP_REMOVED lines=10> */
[----:B------:R-:W-:Y:S01]  /*65440*/  STL [R1+0x60], R6 ;  /* 0x0000600601007387 */ /* 0x000fe20000100800 */
[----:B--2---:R-:W-:-:S03]  /*65450*/  F2FP.PACK_AB R4, R27, R29 ;  /* 0x0000001d1b04723e */ /* 0x004fc600000000ff */
[----:B------:R-:W-:Y:S04]  /*65460*/  STL [R1+0x7c], R5 ;  /* 0x00007c0501007387 */ /* 0x000fe80000100800 */
[----:B------:R0:W-:Y:S04]  /*65470*/  STL [R1+0x78], R4 ;  /* 0x0000780401007387 */ /* 0x0001e80000100800 */
[----:B0-----:R-:W2:Y:S01]  /*65480*/  LDL.LU R4, [R1+0x50c] ;  /* 0x00050c0001047983 */ /* 0x001ea20000300800 */
[----:B------:R-:W-:Y:S02]  /*65490*/  F2FP.PACK_AB R3, R28, R3 ;  /* 0x000000031c03723e */ /* 0x000fe400000000ff */
[----:B------:R-:W-:-:S03]  /*654a0*/  F2FP.PACK_AB R0, R2, R0 ;  /* 0x000000000200723e */ /* 0x000fc600000000ff */
        /* <DEDUP_REMOVED lines=36> */
[----:B------:R-:W3:Y:S03]  /*656f0*/  LDL.LU R5, [R1+0x508] ;  /* 0x0005080001057983 */ /* 0x000ee60000300800 */
        /* <DEDUP_REMOVED lines=33> */
[----:B0-----:R-:W2:Y:S01]  /*65910*/  LDL.LU R5, [R1+0x41c] ;  /* 0x00041c0001057983 */ /* 0x001ea20000300800 */
[----:B------:R-:W3:Y:S02]  /*65920*/  LDL.LU R6, [R1+0x51c] ;  /* 0x00051c0001067983 */ /* 0x000ee40000300800 */
[----:B------:R-:W3:Y:S02]  /*65930*/  LDL.LU R7, [R1+0x518] ;  /* 0x0005180001077983 */ /* 0x000ee40000300800 */
[----:B------:R-:W4:Y:S01]  /*65940*/  LDL.LU R8, [R1+0x92c] ;  /* 0x00092c0001087983 */ /* 0x000f220000300800 */
[----:B------:R-:W4:Y:S01]  /*65950*/  LDL.LU R9, [R1+0x928] ;  /* 0x0009280001097983 */ /* 0x000f220000300800 */
        /* <DEDUP_REMOVED lines=23> */
[----:B--2---:R-:W-:-:S02]  /*65ad0*/  F2FP.PACK_AB R4, R5, R4 ;  /* 0x000000040504723e */ /* 0x004fc400000000ff */
[----:B------:R-:W2:Y:S03]  /*65ae0*/  LDL.LU R5, [R1+0x1694] ;  /* 0x0016940001057983 */ /* 0x000ea60000300800 */
[----:B------:R0:W-:Y:S02]  /*65af0*/  STL [R1+0x8c], R4 ;  /* 0x00008c0401007387 */ /* 0x0001e40000100800 */
[----:B0-----:R-:W2:Y:S02]  /*65b00*/  LDL.LU R4, [R1+0x1690] ;  /* 0x0016900001047983 */ /* 0x001ea40000300800 */
[----:B--2---:R-:W-:Y:S02]  /*65b10*/  F2FP.PACK_AB R4, R5, R4 ;  /* 0x000000040504723e */ /* 0x004fe400000000ff */
[----:B------:R-:W2:Y:S03]  /*65b20*/  LDL.LU R5, [R1+0x168c] ;  /* 0x00168c0001057983 */ /* 0x000ea60000300800 */
[----:B------:R0:W-:Y:S02]  /*65b30*/  STL [R1+0x88], R4 ;  /* 0x0000880401007387 */ /* 0x0001e40000100800 */
[----:B0-----:R-:W2:Y:S02]  /*65b40*/  LDL.LU R4, [R1+0x1688] ;  /* 0x0016880001047983 */ /* 0x001ea40000300800 */
        /* <DEDUP_REMOVED lines=59> */
[----:B0-----:R-:W2:Y:S01]  /*65f00*/  LDL.LU R4, [R1+0x1610] ;  /* 0x0016100001047983 */ /* 0x001ea20000300800 */
[----:B---3--:R-:W-:Y:S02]  /*65f10*/  F2FP.PACK_AB R7, R6, R7 ;  /* 0x000000070607723e */ /* 0x008fe400000000ff */
[----:B----4-:R-:W-:Y:S02]  /*65f20*/  F2FP.PACK_AB R9, R8, R9 ;  /* 0x000000090809723e */ /* 0x010fe400000000ff */
[----:B------:R-:W-:-:S02]  /*65f30*/  F2FP.PACK_AB R11, R10, R11 ;  /* 0x0000000b0a0b723e */ /* 0x000fc400000000ff */
[----:B------:R-:W-:Y:S02]  /*65f40*/  F2FP.PACK_AB R13, R12, R13 ;  /* 0x0000000d0c0d723e */ /* 0x000fe400000000ff */
[----:B------:R-:W-:Y:S02]  /*65f50*/  F2FP.PACK_AB R15, R14, R15 ;  /* 0x0000000f0e0f723e */ /* 0x000fe400000000ff */
[----:B------:R-:W-:Y:S02]  /*65f60*/  F2FP.PACK_AB R17, R16, R17 ;  /* 0x000000111011723e */ /* 0x000fe400000000ff */
[----:B------:R-:W-:Y:S02]  /*65f70*/  F2FP.PACK_AB R19, R18, R19 ;  /* 0x000000131213723e */ /* 0x000fe400000000ff */
[----:B------:R-:W-:Y:S02]  /*65f80*/  F2FP.PACK_AB R21, R20, R21 ;  /* 0x000000151415723e */ /* 0x000fe400000000ff */
[----:B------:R-:W-:-:S02]  /*65f90*/  F2FP.PACK_AB R23, R22, R23 ;  /* 0x000000171617723e */ /* 0x000fc400000000ff */
[----:B------:R-:W-:Y:S02]  /*65fa0*/  F2FP.PACK_AB R25, R24, R25 ;  /* 0x000000191819723e */ /* 0x000fe400000000ff */
[----:B------:R-:W-:Y:S02]  /*65fb0*/  F2FP.PACK_AB R27, R26, R27 ;  /* 0x0000001b1a1b723e */ /* 0x000fe400000000ff */
[----:B------:R-:W-:Y:S02]  /*65fc0*/  F2FP.PACK_AB R28, R29, R28 ;  /* 0x0000001c1d1c723e */ /* 0x000fe400000000ff */
[----:B--2---:R-:W-:Y:S02]  /*65fd0*/  F2FP.PACK_AB R5, R4, R5 ;  /* 0x000000050405723e */ /* 0x004fe400000000ff */
[----:B------:R0:W5:Y:S03]  /*65fe0*/  LDL.LU R4, [R1+0x160c] ;  /* 0x00160c0001047983 */ /* 0x0001660000300800 */
[----:B------:R1:W-:Y:S02]  /*65ff0*/  STL [R1+0xc8], R5 ;  /* 0x0000c80501007387 */ /* 0x0003e40000100800 */
[----:B-1----:R0:W5:Y:S01]  /*66000*/  LDL.LU R5, [R1+0x1608] ;  /* 0x0016080001057983 */ /* 0x0021620000300800 */
[----:B------:R0:W5:Y:S02]  /*66010*/  LDL.LU R6, [R1+0x1604] ;  /* 0x0016040001067983 */ /* 0x0001640000300800 */
        /* <DEDUP_REMOVED lines=32> */
[----:B------:R-:W2:Y:S01]  /*66220*/  LDL.LU R29, [R1+0x15ac] ;  /* 0x0015ac00011d7983 */ /* 0x000ea20000300800 */
[----:B------:R-:W-:Y:S01]  /*66230*/  F2FP.PACK_AB R2, R3, R2 ;  /* 0x000000020302723e */ /* 0x000fe200000000ff */
[----:B------:R0:W-:Y:S01]  /*66240*/  STL [R1+0xf8], R28 ;  /* 0x0000f81c01007387 */ /* 0x0001e20000100800 */
[----:B--2---:R-:W-:-:S05]  /*66250*/  F2FP.PACK_AB R0, R0, R29 ;  /* 0x0000001d0000723e */ /* 0x004fca00000000ff */
[----:B------:R0:W-:Y:S01]  /*66260*/  STL [R1+0xf0], R0 ;  /* 0x0000f00001007387 */ /* 0x0001e20000100800 */
[----:B------:R0:W-:Y:S02]  /*66270*/  STL [R1+0xf4], R2 ;  /* 0x0000f40201007387 */ /* 0x0001e40000100800 */
.L_x_0:
[----:B-----5:R-:W-:Y:S04]  /*66280*/  STL.64 [R1+0x17d8], R6 ;  /* 0x0017d80601007387 */ /* 0x020fe80000100a00 */
[----:B------:R-:W-:Y:S04]  /*66290*/  STL.64 [R1+0x17d0], R4 ;  /* 0x0017d00401007387 */ /* 0x000fe80000100a00 */
[----:B------:R-:W-:Y:S04]  /*662a0*/  STL.64 [R1+0x17c8], R10 ;  /* 0x0017c80a01007387 */ /* 0x000fe80000100a00 */
[----:B------:R-:W-:Y:S04]  /*662b0*/  STL.64 [R1+0x17c0], R8 ;  /* 0x0017c00801007387 */ /* 0x000fe80000100a00 */
[----:B------:R-:W-:Y:S04]  /*662c0*/  STL.64 [R1+0x17b8], R14 ;  /* 0x0017b80e01007387 */ /* 0x000fe80000100a00 */
[----:B------:R-:W-:Y:S04]  /*662d0*/  STL.64 [R1+0x17b0], R12 ;  /* 0x0017b00c01007387 */ /* 0x000fe80000100a00 */
[----:B------:R-:W-:Y:S04]  /*662e0*/  STL.64 [R1+0x17a8], R18 ;  /* 0x0017a81201007387 */ /* 0x000fe80000100a00 */
[----:B------:R-:W-:Y:S04]  /*662f0*/  STL.64 [R1+0x17a0], R16 ;  /* 0x0017a01001007387 */ /* 0x000fe80000100a00 */
[----:B------:R-:W-:Y:S04]  /*66300*/  STL.64 [R1+0x1798], R22 ;  /* 0x0017981601007387 */ /* 0x000fe80000100a00 */
[----:B------:R2:W-:Y:S04]  /*66310*/  STL.64 [R1+0x1790], R20 ;  /* 0x0017901401007387 */ /* 0x0005e80000100a00 */
[----:B--2---:R-:W2:Y:S04]  /*66320*/  LDL.LU R20, [R1+0x10] ;  /* 0x0000100001147983 */ /* 0x004ea80000300800 */
[----:B------:R-:W2:Y:S04]  /*66330*/  LDL.LU R21, [R1+0x14] ;  /* 0x0000140001157983 */ /* 0x000ea80000300800 */
[----:B------:R-:W3:Y:S04]  /*66340*/  LDL.LU R22, [R1+0x18] ;  /* 0x0000180001167983 */ /* 0x000ee80000300800 */
[----:B------:R-:W3:Y:S04]  /*66350*/  LDL.LU R23, [R1+0x1c] ;  /* 0x00001c0001177983 */ /* 0x000ee80000300800 */
[----:B------:R-:W4:Y:S04]  /*66360*/  S2R R29, SR_TID.X ;  /* 0x00000000001d7919 */ /* 0x000f280000002100 */
[----:B01----:R-:W0:Y:S04]  /*66370*/  S2R R0, SR_TID.X ;  /* 0x0000000000007919 */ /* 0x003e280000002100 */
[----:B------:R-:W-:Y:S06]  /*66380*/  BAR.SYNC.DEFER_BLOCKING 0x0 ;  /* 0x0000000000007b1d */ /* 0x000fec0000010000 */
[----:B---3--:R-:W-:Y:S04]  /*66390*/  STL.64 [R1+0x17e8], R22 ;  /* 0x0017e81601007387 */ /* 0x008fe80000100a00 */
[----:B--2---:R1:W-:Y:S04]  /*663a0*/  STL.64 [R1+0x17e0], R20 ;  /* 0x0017e01401007387 */ /* 0x0043e80000100a00 */
[----:B------:R-:W2:Y:S04]  /*663b0*/  LDL.LU R16, [R1+0x20] ;  /* 0x0000200001107983 */ /* 0x000ea80000300800 */
[----:B------:R-:W2:Y:S04]  /*663c0*/  LDL.LU R17, [R1+0x24] ;  /* 0x0000240001117983 */ /* 0x000ea80000300800 */
[----:B------:R-:W3:Y:S04]  /*663d0*/  LDL.LU R18, [R1+0x28] ;  /* 0x0000280001127983 */ /* 0x000ee80000300800 */
[----:B------:R-:W3:Y:S04]  /*663e0*/  LDL.LU R19, [R1+0x2c] ;  /* 0x00002c0001137983 */ /* 0x000ee80000300800 */
[----:B---3--:R-:W-:Y:S04]  /*663f0*/  STL.64 [R1+0x17f8], R18 ;  /* 0x0017f81201007387 */ /* 0x008fe80000100a00 */
[----:B--2---:R2:W-:Y:S04]  /*66400*/  STL.64 [R1+0x17f0], R16 ;  /* 0x0017f01001007387 */ /* 0x0045e80000100a00 */
[----:B------:R-:W3:Y:S04]  /*66410*/  LDL.LU R12, [R1+0x30] ;  /* 0x00003000010c7983 */ /* 0x000ee80000300800 */
[----:B------:R-:W3:Y:S04]  /*66420*/  LDL.LU R13, [R1+0x34] ;  /* 0x00003400010d7983 */ /* 0x000ee80000300800 */
[----:B------:R-:W2:Y:S04]  /*66430*/  LDL.LU R14, [R1+0x38] ;  /* 0x00003800010e7983 */ /* 0x000ea80000300800 */
[----:B------:R-:W2:Y:S04]  /*66440*/  LDL.LU R15, [R1+0x3c] ;  /* 0x00003c00010f7983 */ /* 0x000ea80000300800 */
[----:B--2---:R-:W-:Y:S04]  /*66450*/  STL.64 [R1+0x1808], R14 ;  /* 0x0018080e01007387 */ /* 0x004fe80000100a00 */
[----:B---3--:R2:W-:Y:S04]  /*66460*/  STL.64 [R1+0x1800], R12 ;  /* 0x0018000c01007387 */ /* 0x0085e80000100a00 */
[----:B------:R-:W3:Y:S04]  /*66470*/  LDL.LU R8, [R1+0x40] ;  /* 0x0000400001087983 */ /* 0x000ee80000300800 */
[----:B------:R-:W3:Y:S04]  /*66480*/  LDL.LU R9, [R1+0x44] ;  /* 0x0000440001097983 */ /* 0x000ee80000300800 */
[----:B------:R-:W2:Y:S04]  /*66490*/  LDL.LU R10, [R1+0x48] ;  /* 0x00004800010a7983 */ /* 0x000ea80000300800 */
[----:B------:R-:W2:Y:S04]  /*664a0*/  LDL.LU R11, [R1+0x4c] ;  /* 0x00004c00010b7983 */ /* 0x000ea80000300800 */
[----:B--2---:R-:W-:Y:S04]  /*664b0*/  STL.64 [R1+0x1818], R10 ;  /* 0x0018180a01007387 */ /* 0x004fe80000100a00 */
[----:B---3--:R-:W-:Y:S04]  /*664c0*/  STL.64 [R1+0x1810], R8 ;  /* 0x0018100801007387 */ /* 0x008fe80000100a00 */
[----:B-1----:R-:W2:Y:S04]  /*664d0*/  LDL.LU R20, [R1+0x60] ;  /* 0x0000600001147983 */ /* 0x002ea80000300800 */
[----:B------:R-:W2:Y:S04]  /*664e0*/  LDL.LU R21, [R1+0x64] ;  /* 0x0000640001157983 */ /* 0x000ea80000300800 */
[----:B------:R-:W3:Y:S04]  /*664f0*/  LDL.LU R22, [R1+0x68] ;  /* 0x0000680001167983 */ /* 0x000ee80000300800 */
[----:B------:R-:W3:Y:S04]  /*66500*/  LDL.LU R23, [R1+0x6c] ;  /* 0x00006c0001177983 */ /* 0x000ee80000300800 */
        /* <DEDUP_REMOVED lines=14> */
[----:B-1----:R-:W3:Y:S04]  /*665f0*/  LDL.LU R20, [R1+0xa0] ;  /* 0x0000a00001147983 */ /* 0x002ee80000300800 */
[----:B------:R-:W3:Y:S04]  /*66600*/  LDL.LU R21, [R1+0xa4] ;  /* 0x0000a40001157983 */ /* 0x000ee80000300800 */
[----:B------:R-:W2:Y:S04]  /*66610*/  LDL.LU R22, [R1+0xa8] ;  /* 0x0000a80001167983 */ /* 0x000ea80000300800 */
[----:B------:R-:W2:Y:S04]  /*66620*/  LDL.LU R23, [R1+0xac] ;  /* 0x0000ac0001177983 */ /* 0x000ea80000300800 */
[----:B--2---:R-:W-:Y:S04]  /*66630*/  STL.64 [R1+0x1858], R22 ;  /* 0x0018581601007387 */ /* 0x004fe80000100a00 */
[----:B---3--:R-:W-:Y:S04]  /*66640*/  STL.64 [R1+0x1850], R20 ;  /* 0x0018501401007387 */ /* 0x008fe80000100a00 */
[----:B------:R-:W2:Y:S04]  /*66650*/  LDL.LU R16, [R1+0xb0] ;  /* 0x0000b00001107983 */ /* 0x000ea80000300800 */
[----:B------:R-:W2:Y:S04]  /*66660*/  LDL.LU R17, [R1+0xb4] ;  /* 0x0000b40001117983 */ /* 0x000ea80000300800 */
[----:B------:R-:W3:Y:S04]  /*66670*/  LDL.LU R18, [R1+0xb8] ;  /* 0x0000b80001127983 */ /* 0x000ee80000300800 */
[----:B------:R-:W3:Y:S04]  /*66680*/  LDL.LU R19, [R1+0xbc] ;  /* 0x0000bc0001137983 */ /* 0x000ee80000300800 */
[----:B------:R-:W2:Y:S04]  /*66690*/  LDL.LU R28, [R1+0x4] ;  /* 0x00000400011c7983 */ /* 0x000ea80000300800 */
[----:B------:R-:W4:Y:S04]  /*666a0*/  LDL.LU R3, [R1+0x8] ;  /* 0x0000080001037983 */ /* 0x000f280000300800 */
[----:B------:R-:W4:Y:S04]  /*666b0*/  LDL.LU R2, [R1+0xc] ;  /* 0x00000c0001027983 */ /* 0x000f280000300800 */
[----:B---3--:R-:W-:Y:S04]  /*666c0*/  STL.64 [R1+0x1868], R18 ;  /* 0x0018681201007387 */ /* 0x008fe80000100a00 */
[----:B--2---:R1:W-:Y:S04]  /*666d0*/  STL.64 [R1+0x1860], R16 ;  /* 0x0018601001007387 */ /* 0x0043e80000100a00 */
[----:B------:R-:W2:Y:S04]  /*666e0*/  LDL.LU R12, [R1+0xc0] ;  /* 0x0000c000010c7983 */ /* 0x000ea80000300800 */
[----:B------:R-:W2:Y:S04]  /*666f0*/  LDL.LU R13, [R1+0xc4] ;  /* 0x0000c400010d7983 */ /* 0x000ea80000300800 */
[----:B------:R-:W3:Y:S04]  /*66700*/  LDL.LU R14, [R1+0xc8] ;  /* 0x0000c800010e7983 */ /* 0x000ee80000300800 */
[----:B------:R-:W3:Y:S01]  /*66710*/  LDL.LU R15, [R1+0xcc] ;  /* 0x0000cc00010f7983 */ /* 0x000ee20000300800 */
[----:B0-----:R-:W-:-:S03]  /*66720*/  LOP3.LUT R0, R0, 0x1ff, RZ, 0xc0, !PT ;  /* 0x000001ff00007812 */ /* 0x001fc600078ec0ff */
[----:B---3--:R-:W-:Y:S04]  /*66730*/  STL.64 [R1+0x1878], R14 ;  /* 0x0018780e01007387 */ /* 0x008fe80000100a00 */
[----:B--2---:R0:W-:Y:S04]  /*66740*/  STL.64 [R1+0x1870], R12 ;  /* 0x0018700c01007387 */ /* 0x0041e80000100a00 */
[----:B-1----:R-:W2:Y:S04]  /*66750*/  LDL.LU R16, [R1+0xe0] ;  /* 0x0000e00001107983 */ /* 0x002ea80000300800 */
[----:B------:R-:W2:Y:S04]  /*66760*/  LDL.LU R17, [R1+0xe4] ;  /* 0x0000e40001117983 */ /* 0x000ea80000300800 */
[----:B------:R-:W2:Y:S04]  /*66770*/  LDL.LU R18, [R1+0xe8] ;  /* 0x0000e80001127983 */ /* 0x000ea80000300800 */
[----:B------:R-:W2:Y:S04]  /*66780*/  LDL.LU R19, [R1+0xec] ;  /* 0x0000ec0001137983 */ /* 0x000ea80000300800 */
[----:B0-----:R-:W3:Y:S04]  /*66790*/  LDL.LU R12, [R1+0xf0] ;  /* 0x0000f000010c7983 */ /* 0x001ee80000300800 */
        /* <DEDUP_REMOVED lines=15> */
[----:B------:R-:W-:Y:S04]  /*66890*/  STL.64 [R1+0x1788], R26 ;  /* 0x0017881a01007387 */ /* 0x000fe80000100a00 */
[----:B------:R0:W-:Y:S02]  /*668a0*/  STL.64 [R1+0x1780], R24 ;  /* 0x0017801801007387 */ /* 0x0001e40000100a00 */
[----:B0-----:R-:W-:-:S02]  /*668b0*/  IMAD.MOV.U32 R25, RZ, RZ, R28 ;  /* 0x000000ffff197224 */ /* 0x001fc400078e001c */
[----:B------:R-:W3:Y:S01]  /*668c0*/  LDL.LU R24, [R1] ;  /* 0x0000000001187983 */ /* 0x000ee20000300800 */
[C---:B----4-:R-:W-:Y:S02]  /*668d0*/  IMAD.SHL.U32 R28, R29.reuse, 0x4000, RZ ;  /* 0x000040001d1c7824 */ /* 0x050fe400078e00ff */
[----:B------:R-:W-:Y:S02]  /*668e0*/  IMAD.MOV.U32 R27, RZ, RZ, R2 ;  /* 0x000000ffff1b7224 */ /* 0x000fe400078e0002 */
[C---:B------:R-:W-:Y:S01]  /*668f0*/  IMAD.SHL.U32 R2, R29.reuse, 0x4, RZ ;  /* 0x000000041d027824 */ /* 0x040fe200078e00ff */
[----:B------:R-:W-:Y:S01]  /*66900*/  LOP3.LUT R28, R28, 0x18000, RZ, 0xc0, !PT ;  /* 0x000180001c1c7812 */ /* 0x000fe200078ec0ff */
[----:B------:R-:W-:Y:S02]  /*66910*/  IMAD.MOV.U32 R26, RZ, RZ, R3 ;  /* 0x000000ffff1a7224 */ /* 0x000fe400078e0003 */
[----:B------:R-:W-:Y:S02]  /*66920*/  IMAD.SHL.U32 R3, R29, 0x1000, RZ ;  /* 0x000010001d037824 */ /* 0x000fe400078e00ff */
[----:B------:R-:W-:-:S02]  /*66930*/  IMAD R28, R0, 0x10, R28 ;  /* 0x00000010001c7824 */ /* 0x000fc400078e021c */
[----:B------:R-:W-:Y:S01]  /*66940*/  IMAD.SHL.U32 R0, R29, 0x20, RZ ;  /* 0x000000201d007824 */ /* 0x000fe200078e00ff */
[----:B------:R-:W-:-:S04]  /*66950*/  LOP3.LUT R3, R3, 0x18000, RZ, 0xc0, !PT ;  /* 0x0001800003037812 */ /* 0x000fc800078ec0ff */
[----:B------:R-:W-:-:S04]  /*66960*/  LOP3.LUT R0, R0, 0x60, RZ, 0xc0, !PT ;  /* 0x0000006000007812 */ /* 0x000fc800078ec0ff */
[----:B------:R-:W-:Y:S01]  /*66970*/  LOP3.LUT R0, R0, 0x70, R2, 0x78, !PT ;  /* 0x0000007000007812 */ /* 0x000fe200078e7802 */
[C---:B------:R-:W-:Y:S01]  /*66980*/  IMAD.SHL.U32 R2, R29.reuse, 0x100, RZ ;  /* 0x000001001d027824 */ /* 0x040fe200078e00ff */
[----:B------:R-:W-:-:S04]  /*66990*/  LOP3.LUT R29, R29, 0x180, RZ, 0xc0, !PT ;  /* 0x000001801d1d7812 */ /* 0x000fc800078ec0ff */
[----:B------:R-:W-:-:S04]  /*669a0*/  LOP3.LUT R2, R2, 0x6000, RZ, 0xc0, !PT ;  /* 0x0000600002027812 */ /* 0x000fc800078ec0ff */
[----:B------:R-:W-:-:S05]  /*669b0*/  IADD3 R0, R0, R3, R2 ;  /* 0x0000000300007210 */ /* 0x000fca0007ffe002 */
[----:B------:R-:W-:-:S05]  /*669c0*/  IMAD R0, R29, 0x2, R0 ;  /* 0x000000021d007824 */ /* 0x000fca00078e0200 */
[----:B--2---:R-:W-:Y:S04]  /*669d0*/  STS.128 [R0+0x80], R16 ;  /* 0x0000801000007388 */ /* 0x004fe80000000c00 */
[----:B---3--:R0:W-:Y:S04]  /*669e0*/  STS.128 [R0], R12 ;  /* 0x0000000c00007388 */ /* 0x0081e80000000c00 */
[----:B0-----:R-:W2:Y:S04]  /*669f0*/  LDL.LU.64 R14, [R1+0x1878] ;  /* 0x00187800010e7983 */ /* 0x001ea80000300a00 */
[----:B------:R-:W2:Y:S04]  /*66a00*/  LDL.LU.64 R12, [R1+0x1870] ;  /* 0x00187000010c7983 */ /* 0x000ea80000300a00 */
[----:B------:R-:W3:Y:S04]  /*66a10*/  LDL.LU.64 R18, [R1+0x1868] ;  /* 0x0018680001127983 */ /* 0x000ee80000300a00 */
[----:B------:R-:W3:Y:S04]  /*66a20*/  LDL.LU.64 R16, [R1+0x1860] ;  /* 0x0018600001107983 */ /* 0x000ee80000300a00 */
[----:B------:R0:W-:Y:S04]  /*66a30*/  STS.128 [R0+0x400], R20 ;  /* 0x0004001400007388 */ /* 0x0001e80000000c00 */
[----:B0-----:R-:W4:Y:S04]  /*66a40*/  LDL.LU.64 R22, [R1+0x1858] ;  /* 0x0018580001167983 */ /* 0x001f280000300a00 */
[----:B------:R-:W4:Y:S04]  /*66a50*/  LDL.LU.64 R20, [R1+0x1850] ;  /* 0x0018500001147983 */ /* 0x000f280000300a00 */
[----:B--2---:R0:W-:Y:S04]  /*66a60*/  STS.128 [R0+0x480], R12 ;  /* 0x0004800c00007388 */ /* 0x0041e80000000c00 */
[----:B---3--:R1:W-:Y:S04]  /*66a70*/  STS.128 [R0+0x800], R16 ;  /* 0x0008001000007388 */ /* 0x0083e80000000c00 */
[----:B0-----:R-:W2:Y:S04]  /*66a80*/  LDL.LU.64 R14, [R1+0x1848] ;  /* 0x00184800010e7983 */ /* 0x001ea80000300a00 */
[----:B------:R-:W2:Y:S04]  /*66a90*/  LDL.LU.64 R12, [R1+0x1840] ;  /* 0x00184000010c7983 */ /* 0x000ea80000300a00 */
[----:B-1----:R-:W3:Y:S04]  /*66aa0*/  LDL.LU.64 R18, [R1+0x1838] ;  /* 0x0018380001127983 */ /* 0x002ee80000300a00 */
[----:B------:R-:W3:Y:S04]  /*66ab0*/  LDL.LU.64 R16, [R1+0x1830] ;  /* 0x0018300001107983 */ /* 0x000ee80000300a00 */
[----:B----4-:R0:W-:Y:S04]  /*66ac0*/  STS.128 [R0+0x880], R20 ;  /* 0x0008801400007388 */ /* 0x0101e80000000c00 */
[----:B0-----:R-:W4:Y:S04]  /*66ad0*/  LDL.LU.64 R22, [R1+0x1828] ;  /* 0x0018280001167983 */ /* 0x001f280000300a00 */
[----:B------:R-:W4:Y:S04]  /*66ae0*/  LDL.LU.64 R20, [R1+0x1820] ;  /* 0x0018200001147983 */ /* 0x000f280000300a00 */
        /* <DEDUP_REMOVED lines=13> */
[----:B------:R1:W-:Y:S04]  /*66bc0*/  STS.128 [R0+0x1480], R8 ;  /* 0x0014800800007388 */ /* 0x0003e80000000c00 */
[----:B------:R-:W-:Y:S04]  /*66bd0*/  STS.128 [R0+0x1c80], R24 ;  /* 0x001c801800007388 */ /* 0x000fe80000000c00 */
[----:B0-----:R-:W4:Y:S04]  /*66be0*/  LDL.LU.64 R6, [R1+0x17d8] ;  /* 0x0017d80001067983 */ /* 0x001f280000300a00 */
[----:B------:R-:W4:Y:S04]  /*66bf0*/  LDL.LU.64 R4, [R1+0x17d0] ;  /* 0x0017d00001047983 */ /* 0x000f280000300a00 */
[----:B-1----:R-:W4:Y:S04]  /*66c00*/  LDL.LU.64 R10, [R1+0x17c8] ;  /* 0x0017c800010a7983 */ /* 0x002f280000300a00 */
[----:B------:R-:W4:Y:S01]  /*66c10*/  LDL.LU.64 R8, [R1+0x17c0] ;  /* 0x0017c00001087983 */ /* 0x000f220000300a00 */
[----:B------:R-:W-:-:S03]  /*66c20*/  LOP3.LUT R29, R28, 0x20, RZ, 0x3c, !PT ;  /* 0x000000201c1d7812 */ /* 0x000fc600078e3cff */
[----:B--2---:R0:W-:Y:S04]  /*66c30*/  STS.128 [R0+0x1800], R12 ;  /* 0x0018000c00007388 */ /* 0x0041e80000000c00 */
[----:B---3--:R1:W-:Y:S04]  /*66c40*/  STS.128 [R0+0x1880], R16 ;  /* 0x0018801000007388 */ /* 0x0083e80000000c00 */
[----:B0-----:R-:W2:Y:S04]  /*66c50*/  LDL.LU.64 R14, [R1+0x17b8] ;  /* 0x0017b800010e7983 */ /* 0x001ea80000300a00 */
[----:B------:R-:W2:Y:S04]  /*66c60*/  LDL.LU.64 R12, [R1+0x17b0] ;  /* 0x0017b000010c7983 */ /* 0x000ea80000300a00 */
[----:B-1----:R-:W3:Y:S04]  /*66c70*/  LDL.LU.64 R18, [R1+0x17a8] ;  /* 0x0017a80001127983 */ /* 0x002ee80000300a00 */
[----:B------:R-:W3:Y:S04]  /*66c80*/  LDL.LU.64 R16, [R1+0x17a0] ;  /* 0x0017a00001107983 */ /* 0x000ee80000300a00 */
[----:B----4-:R0:W-:Y:S04]  /*66c90*/  STS.128 [R0+0x1c00], R20 ;  /* 0x001c001400007388 */ /* 0x0101e80000000c00 */
[----:B------:R-:W-:Y:S06]  /*66ca0*/  BAR.SYNC.DEFER_BLOCKING 0x0 ;  /* 0x0000000000007b1d */ /* 0x000fec0000010000 */
[----:B0-----:R-:W4:Y:S04]  /*66cb0*/  LDL.LU.64 R22, [R1+0x1798] ;  /* 0x0017980001167983 */ /* 0x001f280000300a00 */
[----:B------:R-:W4:Y:S01]  /*66cc0*/  LDL.LU.64 R20, [R1+0x1790] ;  /* 0x0017900001147983 */ /* 0x000f220000300a00 */
[----:B------:R-:W-:-:S02]  /*66cd0*/  LOP3.LUT R3, R28, 0x40, RZ, 0x3c, !PT ;  /* 0x000000401c037812 */ /* 0x000fc400078e3cff */
[C---:B------:R-:W-:Y:S01]  /*66ce0*/  LOP3.LUT R2, R28.reuse, 0x60, RZ, 0x3c, !PT ;  /* 0x000000601c027812 */ /* 0x040fe200078e3cff */
[----:B------:R-:W0:Y:S04]  /*66cf0*/  LDS.128 R24, [R28] ;  /* 0x000000001c187984 */ /* 0x000e280000000c00 */
[----:B0-----:R-:W-:Y:S04]  /*66d00*/  STL.64 [R1], R24 ;  /* 0x0000001801007387 */ /* 0x001fe80000100a00 */
[----:B------:R-:W-:Y:S04]  /*66d10*/  STL.64 [R1+0x8], R26 ;  /* 0x0000081a01007387 */ /* 0x000fe80000100a00 */
[----:B------:R-:W0:Y:S04]  /*66d20*/  LDS.128 R24, [R28+0x2000] ;  /* 0x002000001c187984 */ /* 0x000e280000000c00 */
[----:B0-----:R-:W-:Y:S04]  /*66d30*/  STL.64 [R1+0x40], R24 ;  /* 0x0000401801007387 */ /* 0x001fe80000100a00 */
[----:B------:R-:W-:Y:S04]  /*66d40*/  STL.64 [R1+0x48], R26 ;  /* 0x0000481a01007387 */ /* 0x000fe80000100a00 */
[----:B------:R-:W0:Y:S04]  /*66d50*/  LDS.128 R24, [R28+0x4000] ;  /* 0x004000001c187984 */ /* 0x000e280000000c00 */
[----:B0-----:R-:W-:Y:S04]  /*66d60*/  STL.64 [R1+0x80], R24 ;  /* 0x0000801801007387 */ /* 0x001fe80000100a00 */
[----:B------:R-:W-:Y:S04]  /*66d70*/  STL.64 [R1+0x88], R26 ;  /* 0x0000881a01007387 */ /* 0x000fe80000100a00 */
[----:B------:R-:W0:Y:S04]  /*66d80*/  LDS.128 R24, [R28+0x6000] ;  /* 0x006000001c187984 */ /* 0x000e280000000c00 */
[----:B0-----:R-:W-:Y:S04]  /*66d90*/  STL.64 [R1+0xc0], R24 ;  /* 0x0000c01801007387 */ /* 0x001fe80000100a00 */
[----:B------:R-:W-:Y:S04]  /*66da0*/  STL.64 [R1+0xc8], R26 ;  /* 0x0000c81a01007387 */ /* 0x000fe80000100a00 */
[----:B------:R-:W0:Y:S04]  /*66db0*/  LDS.128 R24, [R29] ;  /* 0x000000001d187984 */ /* 0x000e280000000c00 */
        /* <DEDUP_REMOVED lines=33> */
[----:B------:R-:W-:Y:S06]  /*66fd0*/  BAR.SYNC.DEFER_BLOCKING 0x0 ;  /* 0x0000000000007b1d */ /* 0x000fec0000010000 */
[----:B------:R-:W-:Y:S04]  /*66fe0*/  STS.128 [R0], R4 ;  /* 0x0000000400007388 */ /* 0x000fe80000000c00 */
[----:B0-----:R-:W-:Y:S04]  /*66ff0*/  STL.64 [R1+0xf0], R24 ;  /* 0x0000f01801007387 */ /* 0x001fe80000100a00 */
[----:B------:R0:W-:Y:S04]  /*67000*/  STL.64 [R1+0xf8], R26 ;  /* 0x0000f81a01007387 */ /* 0x0001e80000100a00 */
[----:B0-----:R-:W2:Y:S04]  /*67010*/  LDL.LU.64 R26, [R1+0x1788] ;  /* 0x00178800011a7983 */ /* 0x001ea80000300a00 */
[----:B------:R-:W2:Y:S04]  /*67020*/  LDL.LU.64 R24, [R1+0x1780] ;  /* 0x0017800001187983 */ /* 0x000ea80000300a00 */
[----:B------:R-:W2:Y:S04]  /*67030*/  LDL.LU R4, [R1+0x1c0] ;  /* 0x0001c00001047983 */ /* 0x000ea80000300800 */
[----:B------:R-:W2:Y:S04]  /*67040*/  LDL.LU R5, [R1+0x1c4] ;  /* 0x0001c40001057983 */ /* 0x000ea80000300800 */
[----:B------:R-:W2:Y:S04]  /*67050*/  LDL.LU R6, [R1+0x1c8] ;  /* 0x0001c80001067983 */ /* 0x000ea80000300800 */
[----:B------:R-:W2:Y:S04]  /*67060*/  LDL.LU R7, [R1+0x1cc] ;  /* 0x0001cc0001077983 */ /* 0x000ea80000300800 */
[----:B--2---:R-:W-:Y:S04]  /*67070*/  STL.64 [R1+0x1748], R6 ;  /* 0x0017480601007387 */ /* 0x004fe80000100a00 */
[----:B------:R0:W-:Y:S04]  /*67080*/  STL.64 [R1+0x1740], R4 ;  /* 0x0017400401007387 */ /* 0x0001e80000100a00 */
[----:B0-----:R-:W2:Y:S04]  /*67090*/  LDL.LU R4, [R1+0x130] ;  /* 0x0001300001047983 */ /* 0x001ea80000300800 */
        /* <DEDUP_REMOVED lines=15> */
[----:B------:R-:W-:Y:S04]  /*67190*/  STS.128 [R0+0x80], R8 ;  /* 0x0000800800007388 */ /* 0x000fe80000000c00 */
[----:B------:R-:W-:Y:S04]  /*671a0*/  STS.128 [R0+0x400], R12 ;  /* 0x0004000c00007388 */ /* 0x000fe80000000c00 */
[----:B--2---:R-:W-:Y:S04]  /*671b0*/  STL.64 [R1+0x1778], R6 ;  /* 0x0017780601007387 */ /* 0x004fe80000100a00 */
[----:B------:R0:W-:Y:S04]  /*671c0*/  STL.64 [R1+0x1770], R4 ;  /* 0x0017700401007387 */ /* 0x0001e80000100a00 */
[----:B0-----:R-:W2:Y:S04]  /*671d0*/  LDL.LU R4, [R1+0x100] ;  /* 0x0001000001047983 */ /* 0x001ea80000300800 */
        /* <DEDUP_REMOVED lines=11> */
[----:B---3--:R0:W-:Y:S04]  /*67290*/  STS.128 [R0+0x480], R16 ;  /* 0x0004801000007388 */ /* 0x0081e80000000c00 */
[----:B----4-:R1:W-:Y:S04]  /*672a0*/  STS.128 [R0+0x800], R20 ;  /* 0x0008001400007388 */ /* 0x0103e80000000c00 */
[----:B------:R-:W-:Y:S04]  /*672b0*/  STS.128 [R0+0x880], R24 ;  /* 0x0008801800007388 */ /* 0x000fe80000000c00 */
[----:B0-----:R-:W3:Y:S04]  /*672c0*/  LDL.LU R16, [R1+0x160] ;  /* 0x0001600001107983 */ /* 0x001ee80000300800 */
[----:B------:R-:W3:Y:S04]  /*672d0*/  LDL.LU R17, [R1+0x164] ;  /* 0x0001640001117983 */ /* 0x000ee80000300800 */
[----:B------:R-:W3:Y:S04]  /*672e0*/  LDL.LU R18, [R1+0x168] ;  /* 0x0001680001127983 */ /* 0x000ee80000300800 */
[----:B------:R-:W3:Y:S04]  /*672f0*/  LDL.LU R19, [R1+0x16c] ;  /* 0x00016c0001137983 */ /* 0x000ee80000300800 */
[----:B-1----:R-:W4:Y:S04]  /*67300*/  LDL.LU R20, [R1+0x150] ;  /* 0x0001500001147983 */ /* 0x002f280000300800 */
[----:B------:R-:W4:Y:S04]  /*67310*/  LDL.LU R21, [R1+0x154] ;  /* 0x0001540001157983 */ /* 0x000f280000300800 */
[----:B------:R-:W4:Y:S04]  /*67320*/  LDL.LU R22, [R1+0x158] ;  /* 0x0001580001167983 */ /* 0x000f280000300800 */
[----:B------:R-:W4:Y:S04]  /*67330*/  LDL.LU R23, [R1+0x15c] ;  /* 0x00015c0001177983 */ /* 0x000f280000300800 */
[----:B------:R0:W-:Y:S04]  /*67340*/  STL [R1+0x1648], R24 ;  /* 0x0016481801007387 */ /* 0x0001e80000100800 */
[----:B0-----:R-:W3:Y:S04]  /*67350*/  LDL.LU R24, [R1+0x140] ;  /* 0x0001400001187983 */ /* 0x001ee80000300800 */
[----:B------:R-:W3:Y:S04]  /*67360*/  LDL.LU R25, [R1+0x144] ;  /* 0x0001440001197983 */ /* 0x000ee80000300800 */
[----:B------:R-:W3:Y:S04]  /*67370*/  LDL.LU R26, [R1+0x148] ;  /* 0x00014800011a7983 */ /* 0x000ee80000300800 */
[----:B------:R-:W3:Y:S04]  /*67380*/  LDL.LU R27, [R1+0x14c] ;  /* 0x00014c00011b7983 */ /* 0x000ee80000300800 */
[----:B--2---:R0:W-:Y:S04]  /*67390*/  STS.128 [R0+0xc00], R4 ;  /* 0x000c000400007388 */ /* 0x0041e80000000c00 */
[----:B0-----:R-:W2:Y:S04]  /*673a0*/  LDL.LU.64 R6, [R1+0x1778] ;  /* 0x0017780001067983 */ /* 0x001ea80000300a00 */
[----:B------:R-:W2:Y:S04]  /*673b0*/  LDL.LU.64 R4, [R1+0x1770] ;  /* 0x0017700001047983 */ /* 0x000ea80000300a00 */
        /* <DEDUP_REMOVED lines=9> */
[----:B---3--:R-:W-:Y:S04]  /*67450*/  STS.128 [R0+0x1400], R24 ;  /* 0x0014001800007388 */ /* 0x008fe80000000c00 */
[----:B----4-:R-:W-:Y:S04]  /*67460*/  STS.128 [R0+0x1480], R20 ;  /* 0x0014801400007388 */ /* 0x010fe80000000c00 */
[----:B------:R-:W-:Y:S04]  /*67470*/  STS.128 [R0+0x1800], R16 ;  /* 0x0018001000007388 */ /* 0x000fe80000000c00 */
[----:B------:R-:W-:Y:S04]  /*67480*/  STS.128 [R0+0x1880], R12 ;  /* 0x0018800c00007388 */ /* 0x000fe80000000c00 */
[----:B------:R-:W-:Y:S04]  /*67490*/  STS.128 [R0+0x1c00], R8 ;  /* 0x001c000800007388 */ /* 0x000fe80000000c00 */
[----:B--2---:R-:W-:Y:S04]  /*674a0*/  STS.128 [R0+0x1c80], R4 ;  /* 0x001c800400007388 */ /* 0x004fe80000000c00 */
[----:B------:R-:W-:Y:S06]  /*674b0*/  BAR.SYNC.DEFER_BLOCKING 0x0 ;  /* 0x0000000000007b1d */ /* 0x000fec0000010000 */
[----:B------:R-:W0:Y:S04]  /*674c0*/  LDS.128 R8, [R28] ;  /* 0x000000001c087984 */ /* 0x000e280000000c00 */
[----:B------:R-:W1:Y:S04]  /*674d0*/  LDS.128 R12, [R28+0x2000] ;  /* 0x002000001c0c7984 */ /* 0x000e680000000c00 */
[----:B------:R-:W2:Y:S04]  /*674e0*/  LDS.128 R4, [R28+0x4000] ;  /* 0x004000001c047984 */ /* 0x000ea80000000c00 */
[----:B------:R-:W3:Y:S04]  /*674f0*/  LDS.128 R24, [R28+0x6000] ;  /* 0x006000001c187984 */ /* 0x000ee80000000c00 */
[----:B0-----:R0:W-:Y:S04]  /*67500*/  STL.64 [R1+0x100], R8 ;  /* 0x0001000801007387 */ /* 0x0011e80000100a00 */
[----:B------:R4:W-:Y:S04]  /*67510*/  STL.64 [R1+0x108], R10 ;  /* 0x0001080a01007387 */ /* 0x0009e80000100a00 */
[----:B0-----:R-:W3:Y:S04]  /*67520*/  LDL.LU R8, [R1+0x440] ;  /* 0x0004400001087983 */ /* 0x001ee80000300800 */
[----:B-1----:R0:W-:Y:S04]  /*67530*/  STL.64 [R1+0x140], R12 ;  /* 0x0001400c01007387 */ /* 0x0021e80000100a00 */
[----:B------:R1:W-:Y:S04]  /*67540*/  STL.64 [R1+0x148], R14 ;  /* 0x0001480e01007387 */ /* 0x0003e80000100a00 */
[----:B--2---:R-:W-:Y:S04]  /*67550*/  STL.64 [R1+0x180], R4 ;  /* 0x0001800401007387 */ /* 0x004fe80000100a00 */
[----:B------:R-:W-:Y:S04]  /*67560*/  STL.64 [R1+0x188], R6 ;  /* 0x0001880601007387 */ /* 0x000fe80000100a00 */
[----:B------:R-:W3:Y:S04]  /*67570*/  LDL.LU R9, [R1+0x444] ;  /* 0x0004440001097983 */ /* 0x000ee80000300800 */
[----:B----4-:R-:W2:Y:S04]  /*67580*/  LDL.LU R10, [R1+0x448] ;  /* 0x00044800010a7983 */ /* 0x010ea80000300800 */
[----:B------:R-:W2:Y:S04]  /*67590*/  LDL.LU R11, [R1+0x44c] ;  /* 0x00044c00010b7983 */ /* 0x000ea80000300800 */
[----:B--2---:R-:W-:Y:S04]  /*675a0*/  STL.64 [R1+0x1688], R10 ;  /* 0x0016880a01007387 */ /* 0x004fe80000100a00 */
[----:B---3--:R2:W-:Y:S04]  /*675b0*/  STL.64 [R1+0x1680], R8 ;  /* 0x0016800801007387 */ /* 0x0085e80000100a00 */
[----:B0-----:R-:W3:Y:S04]  /*675c0*/  LDL.LU R12, [R1+0x380] ;  /* 0x00038000010c7983 */ /* 0x001ee80000300800 */
[----:B------:R-:W3:Y:S04]  /*675d0*/  LDL.LU R13, [R1+0x384] ;  /* 0x00038400010d7983 */ /* 0x000ee80000300800 */
[----:B-1----:R-:W4:Y:S04]  /*675e0*/  LDL.LU R14, [R1+0x388] ;  /* 0x00038800010e7983 */ /* 0x002f280000300800 */
[----:B------:R-:W4:Y:S04]  /*675f0*/  LDL.LU R15, [R1+0x38c] ;  /* 0x00038c00010f7983 */ /* 0x000f280000300800 */
[----:B----4-:R-:W-:Y:S04]  /*67600*/  STL.64 [R1+0x1698], R14 ;  /* 0x0016980e01007387 */ /* 0x010fe80000100a00 */
[----:B---3--:R0:W-:Y:S04]  /*67610*/  STL.64 [R1+0x1690], R12 ;  /* 0x0016900c01007387 */ /* 0x0081e80000100a00 */
[----:B------:R-:W3:Y:S04]  /*67620*/  LDL.LU R16, [R1+0x370] ;  /* 0x0003700001107983 */ /* 0x000ee80000300800 */
[----:B------:R-:W3:Y:S04]  /*67630*/  LDL.LU R17, [R1+0x374] ;  /* 0x0003740001117983 */ /* 0x000ee80000300800 */
[----:B------:R-:W4:Y:S04]  /*67640*/  LDL.LU R18, [R1+0x378] ;  /* 0x0003780001127983 */ /* 0x000f280000300800 */
[----:B------:R-:W4:Y:S04]  /*67650*/  LDL.LU R19, [R1+0x37c] ;  /* 0x00037c0001137983 */ /* 0x000f280000300800 */
[----:B----4-:R-:W-:Y:S04]  /*67660*/  STL.64 [R1+0x16a8], R18 ;  /* 0x0016a81201007387 */ /* 0x010fe80000100a00 */
[----:B---3--:R1:W-:Y:S04]  /*67670*/  STL.64 [R1+0x16a0], R16 ;  /* 0x0016a01001007387 */ /* 0x0083e80000100a00 */
[----:B--2---:R-:W2:Y:S04]  /*67680*/  LDL.LU R8, [R1+0x350] ;  /* 0x0003500001087983 */ /* 0x004ea80000300800 */
[----:B------:R-:W2:Y:S04]  /*67690*/  LDL.LU R9, [R1+0x354] ;  /* 0x0003540001097983 */ /* 0x000ea80000300800 */
[----:B------:R-:W3:Y:S04]  /*676a0*/  LDL.LU R10, [R1+0x358] ;  /* 0x00035800010a7983 */ /* 0x000ee80000300800 */
[----:B------:R-:W3:Y:S04]  /*676b0*/  LDL.LU R11, [R1+0x35c] ;  /* 0x00035c00010b7983 */ /* 0x000ee80000300800 */
[----:B---3--:R-:W-:Y:S04]  /*676c0*/  STL.64 [R1+0x16b8], R10 ;  /* 0x0016b80a01007387 */ /* 0x008fe80000100a00 */
[----:B--2---:R-:W-:Y:S04]  /*676d0*/  STL.64 [R1+0x16b0], R8 ;  /* 0x0016b00801007387 */ /* 0x004fe80000100a00 */
[----:B0-----:R-:W2:Y:S04]  /*676e0*/  LDL.LU R12, [R1+0x2e0] ;  /* 0x0002e000010c7983 */ /* 0x001ea80000300800 */
[----:B------:R-:W2:Y:S04]  /*676f0*/  LDL.LU R13, [R1+0x2e4] ;  /* 0x0002e400010d7983 */ /* 0x000ea80000300800 */
[----:B------:R-:W3:Y:S04]  /*67700*/  LDL.LU R14, [R1+0x2e8] ;  /* 0x0002e800010e7983 */ /* 0x000ee80000300800 */
[----:B------:R-:W3:Y:S04]  /*67710*/  LDL.LU R15, [R1+0x2ec] ;  /* 0x0002ec00010f7983 */ /* 0x000ee80000300800 */
[----:B---3--:R-:W-:Y:S04]  /*67720*/  STL.64 [R1+0x16c8], R14 ;  /* 0x0016c80e01007387 */ /* 0x008fe80000100a00 */
[----:B--2---:R0:W-:Y:S04]  /*67730*/  STL.64 [R1+0x16c0], R12 ;  /* 0x0016c00c01007387 */ /* 0x0041e80000100a00 */
[----:B-1----:R-:W2:Y:S04]  /*67740*/  LDL.LU R16, [R1+0x2d0] ;  /* 0x0002d00001107983 */ /* 0x002ea80000300800 */
[----:B------:R-:W2:Y:S04]  /*67750*/  LDL.LU R17, [R1+0x2d4] ;  /* 0x0002d40001117983 */ /* 0x000ea80000300800 */
[----:B------:R-:W3:Y:S04]  /*67760*/  LDL.LU R18, [R1+0x2d8] ;  /* 0x0002d80001127983 */ /* 0x000ee80000300800 */
[----:B------:R-:W3:Y:S04]  /*67770*/  LDL.LU R19, [R1+0x2dc] ;  /* 0x0002dc0001137983 */ /* 0x000ee80000300800 */
[----:B---3--:R-:W-:Y:S04]  /*67780*/  STL.64 [R1+0x16d8], R18 ;  /* 0x0016d81201007387 */ /* 0x008fe80000100a00 */
[----:B--2---:R1:W-:Y:S04]  /*67790*/  STL.64 [R1+0x16d0], R16 ;  /* 0x0016d01001007387 */ /* 0x0043e80000100a00 */
        /* <DEDUP_REMOVED lines=35> */
[----:B--2---:R-:W-:Y:S04]  /*679d0*/  STL.64 [R1+0x1730], R12 ;  /* 0x0017300c01007387 */ /* 0x004fe80000100a00 */
[----:B------:R-:W0:Y:S04]  /*679e0*/  LDS.128 R12, [R29] ;  /* 0x000000001d0c7984 */ /* 0x000e280000000c00 */
[----:B------:R-:W2:Y:S04]  /*679f0*/  LDL.LU R16, [R1+0x200] ;  /* 0x0002000001107983 */ /* 0x000ea80000300800 */
[----:B------:R-:W2:Y:S04]  /*67a00*/  LDL.LU R17, [R1+0x204] ;  /* 0x0002040001117983 */ /* 0x000ea80000300800 */
[----:B------:R-:W2:Y:S04]  /*67a10*/  LDL.LU R18, [R1+0x208] ;  /* 0x0002080001127983 */ /* 0x000ea80000300800 */
[----:B------:R-:W2:Y:S04]  /*67a20*/  LDL.LU R19, [R1+0x20c] ;  /* 0x00020c0001137983 */ /* 0x000ea80000300800 */
[----:B------:R-:W3:Y:S04]  /*67a30*/  LDL.LU R8, [R1+0x2c0] ;  /* 0x0002c00001087983 */ /* 0x000ee80000300800 */
[----:B------:R-:W3:Y:S04]  /*67a40*/  LDL.LU R9, [R1+0x2c4] ;  /* 0x0002c40001097983 */ /* 0x000ee80000300800 */
[----:B------:R-:W3:Y:S04]  /*67a50*/  LDL.LU R10, [R1+0x2c8] ;  /* 0x0002c800010a7983 */ /* 0x000ee80000300800 */
[----:B------:R-:W3:Y:S04]  /*67a60*/  LDL.LU R11, [R1+0x2cc] ;  /* 0x0002cc00010b7983 */ /* 0x000ee80000300800 */
[----:B------:R-:W4:Y:S04]  /*67a70*/  LDL.LU R20, [R1+0x360] ;  /* 0x0003600001147983 */ /* 0x000f280000300800 */
[----:B------:R-:W4:Y:S04]  /*67a80*/  LDL.LU R21, [R1+0x364] ;  /* 0x0003640001157983 */ /* 0x000f280000300800 */
[----:B------:R-:W4:Y:S04]  /*67a90*/  LDL.LU R22, [R1+0x368] ;  /* 0x0003680001167983 */ /* 0x000f280000300800 */
[----:B------:R-:W4:Y:S04]  /*67aa0*/  LDL.LU R23, [R1+0x36c] ;  /* 0x00036c0001177983 */ /* 0x000f280000300800 */
[----:B------:R-:W2:Y:S04]  /*67ab0*/  LDL.LU R4, [R1+0x450] ;  /* 0x0004500001047983 */ /* 0x000ea80000300800 */
[----:B------:R-:W2:Y:S04]  /*67ac0*/  LDL.LU R5, [R1+0x454] ;  /* 0x0004540001057983 */ /* 0x000ea80000300800 */
[----:B------:R-:W2:Y:S04]  /*67ad0*/  LDL.LU R6, [R1+0x458] ;  /* 0x0004580001067983 */ /* 0x000ea80000300800 */
[----:B------:R-:W2:Y:S04]  /*67ae0*/  LDL.LU R7, [R1+0x45c] ;  /* 0x00045c0001077983 */ /* 0x000ea80000300800 */
[----:B------:R-:W-:Y:S04]  /*67af0*/  STL.64 [R1+0x1c0], R24 ;  /* 0x0001c01801007387 */ /* 0x000fe80000100a00 */
[----:B------:R1:W-:Y:S04]  /*67b00*/  STL.64 [R1+0x1c8], R26 ;  /* 0x0001c81a01007387 */ /* 0x0003e80000100a00 */
[----:B0-----:R-:W-:Y:S04]  /*67b10*/  STL.64 [R1+0x110], R12 ;  /* 0x0001100c01007387 */ /* 0x001fe80000100a00 */
[----:B------:R-:W-:Y:S04]  /*67b20*/  STL.64 [R1+0x118], R14 ;  /* 0x0001180e01007387 */ /* 0x000fe80000100a00 */
[----:B------:R-:W0:Y:S01]  /*67b30*/  LDS.128 R12, [R29+0x2000] ;  /* 0x002000001d0c7984 */ /* 0x000e220000000c00 */
[----:B-1----:R-:W-:-:S03]  /*67b40*/  LOP3.LUT R27, R28, 0x40, RZ, 0x3c, !PT ;  /* 0x000000401c1b7812 */ /* 0x002fc600078e3cff */
        /* <DEDUP_REMOVED lines=31> */
[----:B0-----:R-:W-:Y:S04]  /*67d40*/  STL.64 [R1+0x260], R12 ;  /* 0x0002600c01007387 */ /* 0x001fe80000100a00 */
[----:B------:R0:W-:Y:S04]  /*67d50*/  STL.64 [R1+0x268], R14 ;  /* 0x0002680e01007387 */ /* 0x0001e80000100a00 */
[----:B0-----:R-:W2:Y:S04]  /*67d60*/  LDL.LU.64 R14, [R1+0x1738] ;  /* 0x00173800010e7983 */ /* 0x001ea80000300a00 */
[----:B------:R-:W2:Y:S04]  /*67d70*/  LDL.LU.64 R12, [R1+0x1730] ;  /* 0x00173000010c7983 */ /* 0x000ea80000300a00 */
[----:B--2---:R0:W-:Y:S04]  /*67d80*/  STS.128 [R0], R12 ;  /* 0x0000000c00007388 */ /* 0x0041e80000000c00 */
        /* <DEDUP_REMOVED lines=8> */
[----:B------:R0:W-:Y:S04]  /*67e10*/  STS.128 [R0+0x480], R16 ;  /* 0x0004801000007388 */ /* 0x0001e80000000c00 */
[----:B0-----:R-:W3:Y:S04]  /*67e20*/  LDL.LU.64 R18, [R1+0x16f8] ;  /* 0x0016f80001127983 */ /* 0x001ee80000300a00 */
[----:B------:R-:W3:Y:S04]  /*67e30*/  LDL.LU.64 R16, [R1+0x16f0] ;  /* 0x0016f00001107983 */ /* 0x000ee80000300a00 */
[----:B--2---:R0:W-:Y:S04]  /*67e40*/  STS.128 [R0+0x800], R12 ;  /* 0x0008000c00007388 */ /* 0x0041e80000000c00 */
[----:B0-----:R-:W2:Y:S04]  /*67e50*/  LDL.LU.64 R14, [R1+0x16e8] ;  /* 0x0016e800010e7983 */ /* 0x001ea80000300a00 */
[----:B------:R-:W2:Y:S04]  /*67e60*/  LDL.LU.64 R12, [R1+0x16e0] ;  /* 0x0016e000010c7983 */ /* 0x000ea80000300a00 */
[----:B---3--:R0:W-:Y:S04]  /*67e70*/  STS.128 [R0+0x880], R16 ;  /* 0x0008801000007388 */ /* 0x0081e80000000c00 */
[----:B------:R-:W-:Y:S04]  /*67e80*/  STS.128 [R0+0xc80], R8 ;  /* 0x000c800800007388 */ /* 0x000fe80000000c00 */
[----:B0-----:R-:W3:Y:S04]  /*67e90*/  LDL.LU.64 R18, [R1+0x16d8] ;  /* 0x0016d80001127983 */ /* 0x001ee80000300a00 */
[----:B------:R-:W3:Y:S04]  /*67ea0*/  LDL.LU.64 R16, [R1+0x16d0] ;  /* 0x0016d00001107983 */ /* 0x000ee80000300a00 */
[----:B--2---:R0:W-:Y:S04]  /*67eb0*/  STS.128 [R0+0xc00], R12 ;  /* 0x000c000c00007388 */ /* 0x0041e80000000c00 */
[----:B0-----:R-:W2:Y:S04]  /*67ec0*/  LDL.LU.64 R14, [R1+0x16c8] ;  /* 0x0016c800010e7983 */ /* 0x001ea80000300a00 */
[----:B------:R-:W2:Y:S04]  /*67ed0*/  LDL.LU.64 R12, [R1+0x16c0] ;  /* 0x0016c000010c7983 */ /* 0x000ea80000300a00 */
[----:B------:R-:W4:Y:S04]  /*67ee0*/  LDL.LU.64 R10, [R1+0x16b8] ;  /* 0x0016b800010a7983 */ /* 0x000f280000300a00 */
[----:B------:R-:W4:Y:S04]  /*67ef0*/  LDL.LU.64 R8, [R1+0x16b0] ;  /* 0x0016b00001087983 */ /* 0x000f280000300a00 */
[----:B---3--:R0:W-:Y:S04]  /*67f00*/  STS.128 [R0+0x1000], R16 ;  /* 0x0010001000007388 */ /* 0x0081e80000000c00 */
[----:B0-----:R-:W3:Y:S04]  /*67f10*/  LDL.LU.64 R18, [R1+0x16a8] ;  /* 0x0016a80001127983 */ /* 0x001ee80000300a00 */
[----:B------:R-:W3:Y:S04]  /*67f20*/  LDL.LU.64 R16, [R1+0x16a0] ;  /* 0x0016a00001107983 */ /* 0x000ee80000300a00 */
[----:B--2---:R0:W-:Y:S04]  /*67f30*/  STS.128 [R0+0x1080], R12 ;  /* 0x0010800c00007388 */ /* 0x0041e80000000c00 */
[----:B----4-:R1:W-:Y:S04]  /*67f40*/  STS.128 [R0+0x1400], R8 ;  /* 0x0014000800007388 */ /* 0x0103e80000000c00 */
[----:B0-----:R-:W2:Y:S04]  /*67f50*/  LDL.LU.64 R14, [R1+0x1698] ;  /* 0x00169800010e7983 */ /* 0x001ea80000300a00 */
[----:B------:R-:W2:Y:S04]  /*67f60*/  LDL.LU.64 R12, [R1+0x1690] ;  /* 0x00169000010c7983 */ /* 0x000ea80000300a00 */
[----:B-1----:R-:W4:Y:S04]  /*67f70*/  LDL.LU.64 R10, [R1+0x1688] ;  /* 0x00168800010a7983 */ /* 0x002f280000300a00 */
[----:B------:R-:W4:Y:S04]  /*67f80*/  LDL.LU.64 R8, [R1+0x1680] ;  /* 0x0016800001087983 */ /* 0x000f280000300a00 */
[----:B------:R-:W-:Y:S04]  /*67f90*/  STS.128 [R0+0x1480], R20 ;  /* 0x0014801400007388 */ /* 0x000fe80000000c00 */
[----:B---3--:R-:W-:Y:S04]  /*67fa0*/  STS.128 [R0+0x1800], R16 ;  /* 0x0018001000007388 */ /* 0x008fe80000000c00 */
[----:B------:R-:W-:Y:S04]  /*67fb0*/  STS.128 [R0+0x1c80], R4 ;  /* 0x001c800400007388 */ /* 0x000fe80000000c00 */
[----:B------:R-:W3:Y:S04]  /*67fc0*/  LDL R26, [R1+0xd70] ;  /* 0x000d7000011a7983 */ /* 0x000ee80000100800 */
[----:B--2---:R-:W-:Y:S04]  /*67fd0*/  STS.128 [R0+0x1880], R12 ;  /* 0x0018800c00007388 */ /* 0x004fe80000000c00 */
[----:B----4-:R-:W-:Y:S04]  /*67fe0*/  STS.128 [R0+0x1c00], R8 ;  /* 0x001c000800007388 */ /* 0x010fe80000000c00 */
[----:B------:R-:W-:Y:S06]  /*67ff0*/  BAR.SYNC.DEFER_BLOCKING 0x0 ;  /* 0x0000000000007b1d */ /* 0x000fec0000010000 */
[----:B------:R-:W0:Y:S04]  /*68000*/  LDS.128 R4, [R28] ;  /* 0x000000001c047984 */ /* 0x000e280000000c00 */
[----:B------:R-:W1:Y:S04]  /*68010*/  LDS.128 R12, [R28+0x2000] ;  /* 0x002000001c0c7984 */ /* 0x000e680000000c00 */
[----:B------:R-:W2:Y:S04]  /*68020*/  LDS.128 R8, [R28+0x4000] ;  /* 0x004000001c087984 */ /* 0x000ea80000000c00 */
[----:B------:R-:W-:Y:S04]  /*68030*/  LDS.128 R16, [R27+0x4000] ;  /* 0x004000001b107984 */ /* 0x000fe80000000c00 */
[----:B0-----:R-:W-:Y:S04]  /*68040*/  STL.64 [R1+0x210], R4 ;  /* 0x0002100401007387 */ /* 0x001fe80000100a00 */
[----:B------:R-:W-:Y:S04]  /*68050*/  STL.64 [R1+0x218], R6 ;  /* 0x0002180601007387 */ /* 0x000fe80000100a00 */
[----:B------:R-:W0:Y:S04]  /*68060*/  LDS.128 R4, [R28+0x6000] ;  /* 0x006000001c047984 */ /* 0x000e280000000c00 */
[----:B-1----:R-:W-:Y:S04]  /*68070*/  STL.64 [R1+0x280], R12 ;  /* 0x0002800c01007387 */ /* 0x002fe80000100a00 */
[----:B------:R-:W-:Y:S04]  /*68080*/  STL.64 [R1+0x288], R14 ;  /* 0x0002880e01007387 */ /* 0x000fe80000100a00 */
[----:B------:R-:W-:Y:S04]  /*68090*/  STL [R1+0x15b4], R28 ;  /* 0x0015b41c01007387 */ /* 0x000fe80000100800 */
[----:B--2---:R-:W-:Y:S04]  /*680a0*/  STL.64 [R1+0x290], R8 ;  /* 0x0002900801007387 */ /* 0x004fe80000100a00 */
[----:B------:R-:W-:Y:S04]  /*680b0*/  STL.64 [R1+0x298], R10 ;  /* 0x0002980a01007387 */ /* 0x000fe80000100a00 */
[----:B------:R-:W1:Y:S04]  /*680c0*/  LDS.128 R8, [R29] ;  /* 0x000000001d087984 */ /* 0x000e680000000c00 */
[----:B------:R-:W-:Y:S04]  /*680d0*/  LDS.128 R12, [R2+0x4000] ;  /* 0x00400000020c7984 */ /* 0x000fe80000000c00 */
[----:B0-----:R-:W-:Y:S04]  /*680e0*/  STL.64 [R1+0x270], R4 ;  /* 0x0002700401007387 */ /* 0x001fe80000100a00 */
[----:B------:R-:W-:Y:S04]  /*680f0*/  STL.64 [R1+0x278], R6 ;  /* 0x0002780601007387 */ /* 0x000fe80000100a00 */
[----:B------:R-:W0:Y:S04]  /*68100*/  LDS.128 R4, [R29+0x2000] ;  /* 0x002000001d047984 */ /* 0x000e280000000c00 */
[----:B------:R-:W2:Y:S04]  /*68110*/  LDL.LU R20, [R1+0x590] ;  /* 0x0005900001147983 */ /* 0x000ea80000300800 */
[----:B-1----:R-:W-:Y:S04]  /*68120*/  STL.64 [R1+0x220], R8 ;  /* 0x0002200801007387 */ /* 0x002fe80000100a00 */
[----:B------:R-:W-:Y:S04]  /*68130*/  STL.64 [R1+0x228], R10 ;  /* 0x0002280a01007387 */ /* 0x000fe80000100a00 */
[----:B------:R-:W-:Y:S04]  /*68140*/  LDS.128 R8, [R27] ;  /* 0x000000001b087984 */ /* 0x000fe80000000c00 */
[----:B0-----:R-:W-:Y:S04]  /*68150*/  STL.64 [R1+0x230], R4 ;  /* 0x0002300401007387 */ /* 0x001fe80000100a00 */
[----:B------:R-:W-:Y:S04]  /*68160*/  STL.64 [R1+0x238], R6 ;  /* 0x0002380601007387 */ /* 0x000fe80000100a00 */
[----:B------:R-:W0:Y:S04]  /*68170*/  LDS.128 R4, [R29+0x4000] ;  /* 0x004000001d047984 */ /* 0x000e280000000c00 */
[----:B------:R-:W2:Y:S04]  /*68180*/  LDL.LU R21, [R1+0x594] ;  /* 0x0005940001157983 */ /* 0x000ea80000300800 */
[----:B------:R-:W2:Y:S04]  /*68190*/  LDL.LU R22, [R1+0x598] ;  /* 0x0005980001167983 */ /* 0x000ea80000300800 */
[----:B------:R-:W2:Y:S04]  /*681a0*/  LDL.LU R23, [R1+0x59c] ;  /* 0x00059c0001177983 */ /* 0x000ea80000300800 */
[----:B0-----:R-:W-:Y:S01]  /*681b0*/  STL.64 [R1+0x200], R4 ;  /* 0x0002000401007387 */ /* 0x001fe20000100a00 */
[----:B------:R-:W-:-:S03]  /*681c0*/  IMAD.MOV.U32 R28, RZ, RZ, R7 ;  /* 0x000000ffff1c7224 */ /* 0x000fc600078e0007 */
[----:B------:R-:W-:Y:S04]  /*681d0*/  STL [R1+0x208], R6 ;  /* 0x0002080601007387 */ /* 0x000fe80000100800 */
[----:B------:R-:W0:Y:S04]  /*681e0*/  LDS.128 R4, [R29+0x6000] ;  /* 0x006000001d047984 */ /* 0x000e280000000c00 */
[----:B------:R-:W-:Y:S04]  /*681f0*/  STL [R1+0x15b8], R28 ;  /* 0x0015b81c01007387 */ /* 0x000fe80000100800 */
[----:B------:R-:W-:Y:S04]  /*68200*/  STL [R1+0x15bc], R29 ;  /* 0x0015bc1d01007387 */ /* 0x000fe80000100800 */
[----:B0-----:R-:W-:Y:S04]  /*68210*/  STL.64 [R1+0x1f0], R4 ;  /* 0x0001f00401007387 */ /* 0x001fe80000100a00 */
[----:B------:R-:W-:Y:S04]  /*68220*/  STL.64 [R1+0x1f8], R6 ;  /* 0x0001f80601007387 */ /* 0x000fe80000100a00 */
[----:B------:R-:W0:Y:S04]  /*68230*/  LDS.128 R4, [R27+0x2000] ;  /* 0x002000001b047984 */ /* 0x000e280000000c00 */
[----:B0-----:R-:W-:Y:S01]  /*68240*/  STL.64 [R1+0x1d0], R4 ;  /* 0x0001d00401007387 */ /* 0x001fe20000100a00 */
[----:B------:R-:W-:-:S03]  /*68250*/  IMAD.MOV.U32 R28, RZ, RZ, R7 ;  /* 0x000000ffff1c7224 */ /* 0x000fc600078e0007 */
[----:B------:R-:W-:Y:S04]  /*68260*/  STL.64 [R1+0x1e0], R8 ;  /* 0x0001e00801007387 */ /* 0x000fe80000100a00 */
[----:B------:R-:W-:Y:S04]  /*68270*/  STL.64 [R1+0x1e8], R10 ;  /* 0x0001e80a01007387 */ /* 0x000fe80000100a00 */
[----:B------:R-:W-:Y:S04]  /*68280*/  STL [R1+0x1d8], R6 ;  /* 0x0001d80601007387 */ /* 0x000fe80000100800 */
[----:B------:R-:W0:Y:S04]  /*68290*/  LDS.128 R4, [R2] ;  /* 0x0000000002047984 */ /* 0x000e280000000c00 */
[----:B------:R-:W1:Y:S04]  /*682a0*/  LDS.128 R8, [R27+0x6000] ;  /* 0x006000001b087984 */ /* 0x000e680000000c00 */
[----:B------:R-:W-:Y:S04]  /*682b0*/  STL [R1+0x15c0], R28 ;  /* 0x0015c01c01007387 */ /* 0x000fe80000100800 */
[----:B------:R-:W-:Y:S04]  /*682c0*/  STL [R1+0x15c4], R19 ;  /* 0x0015c41301007387 */ /* 0x000fe80000100800 */
[----:B0-----:R-:W-:Y:S04]  /*682d0*/  STL.64 [R1+0x15d0], R6 ;  /* 0x0015d00601007387 */ /* 0x001fe80000100a00 */
[----:B-1----:R-:W-:Y:S04]  /*682e0*/  STL.64 [R1+0x2a0], R8 ;  /* 0x0002a00801007387 */ /* 0x002fe80000100a00 */
[----:B------:R-:W-:Y:S04]  /*682f0*/  STL.64 [R1+0x2a8], R10 ;  /* 0x0002a80a01007387 */ /* 0x000fe80000100a00 */
[----:B------:R-:W0:Y:S04]  /*68300*/  LDS.128 R8, [R2+0x2000] ;  /* 0x0020000002087984 */ /* 0x000e280000000c00 */
[----:B------:R1:W-:Y:S04]  /*68310*/  STL.64 [R1+0x15c8], R4 ;  /* 0x0015c80401007387 */ /* 0x0003e80000100a00 */
[----:B-1----:R-:W4:Y:S04]  /*68320*/  LDL.LU R4, [R1+0x4c0] ;  /* 0x0004c00001047983 */ /* 0x002f280000300800 */
[----:B------:R-:W4:Y:S04]  /*68330*/  LDL.LU R5, [R1+0x4c4] ;  /* 0x0004c40001057983 */ /* 0x000f280000300800 */
[----:B------:R-:W4:Y:S04]  /*68340*/  LDL.LU R6, [R1+0x4c8] ;  /* 0x0004c80001067983 */ /* 0x000f280000300800 */
[----:B------:R-:W4:Y:S04]  /*68350*/  LDL.LU R7, [R1+0x4cc] ;  /* 0x0004cc0001077983 */ /* 0x000f280000300800 */
[----:B0-----:R-:W-:Y:S04]  /*68360*/  STL.64 [R1+0x15e0], R10 ;  /* 0x0015e00a01007387 */ /* 0x001fe80000100a00 */
[----:B------:R0:W-:Y:S04]  /*68370*/  STL.64 [R1+0x15d8], R8 ;  /* 0x0015d80801007387 */ /* 0x0001e80000100a00 */
[----:B0-----:R-:W2:Y:S04]  /*68380*/  LDL.LU R8, [R1+0x4b0] ;  /* 0x0004b00001087983 */ /* 0x001ea80000300800 */
[----:B------:R-:W2:Y:S04]  /*68390*/  LDL.LU R9, [R1+0x4b4] ;  /* 0x0004b40001097983 */ /* 0x000ea80000300800 */
[----:B------:R-:W2:Y:S04]  /*683a0*/  LDL.LU R10, [R1+0x4b8] ;  /* 0x0004b800010a7983 */ /* 0x000ea80000300800 */
[----:B------:R-:W2:Y:S04]  /*683b0*/  LDL.LU R11, [R1+0x4bc] ;  /* 0x0004bc00010b7983 */ /* 0x000ea80000300800 */
[----:B------:R-:W-:Y:S04]  /*683c0*/  STL.64 [R1+0x15f0], R14 ;  /* 0x0015f00e01007387 */ /* 0x000fe80000100a00 */
[----:B------:R-:W-:Y:S04]  /*683d0*/  STL.64 [R1+0x15e8], R12 ;  /* 0x0015e80c01007387 */ /* 0x000fe80000100a00 */
[----:B------:R-:W0:Y:S04]  /*683e0*/  LDS.128 R12, [R2+0x6000] ;  /* 0x00600000020c7984 */ /* 0x000e280000000c00 */
[----:B------:R-:W-:Y:S01]  /*683f0*/  BAR.SYNC.DEFER_BLOCKING 0x0 ;  /* 0x0000000000007b1d */ /* 0x000fe20000010000 */
[----:B0-----:R-:W-:-:S05]  /*68400*/  IMAD.MOV.U32 R19, RZ, RZ, R12 ;  /* 0x000000ffff137224 */ /* 0x001fca00078e000c */
[----:B------:R-:W-:Y:S04]  /*68410*/  STL [R1+0x2bc], R15 ;  /* 0x0002bc0f01007387 */ /* 0x000fe80000100800 */
[----:B------:R-:W-:Y:S04]  /*68420*/  STL.64 [R1+0x1600], R18 ;  /* 0x0016001201007387 */ /* 0x000fe80000100a00 */
[----:B------:R-:W-:Y:S04]  /*68430*/  STL.64 [R1+0x15f8], R16 ;  /* 0x0015f81001007387 */ /* 0x000fe80000100a00 */
[----:B--2---:R0:W-:Y:S04]  /*68440*/  STS.128 [R0], R8 ;  /* 0x0000000800007388 */ /* 0x0041e80000000c00 */
[----:B0-----:R-:W2:Y:S04]  /*68450*/  LDL.LU R8, [R1+0x960] ;  /* 0x0009600001087983 */ /* 0x001ea80000300800 */
[----:B------:R-:W2:Y:S04]  /*68460*/  LDL.LU R9, [R1+0x964] ;  /* 0x0009640001097983 */ /* 0x000ea80000300800 */
[----:B------:R-:W2:Y:S04]  /*68470*/  LDL.LU R10, [R1+0x968] ;  /* 0x00096800010a7983 */ /* 0x000ea80000300800 */
[----:B------:R-:W2:Y:S04]  /*68480*/  LDL.LU R11, [R1+0x96c] ;  /* 0x00096c00010b7983 */ /* 0x000ea80000300800 */
[----:B--2---:R-:W-:Y:S04]  /*68490*/  STL.64 [R1+0x1610], R10 ;  /* 0x0016100a01007387 */ /* 0x004fe80000100a00 */
[----:B------:R-:W-:Y:S04]  /*684a0*/  STL.64 [R1+0x1608], R8 ;  /* 0x0016080801007387 */ /* 0x000fe80000100a00 */
        /* <DEDUP_REMOVED lines=27> */
[----:B------:R-:W-:Y:S04]  /*68660*/  STL.64 [R1+0x1640], R18 ;  /* 0x0016401201007387 */ /* 0x000fe80000100a00 */
        /* <DEDUP_REMOVED lines=10> */
[----:B------:R-:W2:Y:S01]  /*68710*/  LDL.LU R19, [R1+0x69c] ;  /* 0x00069c0001137983 */ /* 0x000ea20000300800 */
[----:B------:R-:W-:-:S02]  /*68720*/  IMAD.MOV.U32 R28, RZ, RZ, R13 ;  /* 0x000000ffff1c7224 */ /* 0x000fc400078e000d */
[----:B------:R-:W-:Y:S01]  /*68730*/  IMAD.MOV.U32 R29, RZ, RZ, R14 ;  /* 0x000000ffff1d7224 */ /* 0x000fe200078e000e */
[----:B----4-:R-:W-:Y:S04]  /*68740*/  STS.128 [R0+0x80], R4 ;  /* 0x0000800400007388 */ /* 0x010fe80000000c00 */
[----:B------:R-:W-:Y:S04]  /*68750*/  STS.128 [R0+0x480], R20 ;  /* 0x0004801400007388 */ /* 0x000fe80000000c00 */
[----:B--2---:R-:W-:Y:S04]  /*68760*/  STL.64 [R1+0x1668], R18 ;  /* 0x0016681201007387 */ /* 0x004fe80000100a00 */
[----:B------:R0:W-:Y:S04]  /*68770*/  STL.64 [R1+0x1660], R16 ;  /* 0x0016601001007387 */ /* 0x0001e80000100a00 */
[----:B0-----:R-:W2:Y:S04]  /*68780*/  LDL.LU R16, [R1+0x5c0] ;  /* 0x0005c00001107983 */ /* 0x001ea80000300800 */
[----:B------:R-:W2:Y:S04]  /*68790*/  LDL.LU R17, [R1+0x5c4] ;  /* 0x0005c40001117983 */ /* 0x000ea80000300800 */
[----:B------:R-:W2:Y:S04]  /*687a0*/  LDL.LU R18, [R1+0x5c8] ;  /* 0x0005c80001127983 */ /* 0x000ea80000300800 */
[----:B------:R-:W2:Y:S04]  /*687b0*/  LDL.LU R19, [R1+0x5cc] ;  /* 0x0005cc0001137983 */ /* 0x000ea80000300800 */
        /* <DEDUP_REMOVED lines=13> */
[----:B------:R-:W3:Y:S04]  /*68890*/  LDL.LU.64 R22, [R1+0x1678] ;  /* 0x0016780001167983 */ /* 0x000ee80000300a00 */
[----:B------:R-:W3:Y:S04]  /*688a0*/  LDL.LU.64 R20, [R1+0x1670] ;  /* 0x0016700001147983 */ /* 0x000ee80000300a00 */
[----:B------:R-:W3:Y:S01]  /*688b0*/  LDL.LU R25, [R1] ;  /* 0x0000000001197983 */ /* 0x000ee20000300800 */
[----:B----4-:R-:W-:-:S03]  /*688c0*/  ISETP.GE.AND P0, PT, R24, c[0x0][0x178], PT ;  /* 0x00005e0018007a0c */ /* 0x010fc60003f06270 */
[----:B--2---:R-:W-:Y:S04]  /*688d0*/  STS.128 [R0+0x880], R16 ;  /* 0x0008801000007388 */ /* 0x004fe80000000c00 */
[----:B---3--:R0:W-:Y:S02]  /*688e0*/  STS.128 [R0+0x800], R20 ;  /* 0x0008001400007388 */ /* 0x0081e40000000c00 */
[C---:B0-----:R-:W-:Y:S02]  /*688f0*/  IADD3 R20, R26.reuse, 0x3, RZ ;  /* 0x000000031a147810 */ /* 0x041fe40007ffe0ff */
[----:B------:R-:W-:Y:S02]  /*68900*/  IADD3 R21, R26, 0x4, RZ ;  /* 0x000000041a157810 */ /* 0x000fe40007ffe0ff */
[----:B------:R-:W-:-:S02]  /*68910*/  ISETP.LT.AND P3, PT, R20, c[0x0][0x17c], !P0 ;  /* 0x00005f0014007a0c */ /* 0x000fc40004761270 */
[----:B------:R-:W-:Y:S01]  /*68920*/  ISETP.LT.AND P2, PT, R21, c[0x0][0x17c], !P0 ;  /* 0x00005f0015007a0c */ /* 0x000fe20004741270 */
[----:B------:R-:W2:Y:S04]  /*68930*/  LDL.LU R20, [R1+0x720] ;  /* 0x0007200001147983 */ /* 0x000ea80000300800 */
[----:B------:R-:W2:Y:S04]  /*68940*/  LDL.LU R21, [R1+0x724] ;  /* 0x0007240001157983 */ /* 0x000ea80000300800 */
[----:B------:R-:W2:Y:S04]  /*68950*/  LDL.LU R22, [R1+0x728] ;  /* 0x0007280001167983 */ /* 0x000ea80000300800 */
[----:B------:R-:W2:Y:S04]  /*68960*/  LDL.LU R23, [R1+0x72c] ;  /* 0x00072c0001177983 */ /* 0x000ea80000300800 */
[----:B------:R-:W3:Y:S04]  /*68970*/  LDL.LU.64 R18, [R1+0x1668] ;  /* 0x0016680001127983 */ /* 0x000ee80000300a00 */
[----:B------:R-:W3:Y:S01]  /*68980*/  LDL.LU.64 R16, [R1+0x1660] ;  /* 0x0016600001107983 */ /* 0x000ee20000300a00 */
[----:B------:R-:W-:-:S03]  /*68990*/  IADD3 R3, R26, 0x2, RZ ;  /* 0x000000021a037810 */ /* 0x000fc60007ffe0ff */
[----:B---3--:R0:W-:Y:S04]  /*689a0*/  STS.128 [R0+0xc00], R16 ;  /* 0x000c001000007388 */ /* 0x0081e80000000c00 */
[----:B0-----:R-:W3:Y:S04]  /*689b0*/  LDL.LU.64 R18, [R1+0x1658] ;  /* 0x0016580001127983 */ /* 0x001ee80000300a00 */
[----:B------:R-:W3:Y:S01]  /*689c0*/  LDL.LU.64 R16, [R1+0x1650] ;  /* 0x0016500001107983 */ /* 0x000ee20000300a00 */
[----:B------:R-:W-:Y:S01]  /*689d0*/  ISETP.LT.AND P4, PT, R3, c[0x0][0x17c], !P0 ;  /* 0x00005f0003007a0c */ /* 0x000fe20004781270 */
[----:B------:R-:W-:-:S02]  /*689e0*/  IMAD R3, R24, c[0x0][0x194], RZ ;  /* 0x0000650018037a24 */ /* 0x000fc400078e02ff */
[----:B------:R-:W4:Y:S04]  /*689f0*/  LDL.LU R24, [R1+0x1648] ;  /* 0x0016480001187983 */ /* 0x000f280000300800 */
[----:B---3--:R0:W-:Y:S04]  /*68a00*/  STS.128 [R0+0xc80], R16 ;  /* 0x000c801000007388 */ /* 0x0081e80000000c00 */
[----:B0-----:R-:W3:Y:S04]  /*68a10*/  LDL.LU.64 R18, [R1+0x1640] ;  /* 0x0016400001127983 */ /* 0x001ee80000300a00 */
[----:B------:R-:W3:Y:S04]  /*68a20*/  LDL.LU.64 R16, [R1+0x1638] ;  /* 0x0016380001107983 */ /* 0x000ee80000300a00 */
[----:B---3--:R0:W-:Y:S04]  /*68a30*/  STS.128 [R0+0x1000], R16 ;  /* 0x0010001000007388 */ /* 0x0081e80000000c00 */
[----:B0-----:R-:W3:Y:S04]  /*68a40*/  LDL.LU.64 R18, [R1+0x1630] ;  /* 0x0016300001127983 */ /* 0x001ee80000300a00 */
[----:B------:R-:W3:Y:S04]  /*68a50*/  LDL.LU.64 R16, [R1+0x1628] ;  /* 0x0016280001107983 */ /* 0x000ee80000300a00 */
[----:B------:R-:W-:Y:S04]  /*68a60*/  STS.128 [R0+0x1480], R8 ;  /* 0x0014800800007388 */ /* 0x000fe80000000c00 */
[----:B---3--:R0:W-:Y:S04]  /*68a70*/  STS.128 [R0+0x1400], R16 ;  /* 0x0014001000007388 */ /* 0x0081e80000000c00 */
[----:B0-----:R-:W3:Y:S04]  /*68a80*/  LDL.LU.64 R18, [R1+0x1620] ;  /* 0x0016200001127983 */ /* 0x001ee80000300a00 */
[----:B------:R-:W3:Y:S04]  /*68a90*/  LDL.LU.64 R16, [R1+0x1618] ;  /* 0x0016180001107983 */ /* 0x000ee80000300a00 */
[----:B------:R-:W3:Y:S04]  /*68aa0*/  LDL.LU.64 R10, [R1+0x1610] ;  /* 0x00161000010a7983 */ /* 0x000ee80000300a00 */
[----:B------:R-:W3:Y:S04]  /*68ab0*/  LDL.LU.64 R8, [R1+0x1608] ;  /* 0x0016080001087983 */ /* 0x000ee80000300a00 */
[----:B--2---:R0:W-:Y:S04]  /*68ac0*/  STS.128 [R0+0x1080], R20 ;  /* 0x0010801400007388 */ /* 0x0041e80000000c00 */
[----:B------:R-:W-:Y:S04]  /*68ad0*/  STS.128 [R0+0x1880], R12 ;  /* 0x0018800c00007388 */ /* 0x000fe80000000c00 */
[----:B------:R-:W-:Y:S01]  /*68ae0*/  STS.128 [R0+0x1c80], R4 ;  /* 0x001c800400007388 */ /* 0x000fe20000000c00 */
[----:B------:R-:W-:-:S02]  /*68af0*/  IADD3 R2, R26, 0x1, RZ ;  /* 0x000000011a027810 */ /* 0x000fc40007ffe0ff */
[----:B------:R-:W-:Y:S02]  /*68b00*/  ISETP.LT.AND P1, PT, R26, c[0x0][0x17c], !P0 ;  /* 0x00005f001a007a0c */ /* 0x000fe40004721270 */
[----:B------:R-:W-:Y:S02]  /*68b10*/  ISETP.LT.AND P5, PT, R2, c[0x0][0x17c], !P0 ;  /* 0x00005f0002007a0c */ /* 0x000fe400047a1270 */
[----:B------:R-:W-:Y:S01]  /*68b20*/  LEA R2, P6, R3, c[0x0][0x170], 0x1 ;  /* 0x00005c0003027a11 */ /* 0x000fe200078c08ff */
[----:B0-----:R-:W-:-:S03]  /*68b30*/  IMAD R21, R26, c[0x0][0x198], RZ ;  /* 0x000066001a157a24 */ /* 0x001fc600078e02ff */
[----:B------:R-:W-:Y:S02]  /*68b40*/  LEA.HI.X.SX32 R3, R3, c[0x0][0x174], 0x1, P6 ;  /* 0x00005d0003037a11 */ /* 0x000fe400030f0eff */
[CC--:B------:R-:W-:Y:S02]  /*68b50*/  LEA R20, P6, R21.reuse, R2.reuse, 0x1 ;  /* 0x0000000215147211 */ /* 0x0c0fe400078c08ff */
[C---:B------:R-:W-:Y:S02]  /*68b60*/  IADD3 R23, R21.reuse, c[0x0][0x198], RZ ;  /* 0x0000660015177a10 */ /* 0x040fe40007ffe0ff */
[----:B------:R-:W-:Y:S02]  /*68b70*/  LEA.HI.X.SX32 R21, R21, R3, 0x1, P6 ;  /* 0x0000000315157211 */ /* 0x000fe400030f0eff */
[----:B------:R-:W-:Y:S02]  /*68b80*/  LEA R22, P6, R23, R2, 0x1 ;  /* 0x0000000217167211 */ /* 0x000fe400078c08ff */
[----:B----4-:R-:W-:Y:S01]  /*68b90*/  PRMT R24, R25, 0x7632, R24 ;  /* 0x0000763219187816 */ /* 0x010fe20000000018 */
[----:B---3--:R0:W-:Y:S04]  /*68ba0*/  STS.128 [R0+0x1800], R16 ;  /* 0x0018001000007388 */ /* 0x0081e80000000c00 */
[----:B------:R1:W-:Y:S04]  /*68bb0*/  STS.128 [R0+0x1c00], R8 ;  /* 0x001c000800007388 */ /* 0x0003e80000000c00 */
[----:B------:R-:W-:Y:S06]  /*68bc0*/  BAR.SYNC.DEFER_BLOCKING 0x0 ;  /* 0x0000000000007b1d */ /* 0x000fec0000010000 */
[----:B0-----:R-:W2:Y:S04]  /*68bd0*/  LDL.LU.64 R18, [R1+0x1600] ;  /* 0x0016000001127983 */ /* 0x001ea80000300a00 */
[----:B------:R-:W3:Y:S04]  /*68be0*/  LDL.LU.64 R16, [R1+0x15f8] ;  /* 0x0015f80001107983 */ /* 0x000ee80000300a00 */
[----:B------:R-:W4:Y:S04]  /*68bf0*/  LDL.LU.64 R14, [R1+0x15f0] ;  /* 0x0015f000010e7983 */ /* 0x000f280000300a00 */
[----:B------:R-:W2:Y:S04]  /*68c00*/  LDL.LU.64 R12, [R1+0x15e8] ;  /* 0x0015e800010c7983 */ /* 0x000ea80000300a00 */
[----:B-1----:R-:W2:Y:S04]  /*68c10*/  LDL.LU.64 R10, [R1+0x15e0] ;  /* 0x0015e000010a7983 */ /* 0x002ea80000300a00 */
[----:B------:R0:W-:Y:S04]  /*68c20*/  @P1 STG.E.U16 [R20.64], R25 ;  /* 0x0000001914001986 */ /* 0x0001e8000c101506 */
[----:B------:R-:W2:Y:S04]  /*68c30*/  LDL.LU.64 R8, [R1+0x15d8] ;  /* 0x0015d80001087983 */ /* 0x000ea80000300a00 */
[----:B------:R-:W2:Y:S01]  /*68c40*/  LDL.LU.64 R6, [R1+0x15d0] ;  /* 0x0015d00001067983 */ /* 0x000ea20000300a00 */
[----:B0-----:R-:W-:-:S03]  /*68c50*/  IADD3 R21, R23, c[0x0][0x198], RZ ;  /* 0x0000660017157a10 */ /* 0x001fc60007ffe0ff */
[----:B------:R-:W2:Y:S01]  /*68c60*/  LDL.LU.64 R4, [R1+0x15c8] ;  /* 0x0015c80001047983 */ /* 0x000ea20000300a00 */
[----:B------:R-:W-:Y:S02]  /*68c70*/  LEA.HI.X.SX32 R23, R23, R3, 0x1, P6 ;  /* 0x0000000317177211 */ /* 0x000fe400030f0eff */
[----:B------:R-:W-:-:S03]  /*68c80*/  IADD3 R25, R26, 0x6, RZ ;  /* 0x000000061a197810 */ /* 0x000fc60007ffe0ff */
[----:B------:R0:W-:Y:S01]  /*68c90*/  @P5 STG.E.U16 [R22.64], R24 ;  /* 0x0000001816005986 */ /* 0x0001e2000c101506 */
[----:B------:R-:W-:-:S03]  /*68ca0*/  ISETP.LT.AND P5, PT, R25, c[0x0][0x17c], !P0 ;  /* 0x00005f0019007a0c */ /* 0x000fc600047a1270 */
[----:B------:R-:W2:Y:S01]  /*68cb0*/  LDL.LU R25, [R1+0x10] ;  /* 0x0000100001197983 */ /* 0x000ea20000300800 */
[----:B------:R-:W-:Y:S02]  /*68cc0*/  IADD3 R0, R26, 0x5, RZ ;  /* 0x000000051a007810 */ /* 0x000fe40007ffe0ff */
[C---:B------:R-:W-:Y:S02]  /*68cd0*/  LEA R20, P6, R21.reuse, R2, 0x1 ;  /* 0x0000000215147211 */ /* 0x040fe400078c08ff */
[----:B------:R-:W-:Y:S02]  /*68ce0*/  ISETP.LT.AND P1, PT, R0, c[0x0][0x17c], !P0 ;  /* 0x00005f0000007a0c */ /* 0x000fe40004721270 */
[C---:B------:R-:W-:Y:S02]  /*68cf0*/  IADD3 R0, R21.reuse, c[0x0][0x198], RZ ;  /* 0x0000660015007a10 */ /* 0x040fe40007ffe0ff */
[----:B------:R-:W-:Y:S02]  /*68d00*/  LEA.HI.X.SX32 R21, R21, R3, 0x1, P6 ;  /* 0x0000000315157211 */ /* 0x000fe400030f0eff */
[----:B0-----:R-:W-:-:S02]  /*68d10*/  IADD3 R23, R26, 0x7, RZ ;  /* 0x000000071a177810 */ /* 0x001fc40007ffe0ff */
[C---:B------:R-:W-:Y:S01]  /*68d20*/  LEA R22, P6, R0.reuse, R2, 0x1 ;  /* 0x0000000200167211 */ /* 0x040fe200078c08ff */
[----:B--2---:R0:W-:Y:S01]  /*68d30*/  @P4 STG.E.U16 [R20.64], R25 ;  /* 0x0000001914004986 */ /* 0x0041e2000c101506 */
[----:B------:R-:W-:Y:S02]  /*68d40*/  ISETP.LT.AND P4, PT, R23, c[0x0][0x17c], !P0 ;  /* 0x00005f0017007a0c */ /* 0x000fe40004781270 */
[----:B------:R-:W-:Y:S02]  /*68d50*/  LEA.HI.X.SX32 R23, R0, R3, 0x1, P6 ;  /* 0x0000000300177211 */ /* 0x000fe400030f0eff */
[----:B------:R-:W-:Y:S02]  /*68d60*/  PRMT R24, R25, 0x7632, R24 ;  /* 0x0000763219187816 */ /* 0x000fe40000000018 */
[----:B0-----:R-:W-:-:S03]  /*68d70*/  IADD3 R25, R26, 0x8, RZ ;  /* 0x000000081a197810 */ /* 0x001fc60007ffe0ff */
[----:B------:R0:W-:Y:S01]  /*68d80*/  @P3 STG.E.U16 [R22.64], R24 ;  /* 0x0000001816003986 */ /* 0x0001e2000c101506 */
[----:B------:R-:W-:-:S03]  /*68d90*/  ISETP.LT.AND P3, PT, R25, c[0x0][0x17c], !P0 ;  /* 0x00005f0019007a0c */ /* 0x000fc60004761270 */
[----:B------:R-:W2:Y:S01]  /*68da0*/  LDL.LU R25, [R1+0x20] ;  /* 0x0000200001197983 */ /* 0x000ea20000300800 */
[----:B------:R-:W-:-:S04]  /*68db0*/  IADD3 R21, R0, c[0x0][0x198], RZ ;  /* 0x0000660000157a10 */ /* 0x000fc80007ffe0ff */
[CC--:B------:R-:W-:Y:S02]  /*68dc0*/  LEA R20, P6, R21.reuse, R2.reuse, 0x1 ;  /* 0x0000000215147211 */ /* 0x0c0fe400078c08ff */
[C---:B------:R-:W-:Y:S02]  /*68dd0*/  IADD3 R0, R21.reuse, c[0x0][0x198], RZ ;  /* 0x0000660015007a10 */ /* 0x040fe40007ffe0ff */
[----:B------:R-:W-:Y:S02]  /*68de0*/  LEA.HI.X.SX32 R21, R21, R3, 0x1, P6 ;  /* 0x0000000315157211 */ /* 0x000fe400030f0eff */
[----:B0-----:R-:W-:Y:S02]  /*68df0*/  IADD3 R23, R26, 0x9, RZ ;  /* 0x000000091a177810 */ /* 0x001fe40007ffe0ff */
[----:B------:R-:W-:Y:S01]  /*68e00*/  LEA R22, P6, R0, R2, 0x1 ;  /* 0x0000000200167211 */ /* 0x000fe200078c08ff */
[----:B--2---:R0:W-:Y:S01]  /*68e10*/  @P2 STG.E.U16 [R20.64], R25 ;  /* 0x0000001914002986 */ /* 0x0041e2000c101506 */
[----:B------:R-:W-:-:S02]  /*68e20*/  ISETP.LT.AND P2, PT, R23, c[0x0][0x17c], !P0 ;  /* 0x00005f0017007a0c */ /* 0x000fc40004741270 */
        /* <DEDUP_REMOVED lines=1804> */
[----:B------:R0:W-:Y:S01]  /*6fef0*/  @P4 STG.E.U16 [R20.64], R4 ;  /* 0x0000000414004986 */ /* 0x0001e2000c101506 */
[----:B------:R-:W-:-:S02]  /*6ff00*/  ISETP.LT.AND P4, PT, R23, c[0x0][0x17c], !P0 ;  /* 0x00005f0017007a0c */ /* 0x000fc40004781270 */
[CC--:B------:R-:W-:Y:S02]  /*6ff10*/  LEA.HI.X.SX32 R23, R0.reuse, R3.reuse, 0x1, P6 ;  /* 0x0000000300177211 */ /* 0x0c0fe400030f0eff */
[----:B0-----:R-:W-:Y:S02]  /*6ff20*/  IADD3 R21, R0, c[0x0][0x198], RZ ;  /* 0x0000660000157a10 */ /* 0x001fe40007ffe0ff */
[----:B------:R-:W-:Y:S02]  /*6ff30*/  PRMT R4, R4, 0x7632, R4 ;  /* 0x0000763204047816 */ /* 0x000fe40000000004 */
[C---:B------:R-:W-:Y:S02]  /*6ff40*/  LEA R20, P6, R21.reuse, R2, 0x1 ;  /* 0x0000000215147211 */ /* 0x040fe400078c08ff */
[C---:B------:R-:W-:Y:S01]  /*6ff50*/  IADD3 R0, R21.reuse, c[0x0][0x198], RZ ;  /* 0x0000660015007a10 */ /* 0x040fe20007ffe0ff */
[----:B------:R0:W-:Y:S01]  /*6ff60*/  @P3 STG.E.U16 [R22.64], R4 ;  /* 0x0000000416003986 */ /* 0x0001e2000c101506 */
[----:B------:R-:W-:-:S02]  /*6ff70*/  LEA.HI.X.SX32 R21, R21, R3, 0x1, P6 ;  /* 0x0000000315157211 */ /* 0x000fc400030f0eff */
[----:B------:R-:W-:-:S04]  /*6ff80*/  IADD3 R24, R26, 0x10c, RZ ;  /* 0x0000010c1a187810 */ /* 0x000fc80007ffe0ff */
[----:B------:R-:W-:Y:S02]  /*6ff90*/  ISETP.LT.AND P3, PT, R24, c[0x0][0x17c], !P0 ;  /* 0x00005f0018007a0c */ /* 0x000fe40004761270 */
[----:B0-----:R-:W-:Y:S02]  /*6ffa0*/  IADD3 R23, R26, 0x10d, RZ ;  /* 0x0000010d1a177810 */ /* 0x001fe40007ffe0ff */
[C---:B------:R-:W-:Y:S01]  /*6ffb0*/  LEA R22, P6, R0.reuse, R2, 0x1 ;  /* 0x0000000200167211 */ /* 0x040fe200078c08ff */
[----:B--2---:R0:W-:Y:S01]  /*6ffc0*/  @P2 STG.E.U16 [R20.64], R25 ;  /* 0x0000001914002986 */ /* 0x0041e2000c101506 */
[----:B------:R-:W-:Y:S02]  /*6ffd0*/  ISETP.LT.AND P2, PT, R23, c[0x0][0x17c], !P0 ;  /* 0x00005f0017007a0c */ /* 0x000fe40004741270 */
[----:B------:R-:W-:Y:S02]  /*6ffe0*/  LEA.HI.X.SX32 R23, R0, R3, 0x1, P6 ;  /* 0x0000000300177211 */ /* 0x000fe400030f0eff */
[----:B------:R-:W-:-:S02]  /*6fff0*/  PRMT R24, R25, 0x7632, R24 ;  /* 0x0000763219187816 */ /* 0x000fc40000000018 */
        /* <DEDUP_REMOVED lines=23> */
[C---:B------:R-:W-:Y:S02]  /*70170*/  LEA R22, P6, R0.reuse, R2, 0x1 ;  /* 0x0000000200167211 */ /* 0x040fe400078c08ff */
[----:B------:R-:W-:Y:S01]  /*70180*/  IADD3 R4, R0, c[0x0][0x198], RZ ;  /* 0x0000660000047a10 */ /* 0x000fe20007ffe0ff */
[----:B--2---:R0:W-:Y:S01]  /*70190*/  @P3 STG.E.U16 [R20.64], R25 ;  /* 0x0000001914003986 */ /* 0x0041e2000c101506 */
[----:B------:R-:W-:-:S02]  /*701a0*/  ISETP.LT.AND P3, PT, R23, c[0x0][0x17c], !P0 ;  /* 0x00005f0017007a0c */ /* 0x000fc40004761270 */
[-C--:B------:R-:W-:Y:S02]  /*701b0*/  LEA.HI.X.SX32 R23, R0, R3.reuse, 0x1, P6 ;  /* 0x0000000300177211 */ /* 0x080fe400030f0eff */
[----:B------:R-:W-:Y:S02]  /*701c0*/  PRMT R24, R25, 0x7632, R24 ;  /* 0x0000763219187816 */ /* 0x000fe40000000018 */
[C---:B------:R-:W-:Y:S02]  /*701d0*/  IADD3 R0, R4.reuse, c[0x0][0x198], RZ ;  /* 0x0000660004007a10 */ /* 0x040fe40007ffe0ff */
[C---:B0-----:R-:W-:Y:S01]  /*701e0*/  LEA R20, P6, R4.reuse, R2, 0x1 ;  /* 0x0000000204147211 */ /* 0x041fe200078c08ff */
[----:B------:R0:W-:Y:S03]  /*701f0*/  @P2 STG.E.U16 [R22.64], R24 ;  /* 0x0000001816002986 */ /* 0x0001e6000c101506 */
[----:B------:R-:W-:-:S02]  /*70200*/  LEA.HI.X.SX32 R21, R4, R3, 0x1, P6 ;  /* 0x0000000304157211 */ /* 0x000fc400030f0eff */
[----:B------:R-:W-:-:S03]  /*70210*/  IADD3 R25, R26, 0x112, RZ ;  /* 0x000001121a197810 */ /* 0x000fc60007ffe0ff */
[----:B------:R1:W-:Y:S01]  /*70220*/  @P1 STG.E.U16 [R20.64], R8 ;  /* 0x0000000814001986 */ /* 0x0003e2000c101506 */
[----:B0-----:R-:W-:Y:S02]  /*70230*/  IADD3 R23, R26, 0x113, RZ ;  /* 0x000001131a177810 */ /* 0x001fe40007ffe0ff */
[C---:B------:R-:W-:Y:S02]  /*70240*/  LEA R22, P6, R0.reuse, R2, 0x1 ;  /* 0x0000000200167211 */ /* 0x040fe400078c08ff */
[----:B------:R-:W-:Y:S02]  /*70250*/  ISETP.LT.AND P1, PT, R23, c[0x0][0x17c], !P0 ;  /* 0x00005f0017007a0c */ /* 0x000fe40004721270 */
[----:B------:R-:W-:Y:S02]  /*70260*/  LEA.HI.X.SX32 R23, R0, R3, 0x1, P6 ;  /* 0x0000000300177211 */ /* 0x000fe400030f0eff */
[----:B-1----:R-:W-:Y:S02]  /*70270*/  PRMT R8, R8, 0x7632, R8 ;  /* 0x0000763208087816 */ /* 0x002fe40000000008 */
[----:B------:R-:W-:-:S02]  /*70280*/  IADD3 R24, R26, 0x114, RZ ;  /* 0x000001141a187810 */ /* 0x000fc40007ffe0ff */
[----:B------:R-:W-:Y:S01]  /*70290*/  ISETP.LT.AND P2, PT, R25, c[0x0][0x17c], !P0 ;  /* 0x00005f0019007a0c */ /* 0x000fe20004741270 */
[----:B------:R0:W-:Y:S01]  /*702a0*/  @P5 STG.E.U16 [R22.64], R8 ;  /* 0x0000000816005986 */ /* 0x0001e2000c101506 */
[----:B------:R-:W-:-:S03]  /*702b0*/  ISETP.LT.AND P5, PT, R24, c[0x0][0x17c], !P0 ;  /* 0x00005f0018007a0c */ /* 0x000fc600047a1270 */
[----:B------:R-:W2:Y:S04]  /*702c0*/  LDL.LU R25, [R1+0x200] ;  /* 0x0002000001197983 */ /* 0x000ea80000300800 */
[----:B------:R-:W2:Y:S01]  /*702d0*/  LDL.LU R24, [R1+0x290] ;  /* 0x0002900001187983 */ /* 0x000ea20000300800 */
[----:B------:R-:W-:-:S04]  /*702e0*/  IADD3 R4, R0, c[0x0][0x198], RZ ;  /* 0x0000660000047a10 */ /* 0x000fc80007ffe0ff */
[CC--:B------:R-:W-:Y:S02]  /*702f0*/  LEA R20, P6, R4.reuse, R2.reuse, 0x1 ;  /* 0x0000000204147211 */ /* 0x0c0fe400078c08ff */
[C---:B------:R-:W-:Y:S02]  /*70300*/  IADD3 R0, R4.reuse, c[0x0][0x198], RZ ;  /* 0x0000660004007a10 */ /* 0x040fe40007ffe0ff */
[----:B------:R-:W-:Y:S02]  /*70310*/  LEA.HI.X.SX32 R21, R4, R3, 0x1, P6 ;  /* 0x0000000304157211 */ /* 0x000fe400030f0eff */
[----:B0-----:R-:W-:Y:S02]  /*70320*/  IADD3 R8, R26, 0x115, RZ ;  /* 0x000001151a087810 */ /* 0x001fe40007ffe0ff */
[C---:B------:R-:W-:Y:S02]  /*70330*/  LEA R22, P6, R0.reuse, R2, 0x1 ;  /* 0x0000000200167211 */ /* 0x040fe400078c08ff */
[----:B------:R-:W-:-:S02]  /*70340*/  IADD3 R4, R0, c[0x0][0x198], RZ ;  /* 0x0000660000047a10 */ /* 0x000fc40007ffe0ff */
[----:B------:R-:W-:Y:S02]  /*70350*/  LEA.HI.X.SX32 R23, R0, R3, 0x1, P6 ;  /* 0x0000000300177211 */ /* 0x000fe400030f0eff */
[----:B------:R-:W-:Y:S01]  /*70360*/  IADD3 R0, R4, c[0x0][0x198], RZ ;  /* 0x0000660004007a10 */ /* 0x000fe20007ffe0ff */
[----:B--2---:R0:W-:Y:S01]  /*70370*/  @P4 STG.E.U16 [R20.64], R24 ;  /* 0x0000001814004986 */ /* 0x0041e2000c101506 */
[----:B------:R-:W-:Y:S02]  /*70380*/  ISETP.LT.AND P4, PT, R8, c[0x0][0x17c], !P0 ;  /* 0x00005f0008007a0c */ /* 0x000fe40004781270 */
[----:B------:R-:W-:Y:S02]  /*70390*/  PRMT R8, R24, 0x7632, R8 ;  /* 0x0000763218087816 */ /* 0x000fe40000000008 */
[----:B0-----:R-:W-:-:S03]  /*703a0*/  LEA R20, P6, R4, R2, 0x1 ;  /* 0x0000000204147211 */ /* 0x001fc600078c08ff */
[----:B------:R0:W-:Y:S01]  /*703b0*/  @P3 STG.E.U16 [R22.64], R8 ;  /* 0x0000000816003986 */ /* 0x0001e2000c101506 */
[----:B------:R-:W-:Y:S02]  /*703c0*/  LEA.HI.X.SX32 R21, R4, R3, 0x1, P6 ;  /* 0x0000000304157211 */ /* 0x000fe400030f0eff */
[----:B------:R-:W-:-:S03]  /*703d0*/  IADD3 R4, R0, c[0x0][0x198], RZ ;  /* 0x0000660000047a10 */ /* 0x000fc60007ffe0ff */
[----:B------:R1:W-:Y:S01]  /*703e0*/  @P2 STG.E.U16 [R20.64], R25 ;  /* 0x0000001914002986 */ /* 0x0003e2000c101506 */
[----:B0-----:R-:W-:Y:S02]  /*703f0*/  IADD3 R8, R26, 0x117, RZ ;  /* 0x000001171a087810 */ /* 0x001fe40007ffe0ff */
[-C--:B------:R-:W-:Y:S02]  /*70400*/  LEA R22, P6, R0, R2.reuse, 0x1 ;  /* 0x0000000200167211 */ /* 0x080fe400078c08ff */
[----:B------:R-:W-:Y:S02]  /*70410*/  ISETP.LT.AND P2, PT, R8, c[0x0][0x17c], !P0 ;  /* 0x00005f0008007a0c */ /* 0x000fe40004741270 */
[----:B------:R-:W-:Y:S02]  /*70420*/  LEA.HI.X.SX32 R23, R0, R3, 0x1, P6 ;  /* 0x0000000300177211 */ /* 0x000fe400030f0eff */
[----:B------:R-:W-:Y:S02]  /*70430*/  PRMT R8, R25, 0x7632, R8 ;  /* 0x0000763219087816 */ /* 0x000fe40000000008 */
[C---:B-1----:R-:W-:Y:S01]  /*70440*/  LEA R20, P6, R4.reuse, R2, 0x1 ;  /* 0x0000000204147211 */ /* 0x042fe200078c08ff */
[----:B------:R-:W2:Y:S01]  /*70450*/  LDL.LU R25, [R1+0x2a0] ;  /* 0x0002a00001197983 */ /* 0x000ea20000300800 */
[----:B------:R-:W-:-:S02]  /*70460*/  IADD3 R0, R4, c[0x0][0x198], RZ ;  /* 0x0000660004007a10 */ /* 0x000fc40007ffe0ff */
[----:B------:R-:W-:Y:S01]  /*70470*/  IADD3 R24, R26, 0x116, RZ ;  /* 0x000001161a187810 */ /* 0x000fe20007ffe0ff */
[----:B------:R0:W-:Y:S01]  /*70480*/  @P1 STG.E.U16 [R22.64], R8 ;  /* 0x0000000816001986 */ /* 0x0001e2000c101506 */
[----:B------:R-:W-:Y:S02]  /*70490*/  LEA.HI.X.SX32 R21, R4, R3, 0x1, P6 ;  /* 0x0000000304157211 */ /* 0x000fe400030f0eff */
[----:B------:R-:W-:Y:S02]  /*704a0*/  ISETP.LT.AND P3, PT, R24, c[0x0][0x17c], !P0 ;  /* 0x00005f0018007a0c */ /* 0x000fe40004761270 */
[----:B------:R-:W-:Y:S01]  /*704b0*/  IADD3 R4, R0, c[0x0][0x198], RZ ;  /* 0x0000660000047a10 */ /* 0x000fe20007ffe0ff */
[----:B---3--:R1:W-:Y:S01]  /*704c0*/  @P5 STG.E.U16 [R20.64], R16 ;  /* 0x0000001014005986 */ /* 0x0083e2000c101506 */
[----:B0-----:R-:W-:Y:S02]  /*704d0*/  IADD3 R8, R26, 0x119, RZ ;  /* 0x000001191a087810 */ /* 0x001fe40007ffe0ff */
[----:B------:R-:W-:-:S02]  /*704e0*/  LEA R22, P6, R0, R2, 0x1 ;  /* 0x0000000200167211 */ /* 0x000fc400078c08ff */
[----:B------:R-:W-:Y:S02]  /*704f0*/  ISETP.LT.AND P5, PT, R8, c[0x0][0x17c], !P0 ;  /* 0x00005f0008007a0c */ /* 0x000fe400047a1270 */
[-C--:B------:R-:W-:Y:S02]  /*70500*/  LEA.HI.X.SX32 R23, R0, R3.reuse, 0x1, P6 ;  /* 0x0000000300177211 */ /* 0x080fe400030f0eff */
[----:B------:R-:W-:Y:S02]  /*70510*/  PRMT R8, R16, 0x7632, R8 ;  /* 0x0000763210087816 */ /* 0x000fe40000000008 */
[C---:B-1----:R-:W-:Y:S02]  /*70520*/  LEA R20, P6, R4.reuse, R2, 0x1 ;  /* 0x0000000204147211 */ /* 0x042fe400078c08ff */
[C---:B------:R-:W-:Y:S01]  /*70530*/  IADD3 R0, R4.reuse, c[0x0][0x198], RZ ;  /* 0x0000660004007a10 */ /* 0x040fe20007ffe0ff */
[----:B------:R0:W-:Y:S01]  /*70540*/  @P4 STG.E.U16 [R22.64], R8 ;  /* 0x0000000816004986 */ /* 0x0001e2000c101506 */
[----:B------:R-:W-:-:S02]  /*70550*/  LEA.HI.X.SX32 R21, R4, R3, 0x1, P6 ;  /* 0x0000000304157211 */ /* 0x000fc400030f0eff */
[----:B------:R-:W-:-:S03]  /*70560*/  IADD3 R16, R26, 0x11a, RZ ;  /* 0x0000011a1a107810 */ /* 0x000fc60007ffe0ff */
[----:B------:R1:W-:Y:S01]  /*70570*/  @P3 STG.E.U16 [R20.64], R12 ;  /* 0x0000000c14003986 */ /* 0x0003e2000c101506 */
[----:B0-----:R-:W-:Y:S02]  /*70580*/  IADD3 R8, R26, 0x11b, RZ ;  /* 0x0000011b1a087810 */ /* 0x001fe40007ffe0ff */
[----:B------:R-:W-:Y:S02]  /*70590*/  LEA R22, P6, R0, R2, 0x1 ;  /* 0x0000000200167211 */ /* 0x000fe400078c08ff */
[----:B------:R-:W-:Y:S02]  /*705a0*/  ISETP.LT.AND P3, PT, R8, c[0x0][0x17c], !P0 ;  /* 0x00005f0008007a0c */ /* 0x000fe40004761270 */
[----:B------:R-:W-:Y:S02]  /*705b0*/  LEA.HI.X.SX32 R23, R0, R3, 0x1, P6 ;  /* 0x0000000300177211 */ /* 0x000fe400030f0eff */
[----:B------:R-:W-:Y:S02]  /*705c0*/  PRMT R8, R12, 0x7632, R8 ;  /* 0x000076320c087816 */ /* 0x000fe40000000008 */
[----:B-1----:R-:W-:-:S02]  /*705d0*/  IADD3 R12, R26, 0x11c, RZ ;  /* 0x0000011c1a0c7810 */ /* 0x002fc40007ffe0ff */
[----:B------:R-:W-:Y:S01]  /*705e0*/  ISETP.LT.AND P4, PT, R16, c[0x0][0x17c], !P0 ;  /* 0x00005f0010007a0c */ /* 0x000fe20004781270 */
[----:B------:R0:W-:Y:S01]  /*705f0*/  @P2 STG.E.U16 [R22.64], R8 ;  /* 0x0000000816002986 */ /* 0x0001e2000c101506 */
[----:B------:R-:W-:-:S03]  /*70600*/  ISETP.LT.AND P2, PT, R12, c[0x0][0x17c], !P0 ;  /* 0x00005f000c007a0c */ /* 0x000fc60004741270 */
[----:B------:R-:W3:Y:S04]  /*70610*/  LDL.LU R16, [R1+0x1f0] ;  /* 0x0001f00001107983 */ /* 0x000ee80000300800 */
[----:B------:R-:W2:Y:S01]  /*70620*/  LDL.LU R12, [R1+0x270] ;  /* 0x00027000010c7983 */ /* 0x000ea20000300800 */
[----:B------:R-:W-:Y:S02]  /*70630*/  IADD3 R24, R26, 0x118, RZ ;  /* 0x000001181a187810 */ /* 0x000fe40007ffe0ff */
[----:B------:R-:W-:Y:S02]  /*70640*/  IADD3 R4, R0, c[0x0][0x198], RZ ;  /* 0x0000660000047a10 */ /* 0x000fe40007ffe0ff */
[----:B------:R-:W-:Y:S02]  /*70650*/  ISETP.LT.AND P1, PT, R24, c[0x0][0x17c], !P0 ;  /* 0x00005f0018007a0c */ /* 0x000fe40004721270 */
[----:B------:R-:W-:-:S02]  /*70660*/  LEA R20, P6, R4, R2, 0x1 ;  /* 0x0000000204147211 */ /* 0x000fc400078c08ff */
[C---:B------:R-:W-:Y:S02]  /*70670*/  IADD3 R0, R4.reuse, c[0x0][0x198], RZ ;  /* 0x0000660004007a10 */ /* 0x040fe40007ffe0ff */
[-C--:B------:R-:W-:Y:S02]  /*70680*/  LEA.HI.X.SX32 R21, R4, R3.reuse, 0x1, P6 ;  /* 0x0000000304157211 */ /* 0x080fe400030f0eff */
[----:B0-----:R-:W-:Y:S02]  /*70690*/  IADD3 R8, R26, 0x11d, RZ ;  /* 0x0000011d1a087810 */ /* 0x001fe40007ffe0ff */
[C---:B------:R-:W-:Y:S02]  /*706a0*/  LEA R22, P6, R0.reuse, R2, 0x1 ;  /* 0x0000000200167211 */ /* 0x040fe400078c08ff */
[C---:B------:R-:W-:Y:S02]  /*706b0*/  IADD3 R4, R0.reuse, c[0x0][0x198], RZ ;  /* 0x0000660000047a10 */ /* 0x040fe40007ffe0ff */
[----:B------:R-:W-:-:S02]  /*706c0*/  LEA.HI.X.SX32 R23, R0, R3, 0x1, P6 ;  /* 0x0000000300177211 */ /* 0x000fc400030f0eff */
        /* <DEDUP_REMOVED lines=8> */
[----:B---3--:R1:W-:Y:S01]  /*70750*/  @P4 STG.E.U16 [R20.64], R16 ;  /* 0x0000001014004986 */ /* 0x0083e2000c101506 */
        /* <DEDUP_REMOVED lines=13> */
[----:B------:R1:W-:Y:S01]  /*70830*/  @P2 STG.E.U16 [R20.64], R25 ;  /* 0x0000001914002986 */ /* 0x0003e2000c101506 */
[----:B0-----:R-:W-:Y:S02]  /*70840*/  IADD3 R8, R26, 0x121, RZ ;  /* 0x000001211a087810 */ /* 0x001fe40007ffe0ff */
[----:B------:R-:W-:-:S02]  /*70850*/  LEA R22, P6, R0, R2, 0x1 ;  /* 0x0000000200167211 */ /* 0x000fc400078c08ff */
[----:B------:R-:W-:Y:S02]  /*70860*/  ISETP.LT.AND P2, PT, R8, c[0x0][0x17c], !P0 ;  /* 0x00005f0008007a0c */ /* 0x000fe40004741270 */
[-C--:B------:R-:W-:Y:S02]  /*70870*/  LEA.HI.X.SX32 R23, R0, R3.reuse, 0x1, P6 ;  /* 0x0000000300177211 */ /* 0x080fe400030f0eff */
[----:B------:R-:W-:Y:S02]  /*70880*/  PRMT R8, R25, 0x7632, R8 ;  /* 0x0000763219087816 */ /* 0x000fe40000000008 */
[----:B-1----:R-:W-:Y:S02]  /*70890*/  LEA R20, P6, R4, R2, 0x1 ;  /* 0x0000000204147211 */ /* 0x002fe400078c08ff */
[----:B------:R-:W-:Y:S02]  /*708a0*/  IADD3 R12, R26, 0x120, RZ ;  /* 0x000001201a0c7810 */ /* 0x000fe40007ffe0ff */
[C---:B------:R-:W-:Y:S01]  /*708b0*/  IADD3 R0, R4.reuse, c[0x0][0x198], RZ ;  /* 0x0000660004007a10 */ /* 0x040fe20007ffe0ff */
[----:B------:R0:W-:Y:S01]  /*708c0*/  @P1 STG.E.U16 [R22.64], R8 ;  /* 0x0000000816001986 */ /* 0x0001e2000c101506 */
[----:B------:R-:W-:-:S02]  /*708d0*/  LEA.HI.X.SX32 R21, R4, R3, 0x1, P6 ;  /* 0x0000000304157211 */ /* 0x000fc400030f0eff */
[----:B------:R-:W-:Y:S02]  /*708e0*/  ISETP.LT.AND P3, PT, R12, c[0x0][0x17c], !P0 ;  /* 0x00005f000c007a0c */ /* 0x000fe40004761270 */
[C---:B------:R-:W-:Y:S01]  /*708f0*/  IADD3 R12, R26.reuse, 0x122, RZ ;  /* 0x000001221a0c7810 */ /* 0x040fe20007ffe0ff */
[----:B------:R1:W-:Y:S01]  /*70900*/  @P5 STG.E.U16 [R20.64], R19 ;  /* 0x0000001314005986 */ /* 0x0003e2000c101506 */
[----:B0-----:R-:W-:Y:S02]  /*70910*/  IADD3 R8, R26, 0x123, RZ ;  /* 0x000001231a087810 */ /* 0x001fe40007ffe0ff */
[----:B------:R-:W-:Y:S02]  /*70920*/  LEA R22, P6, R0, R2, 0x1 ;  /* 0x0000000200167211 */ /* 0x000fe400078c08ff */
[----:B------:R-:W-:Y:S02]  /*70930*/  ISETP.LT.AND P5, PT, R8, c[0x0][0x17c], !P0 ;  /* 0x00005f0008007a0c */ /* 0x000fe400047a1270 */
[----:B------:R-:W-:-:S02]  /*70940*/  ISETP.LT.AND P1, PT, R12, c[0x0][0x17c], !P0 ;  /* 0x00005f000c007a0c */ /* 0x000fc40004721270 */
[----:B------:R-:W-:Y:S02]  /*70950*/  LEA.HI.X.SX32 R23, R0, R3, 0x1, P6 ;  /* 0x0000000300177211 */ /* 0x000fe400030f0eff */
[----:B------:R-:W-:Y:S02]  /*70960*/  PRMT R8, R19, 0x7632, R8 ;  /* 0x0000763213087816 */ /* 0x000fe40000000008 */
[----:B------:R-:W-:Y:S01]  /*70970*/  IADD3 R12, R26, 0x124, RZ ;  /* 0x000001241a0c7810 */ /* 0x000fe20007ffe0ff */
[----:B-1----:R-:W3:Y:S04]  /*70980*/  LDL.LU R19, [R1+0x15c4] ;  /* 0x0015c40001137983 */ /* 0x002ee80000300800 */
        /* <DEDUP_REMOVED lines=26> */
[----:B-1----:R-:W-:-:S02]  /*70b30*/  LEA R20, P6, R4, R2, 0x1 ;  /* 0x0000000204147211 */ /* 0x002fc400078c08ff */
[C---:B------:R-:W-:Y:S01]  /*70b40*/  IADD3 R0, R4.reuse, c[0x0][0x198], RZ ;  /* 0x0000660004007a10 */ /* 0x040fe20007ffe0ff */
[----:B------:R0:W-:Y:S01]  /*70b50*/  @P5 STG.E.U16 [R22.64], R8 ;  /* 0x0000000816005986 */ /* 0x0001e2000c101506 */
[----:B------:R-:W-:Y:S02]  /*70b60*/  LEA.HI.X.SX32 R21, R4, R3, 0x1, P6 ;  /* 0x0000000304157211 */ /* 0x000fe400030f0eff */
[----:B------:R-:W-:Y:S02]  /*70b70*/  IADD3 R12, R26, 0x126, RZ ;  /* 0x000001261a0c7810 */ /* 0x000fe40007ffe0ff */
[----:B------:R-:W-:Y:S01]  /*70b80*/  IADD3 R4, R0, c[0x0][0x198], RZ ;  /* 0x0000660000047a10 */ /* 0x000fe20007ffe0ff */
[----:B------:R1:W-:Y:S01]  /*70b90*/  @P4 STG.E.U16 [R20.64], R25 ;  /* 0x0000001914004986 */ /* 0x0003e2000c101506 */
[----:B------:R-:W-:Y:S02]  /*70ba0*/  ISETP.LT.AND P2, PT, R12, c[0x0][0x17c], !P0 ;  /* 0x00005f000c007a0c */ /* 0x000fe40004741270 */
[----:B0-----:R-:W-:-:S02]  /*70bb0*/  IADD3 R8, R26, 0x129, RZ ;  /* 0x000001291a087810 */ /* 0x001fc40007ffe0ff */
[-C--:B------:R-:W-:Y:S02]  /*70bc0*/  LEA R22, P6, R0, R2.reuse, 0x1 ;  /* 0x0000000200167211 */ /* 0x080fe400078c08ff */
[----:B------:R-:W-:Y:S02]  /*70bd0*/  ISETP.LT.AND P4, PT, R8, c[0x0][0x17c], !P0 ;  /* 0x00005f0008007a0c */ /* 0x000fe40004781270 */
[----:B------:R-:W-:Y:S02]  /*70be0*/  IADD3 R12, R26, 0x128, RZ ;  /* 0x000001281a0c7810 */ /* 0x000fe40007ffe0ff */
[----:B------:R-:W-:Y:S02]  /*70bf0*/  LEA.HI.X.SX32 R23, R0, R3, 0x1, P6 ;  /* 0x0000000300177211 */ /* 0x000fe400030f0eff */
[----:B------:R-:W-:Y:S02]  /*70c00*/  PRMT R8, R25, 0x7632, R8 ;  /* 0x0000763219087816 */ /* 0x000fe40000000008 */
[C---:B-1----:R-:W-:Y:S01]  /*70c10*/  LEA R20, P6, R4.reuse, R2, 0x1 ;  /* 0x0000000204147211 */ /* 0x042fe200078c08ff */
[----:B------:R-:W2:Y:S01]  /*70c20*/  LDL.LU R25, [R1+0x1d4] ;  /* 0x0001d40001197983 */ /* 0x000ea20000300800 */
[----:B------:R-:W-:-:S02]  /*70c30*/  IADD3 R0, R4, c[0x0][0x198], RZ ;  /* 0x0000660004007a10 */ /* 0x000fc40007ffe0ff */
[----:B------:R-:W-:Y:S01]  /*70c40*/  ISETP.LT.AND P5, PT, R12, c[0x0][0x17c], !P0 ;  /* 0x00005f000c007a0c */ /* 0x000fe200047a1270 */
[----:B------:R0:W-:Y:S01]  /*70c50*/  @P3 STG.E.U16 [R22.64], R8 ;  /* 0x0000000816003986 */ /* 0x0001e2000c101506 */
[----:B------:R-:W-:Y:S02]  /*70c60*/  IADD3 R12, R26, 0x12a, RZ ;  /* 0x0000012a1a0c7810 */ /* 0x000fe40007ffe0ff */
[----:B------:R-:W-:Y:S02]  /*70c70*/  LEA.HI.X.SX32 R21, R4, R3, 0x1, P6 ;  /* 0x0000000304157211 */ /* 0x000fe400030f0eff */
[----:B------:R-:W-:Y:S02]  /*70c80*/  ISETP.LT.AND P3, PT, R12, c[0x0][0x17c], !P0 ;  /* 0x00005f000c007a0c */ /* 0x000fe40004761270 */
[----:B------:R-:W-:Y:S02]  /*70c90*/  PRMT R12, R5, 0x7632, R12 ;  /* 0x00007632050c7816 */ /* 0x000fe4000000000c */
[----:B0-----:R-:W-:-:S04]  /*70ca0*/  LEA R22, P6, R0, R2, 0x1 ;  /* 0x0000000200167211 */ /* 0x001fc800078c08ff */
[----:B------:R-:W-:Y:S01]  /*70cb0*/  LEA.HI.X.SX32 R23, R0, R3, 0x1, P6 ;  /* 0x0000000300177211 */ /* 0x000fe200030f0eff */
[----:B------:R-:W-:Y:S04]  /*70cc0*/  @P2 STG.E.U16 [R20.64], R5 ;  /* 0x0000000514002986 */ /* 0x000fe8000c101506 */
[----:B------:R0:W-:Y:S04]  /*70cd0*/  @P1 STG.E.U16 [R22.64], R12 ;  /* 0x0000000c16001986 */ /* 0x0001e8000c101506 */
[----:B0-----:R-:W2:Y:S04]  /*70ce0*/  LDL.LU R22, [R1+0x284] ;  /* 0x0002840001167983 */ /* 0x001ea80000300800 */
[----:B------:R-:W3:Y:S01]  /*70cf0*/  LDL.LU R23, [R1+0x234] ;  /* 0x0002340001177983 */ /* 0x000ee20000300800 */
[----:B------:R-:W-:-:S02]  /*70d00*/  IADD3 R4, R26, 0x12b, RZ ;  /* 0x0000012b1a047810 */ /* 0x000fc40007ffe0ff */
[----:B------:R-:W-:Y:S02]  /*70d10*/  IADD3 R8, R0, c[0x0][0x198], RZ ;  /* 0x0000660000087a10 */ /* 0x000fe40007ffe0ff */
[----:B------:R-:W-:Y:S02]  /*70d20*/  ISETP.LT.AND P2, PT, R4, c[0x0][0x17c], !P0 ;  /* 0x00005f0004007a0c */ /* 0x000fe40004741270 */
[C---:B------:R-:W-:Y:S02]  /*70d30*/  LEA R4, P6, R8.reuse, R2, 0x1 ;  /* 0x0000000208047211 */ /* 0x040fe400078c08ff */
[C---:B------:R-:W-:Y:S02]  /*70d40*/  IADD3 R0, R8.reuse, c[0x0][0x198], RZ ;  /* 0x0000660008007a10 */ /* 0x040fe40007ffe0ff */
[----:B------:R-:W-:Y:S02]  /*70d50*/  LEA.HI.X.SX32 R5, R8, R3, 0x1, P6 ;  /* 0x0000000308057211 */ /* 0x000fe400030f0eff */
[----:B------:R-:W-:-:S02]  /*70d60*/  IADD3 R8, R26, 0x12d, RZ ;  /* 0x0000012d1a087810 */ /* 0x000fc40007ffe0ff */
[----:B------:R-:W-:-:S04]  /*70d70*/  LEA R20, P6, R0, R2, 0x1 ;  /* 0x0000000200147211 */ /* 0x000fc800078c08ff */
[----:B------:R-:W-:Y:S02]  /*70d80*/  LEA.HI.X.SX32 R21, R0, R3, 0x1, P6 ;  /* 0x0000000300157211 */ /* 0x000fe400030f0eff */
[----:B------:R-:W-:-:S04]  /*70d90*/  IADD3 R16, R26, 0x12c, RZ ;  /* 0x0000012c1a107810 */ /* 0x000fc80007ffe0ff */
[----:B------:R-:W-:Y:S01]  /*70da0*/  ISETP.LT.AND P1, PT, R16, c[0x0][0x17c], !P0 ;  /* 0x00005f0010007a0c */ /* 0x000fe20004721270 */
[----:B--2---:R0:W-:Y:S01]  /*70db0*/  @P5 STG.E.U16 [R4.64], R22 ;  /* 0x0000001604005986 */ /* 0x0041e2000c101506 */
[----:B------:R-:W-:Y:S02]  /*70dc0*/  ISETP.LT.AND P5, PT, R8, c[0x0][0x17c], !P0 ;  /* 0x00005f0008007a0c */ /* 0x000fe400047a1270 */
[----:B------:R-:W-:Y:S02]  /*70dd0*/  PRMT R8, R22, 0x7632, R8 ;  /* 0x0000763216087816 */ /* 0x000fe40000000008 */
[----:B0-----:R-:W-:-:S04]  /*70de0*/  IADD3 R5, R0, c[0x0][0x198], RZ ;  /* 0x0000660000057a10 */ /* 0x001fc80007ffe0ff */
[C---:B------:R-:W-:Y:S02]  /*70df0*/  LEA R4, P6, R5.reuse, R2, 0x1 ;  /* 0x0000000205047211 */ /* 0x040fe400078c08ff */
[C---:B------:R-:W-:Y:S01]  /*70e00*/  IADD3 R0, R5.reuse, c[0x0][0x198], RZ ;  /* 0x0000660005007a10 */ /* 0x040fe20007ffe0ff */
[----:B------:R0:W-:Y:S01]  /*70e10*/  @P4 STG.E.U16 [R20.64], R8 ;  /* 0x0000000814004986 */ /* 0x0001e2000c101506 */
[----:B------:R-:W-:-:S05]  /*70e20*/  LEA.HI.X.SX32 R5, R5, R3, 0x1, P6 ;  /* 0x0000000305057211 */ /* 0x000fca00030f0eff */
[----:B---3--:R1:W-:Y:S01]  /*70e30*/  @P3 STG.E.U16 [R4.64], R23 ;  /* 0x0000001704003986 */ /* 0x0083e2000c101506 */
[----:B0-----:R-:W-:Y:S02]  /*70e40*/  IADD3 R8, R26, 0x12f, RZ ;  /* 0x0000012f1a087810 */ /* 0x001fe40007ffe0ff */
[----:B------:R-:W-:Y:S02]  /*70e50*/  LEA R20, P6, R0, R2, 0x1 ;  /* 0x0000000200147211 */ /* 0x000fe400078c08ff */
[----:B------:R-:W-:Y:S02]  /*70e60*/  ISETP.LT.AND P3, PT, R8, c[0x0][0x17c], !P0 ;  /* 0x00005f0008007a0c */ /* 0x000fe40004761270 */
[C---:B-1----:R-:W-:Y:S02]  /*70e70*/  IADD3 R5, R0.reuse, c[0x0][0x198], RZ ;  /* 0x0000660000057a10 */ /* 0x042fe40007ffe0ff */
[----:B------:R-:W-:Y:S02]  /*70e80*/  PRMT R8, R23, 0x7632, R8 ;  /* 0x0000763217087816 */ /* 0x000fe40000000008 */
[----:B------:R-:W2:Y:S01]  /*70e90*/  LDL.LU R23, [R1+0x294] ;  /* 0x0002940001177983 */ /* 0x000ea20000300800 */
[----:B------:R-:W-:-:S02]  /*70ea0*/  LEA.HI.X.SX32 R21, R0, R3, 0x1, P6 ;  /* 0x0000000300157211 */ /* 0x000fc400030f0eff */
[C---:B------:R-:W-:Y:S02]  /*70eb0*/  LEA R4, P6, R5.reuse, R2, 0x1 ;  /* 0x0000000205047211 */ /* 0x040fe400078c08ff */
[C---:B------:R-:W-:Y:S01]  /*70ec0*/  IADD3 R0, R5.reuse, c[0x0][0x198], RZ ;  /* 0x0000660005007a10 */ /* 0x040fe20007ffe0ff */
[----:B------:R0:W-:Y:S01]  /*70ed0*/  @P2 STG.E.U16 [R20.64], R8 ;  /* 0x0000000814002986 */ /* 0x0001e2000c101506 */
[----:B------:R-:W-:-:S05]  /*70ee0*/  LEA.HI.X.SX32 R5, R5, R3, 0x1, P6 ;  /* 0x0000000305057211 */ /* 0x000fca00030f0eff */
[----:B------:R1:W-:Y:S01]  /*70ef0*/  @P1 STG.E.U16 [R4.64], R25 ;  /* 0x0000001904001986 */ /* 0x0003e2000c101506 */
[----:B0-----:R-:W-:-:S04]  /*70f00*/  IADD3 R8, R26, 0x131, RZ ;  /* 0x000001311a087810 */ /* 0x001fc80007ffe0ff */
[----:B------:R-:W-:Y:S02]  /*70f10*/  ISETP.LT.AND P1, PT, R8, c[0x0][0x17c], !P0 ;  /* 0x00005f0008007a0c */ /* 0x000fe40004721270 */
[----:B------:R-:W-:Y:S02]  /*70f20*/  PRMT R8, R25, 0x7632, R8 ;  /* 0x0000763219087816 */ /* 0x000fe40000000008 */
[----:B-1----:R-:W3:Y:S01]  /*70f30*/  LDL.LU R25, [R1+0x204] ;  /* 0x0002040001197983 */ /* 0x002ee20000300800 */
[C---:B------:R-:W-:Y:S02]  /*70f40*/  LEA R20, P6, R0.reuse, R2, 0x1 ;  /* 0x0000000200147211 */ /* 0x040fe400078c08ff */
[----:B------:R-:W-:Y:S02]  /*70f50*/  IADD3 R5, R0, c[0x0][0x198], RZ ;  /* 0x0000660000057a10 */ /* 0x000fe40007ffe0ff */
[----:B------:R-:W-:Y:S02]  /*70f60*/  IADD3 R12, R26, 0x12e, RZ ;  /* 0x0000012e1a0c7810 */ /* 0x000fe40007ffe0ff */
[----:B------:R-:W-:-:S02]  /*70f70*/  LEA.HI.X.SX32 R21, R0, R3, 0x1, P6 ;  /* 0x0000000300157211 */ /* 0x000fc400030f0eff */
[CC--:B------:R-:W-:Y:S02]  /*70f80*/  LEA R4, P6, R5.reuse, R2.reuse, 0x1 ;  /* 0x0000000205047211 */ /* 0x0c0fe400078c08ff */
[----:B------:R-:W-:Y:S02]  /*70f90*/  ISETP.LT.AND P4, PT, R12, c[0x0][0x17c], !P0 ;  /* 0x00005f000c007a0c */ /* 0x000fe40004781270 */
[C---:B------:R-:W-:Y:S01]  /*70fa0*/  IADD3 R0, R5.reuse, c[0x0][0x198], RZ ;  /* 0x0000660005007a10 */ /* 0x040fe20007ffe0ff */
[----:B------:R0:W-:Y:S01]  /*70fb0*/  @P5 STG.E.U16 [R20.64], R8 ;  /* 0x0000000814005986 */ /* 0x0001e2000c101506 */
[----:B------:R-:W-:Y:S02]  /*70fc0*/  LEA.HI.X.SX32 R5, R5, R3, 0x1, P6 ;  /* 0x0000000305057211 */ /* 0x000fe400030f0eff */
[----:B------:R-:W-:Y:S02]  /*70fd0*/  IADD3 R12, R26, 0x130, RZ ;  /* 0x000001301a0c7810 */ /* 0x000fe40007ffe0ff */
[----:B0-----:R-:W-:-:S04]  /*70fe0*/  LEA R20, P6, R0, R2, 0x1 ;  /* 0x0000000200147211 */ /* 0x001fc800078c08ff */
[----:B------:R-:W-:Y:S01]  /*70ff0*/  LEA.HI.X.SX32 R21, R0, R3, 0x1, P6 ;  /* 0x0000000300157211 */ /* 0x000fe200030f0eff */
[----:B------:R0:W-:Y:S01]  /*71000*/  @P4 STG.E.U16 [R4.64], R9 ;  /* 0x0000000904004986 */ /* 0x0001e2000c101506 */
[----:B------:R-:W-:-:S03]  /*71010*/  ISETP.LT.AND P2, PT, R12, c[0x0][0x17c], !P0 ;  /* 0x00005f000c007a0c */ /* 0x000fc60004741270 */
[----:B------:R-:W-:Y:S01]  /*71020*/  STL [R1+0x15ac], R21 ;  /* 0x0015ac1501007387 */ /* 0x000fe20000100800 */
[----:B------:R-:W-:-:S03]  /*71030*/  IADD3 R8, R26, 0x133, RZ ;  /* 0x000001331a087810 */ /* 0x000fc60007ffe0ff */
[----:B------:R-:W4:Y:S01]  /*71040*/  LDL.LU R22, [R1+0x274] ;  /* 0x0002740001167983 */ /* 0x000f220000300800 */
[----:B0-----:R-:W-:Y:S02]  /*71050*/  IADD3 R5, R0, c[0x0][0x198], RZ ;  /* 0x0000660000057a10 */ /* 0x001fe40007ffe0ff */
[----:B------:R-:W-:Y:S02]  /*71060*/  PRMT R9, R9, 0x7632, R9 ;  /* 0x0000763209097816 */ /* 0x000fe40000000009 */
[C---:B------:R-:W-:Y:S02]  /*71070*/  LEA R4, P6, R5.reuse, R2, 0x1 ;  /* 0x0000000205047211 */ /* 0x040fe400078c08ff */
[----:B------:R-:W-:Y:S02]  /*71080*/  ISETP.LT.AND P4, PT, R8, c[0x0][0x17c], !P0 ;  /* 0x00005f0008007a0c */ /* 0x000fe40004781270 */
[----:B------:R-:W-:Y:S02]  /*71090*/  IADD3 R0, R5, c[0x0][0x198], RZ ;  /* 0x0000660005007a10 */ /* 0x000fe40007ffe0ff */
[----:B------:R-:W-:-:S02]  /*710a0*/  IADD3 R12, R26, 0x132, RZ ;  /* 0x000001321a0c7810 */ /* 0x000fc40007ffe0ff */
[----:B------:R-:W-:Y:S02]  /*710b0*/  IADD3 R8, R26, 0x134, RZ ;  /* 0x000001341a087810 */ /* 0x000fe40007ffe0ff */
[----:B------:R-:W-:Y:S01]  /*710c0*/  LEA.HI.X.SX32 R5, R5, R3, 0x1, P6 ;  /* 0x0000000305057211 */ /* 0x000fe200030f0eff */
[----:B------:R0:W-:Y:S01]  /*710d0*/  @P3 STG.E.U16 [R20.64], R9 ;  /* 0x0000000914003986 */ /* 0x0001e2000c101506 */
[----:B------:R-:W-:Y:S02]  /*710e0*/  ISETP.LT.AND P5, PT, R12, c[0x0][0x17c], !P0 ;  /* 0x00005f000c007a0c */ /* 0x000fe400047a1270 */
[----:B------:R-:W-:Y:S02]  /*710f0*/  ISETP.LT.AND P3, PT, R8, c[0x0][0x17c], !P0 ;  /* 0x00005f0008007a0c */ /* 0x000fe40004761270 */
[----:B------:R-:W-:Y:S02]  /*71100*/  LEA R8, P6, R0, R2, 0x1 ;  /* 0x0000000200087211 */ /* 0x000fe400078c08ff */
[----:B0-----:R-:W-:Y:S01]  /*71110*/  IADD3 R9, R26, 0x135, RZ ;  /* 0x000001351a097810 */ /* 0x001fe20007ffe0ff */
[----:B--2---:R0:W-:Y:S01]  /*71120*/  @P2 STG.E.U16 [R4.64], R23 ;  /* 0x0000001704002986 */ /* 0x0041e2000c101506 */
[----:B------:R-:W-:-:S02]  /*71130*/  PRMT R12, R23, 0x7632, R12 ;  /* 0x00007632170c7816 */ /* 0x000fc4000000000c */
[----:B------:R-:W-:Y:S02]  /*71140*/  ISETP.LT.AND P2, PT, R9, c[0x0][0x17c], !P0 ;  /* 0x00005f0009007a0c */ /* 0x000fe40004741270 */
[C---:B------:R-:W-:Y:S02]  /*71150*/  LEA.HI.X.SX32 R9, R0.reuse, R3, 0x1, P6 ;  /* 0x0000000300097211 */ /* 0x040fe400030f0eff */
[----:B0-----:R-:W-:Y:S01]  /*71160*/  IADD3 R5, R0, c[0x0][0x198], RZ ;  /* 0x0000660000057a10 */ /* 0x001fe20007ffe0ff */
[----:B------:R-:W2:Y:S03]  /*71170*/  LDL.LU R23, [R1+0x1f4] ;  /* 0x0001f40001177983 */ /* 0x000ea60000300800 */
[C---:B------:R-:W-:Y:S02]  /*71180*/  LEA R4, P6, R5.reuse, R2, 0x1 ;  /* 0x0000000205047211 */ /* 0x040fe400078c08ff */
[----:B------:R-:W-:-:S02]  /*71190*/  IADD3 R0, R5, c[0x0][0x198], RZ ;  /* 0x0000660005007a10 */ /* 0x000fc40007ffe0ff */
[----:B------:R-:W-:Y:S01]  /*711a0*/  LEA.HI.X.SX32 R5, R5, R3, 0x1, P6 ;  /* 0x0000000305057211 */ /* 0x000fe200030f0eff */
[----:B------:R0:W-:Y:S04]  /*711b0*/  @P1 STG.E.U16 [R8.64], R12 ;  /* 0x0000000c08001986 */ /* 0x0001e8000c101506 */
[----:B---3--:R1:W-:Y:S01]  /*711c0*/  @P5 STG.E.U16 [R4.64], R25 ;  /* 0x0000001904005986 */ /* 0x0083e2000c101506 */
[----:B0-----:R-:W-:-:S03]  /*711d0*/  PRMT R12, R25, 0x7632, R12 ;  /* 0x00007632190c7816 */ /* 0x001fc6000000000c */
[----:B-1----:R-:W3:Y:S01]  /*711e0*/  LDL.LU R25, [R1+0x2a4] ;  /* 0x0002a40001197983 */ /* 0x002ee20000300800 */
[----:B------:R-:W-:Y:S02]  /*711f0*/  IADD3 R9, R26, 0x137, RZ ;  /* 0x000001371a097810 */ /* 0x000fe40007ffe0ff */
[CC--:B------:R-:W-:Y:S02]  /*71200*/  LEA R8, P6, R0.reuse, R2.reuse, 0x1 ;  /* 0x0000000200087211 */ /* 0x0c0fe400078c08ff */
[C---:B------:R-:W-:Y:S02]  /*71210*/  IADD3 R5, R0.reuse, c[0x0][0x198], RZ ;  /* 0x0000660000057a10 */ /* 0x040fe40007ffe0ff */
[----:B------:R-:W-:Y:S02]  /*71220*/  ISETP.LT.AND P5, PT, R9, c[0x0][0x17c], !P0 ;  /* 0x00005f0009007a0c */ /* 0x000fe400047a1270 */
[----:B------:R-:W-:Y:S02]  /*71230*/  LEA.HI.X.SX32 R9, R0, R3, 0x1, P6 ;  /* 0x0000000300097211 */ /* 0x000fe400030f0eff */
[----:B------:R-:W-:-:S02]  /*71240*/  LEA R4, P6, R5, R2, 0x1 ;  /* 0x0000000205047211 */ /* 0x000fc400078c08ff */
[C---:B------:R-:W-:Y:S02]  /*71250*/  IADD3 R0, R5.reuse, c[0x0][0x198], RZ ;  /* 0x0000660005007a10 */ /* 0x040fe40007ffe0ff */
[----:B------:R-:W-:Y:S01]  /*71260*/  LEA.HI.X.SX32 R5, R5, R3, 0x1, P6 ;  /* 0x0000000305057211 */ /* 0x000fe200030f0eff */
[----:B------:R0:W-:Y:S01]  /*71270*/  @P4 STG.E.U16 [R8.64], R12 ;  /* 0x0000000c08004986 */ /* 0x0001e2000c101506 */
[----:B------:R-:W-:-:S03]  /*71280*/  IADD3 R16, R26, 0x136, RZ ;  /* 0x000001361a107810 */ /* 0x000fc60007ffe0ff */
[----:B------:R1:W-:Y:S01]  /*71290*/  @P3 STG.E.U16 [R4.64], R17 ;  /* 0x0000001104003986 */ /* 0x0003e2000c101506 */
[----:B------:R-:W-:Y:S02]  /*712a0*/  ISETP.LT.AND P1, PT, R16, c[0x0][0x17c], !P0 ;  /* 0x00005f0010007a0c */ /* 0x000fe40004721270 */
[----:B0-----:R-:W-:Y:S02]  /*712b0*/  IADD3 R9, R26, 0x139, RZ ;  /* 0x000001391a097810 */ /* 0x001fe40007ffe0ff */
[C---:B------:R-:W-:Y:S02]  /*712c0*/  LEA R8, P6, R0.reuse, R2, 0x1 ;  /* 0x0000000200087211 */ /* 0x040fe400078c08ff */
[C---:B-1----:R-:W-:Y:S02]  /*712d0*/  IADD3 R5, R0.reuse, c[0x0][0x198], RZ ;  /* 0x0000660000057a10 */ /* 0x042fe40007ffe0ff */
[----:B------:R-:W-:Y:S02]  /*712e0*/  ISETP.LT.AND P3, PT, R9, c[0x0][0x17c], !P0 ;  /* 0x00005f0009007a0c */ /* 0x000fe40004761270 */
[----:B------:R-:W-:-:S02]  /*712f0*/  LEA.HI.X.SX32 R9, R0, R3, 0x1, P6 ;  /* 0x0000000300097211 */ /* 0x000fc400030f0eff */
[----:B------:R-:W-:Y:S02]  /*71300*/  LEA R4, P6, R5, R2, 0x1 ;  /* 0x0000000205047211 */ /* 0x000fe400078c08ff */
[----:B------:R-:W-:Y:S02]  /*71310*/  PRMT R17, R17, 0x7632, R17 ;  /* 0x0000763211117816 */ /* 0x000fe40000000011 */
        /* <DEDUP_REMOVED lines=17> */
[----:B----4-:R1:W-:Y:S01]  /*71430*/  @P4 STG.E.U16 [R4.64], R22 ;  /* 0x0000001604004986 */ /* 0x0103e2000c101506 */
[----:B------:R-:W-:Y:S02]  /*71440*/  ISETP.LT.AND P2, PT, R12, c[0x0][0x17c], !P0 ;  /* 0x00005f000c007a0c */ /* 0x000fe40004741270 */
[C---:B------:R-:W-:Y:S02]  /*71450*/  IADD3 R12, R26.reuse, 0x13c, RZ ;  /* 0x0000013c1a0c7810 */ /* 0x040fe40007ffe0ff */
[----:B0-----:R-:W-:Y:S02]  /*71460*/  IADD3 R9, R26, 0x13d, RZ ;  /* 0x0000013d1a097810 */ /* 0x001fe40007ffe0ff */
[C---:B------:R-:W-:Y:S02]  /*71470*/  LEA R8, P6, R0.reuse, R2, 0x1 ;  /* 0x0000000200087211 */ /* 0x040fe400078c08ff */
[----:B-1----:R-:W-:Y:S02]  /*71480*/  IADD3 R5, R0, c[0x0][0x198], RZ ;  /* 0x0000660000057a10 */ /* 0x002fe40007ffe0ff */
[----:B------:R-:W-:-:S02]  /*71490*/  ISETP.LT.AND P4, PT, R9, c[0x0][0x17c], !P0 ;  /* 0x00005f0009007a0c */ /* 0x000fc40004781270 */
[-C--:B------:R-:W-:Y:S02]  /*714a0*/  LEA.HI.X.SX32 R9, R0, R3.reuse, 0x1, P6 ;  /* 0x0000000300097211 */ /* 0x080fe400030f0eff */
[C---:B------:R-:W-:Y:S02]  /*714b0*/  LEA R4, P6, R5.reuse, R2, 0x1 ;  /* 0x0000000205047211 */ /* 0x040fe400078c08ff */
[----:B------:R-:W-:Y:S02]  /*714c0*/  ISETP.LT.AND P5, PT, R12, c[0x0][0x17c], !P0 ;  /* 0x00005f000c007a0c */ /* 0x000fe400047a1270 */
[----:B------:R-:W-:Y:S02]  /*714d0*/  PRMT R12, R22, 0x7632, R12 ;  /* 0x00007632160c7816 */ /* 0x000fe4000000000c */
[C---:B------:R-:W-:Y:S01]  /*714e0*/  IADD3 R0, R5.reuse, c[0x0][0x198], RZ ;  /* 0x0000660005007a10 */ /* 0x040fe20007ffe0ff */
[----:B------:R-:W4:Y:S01]  /*714f0*/  LDL.LU R22, [R1+0x218] ;  /* 0x0002180001167983 */ /* 0x000f220000300800 */
[----:B------:R-:W-:-:S03]  /*71500*/  LEA.HI.X.SX32 R5, R5, R3, 0x1, P6 ;  /* 0x0000000305057211 */ /* 0x000fc600030f0eff */
[----:B------:R0:W-:Y:S02]  /*71510*/  @P3 STG.E.U16 [R8.64], R12 ;  /* 0x0000000c08003986 */ /* 0x0001e4000c101506 */
[----:B0-----:R-:W-:Y:S02]  /*71520*/  IADD3 R9, R26, 0x13f, RZ ;  /* 0x0000013f1a097810 */ /* 0x001fe40007ffe0ff */
[----:B------:R-:W-:Y:S02]  /*71530*/  LEA R8, P6, R0, R2, 0x1 ;  /* 0x0000000200087211 */ /* 0x000fe400078c08ff */
[----:B------:R-:W-:-:S04]  /*71540*/  IADD3 R13, R26, 0x13e, RZ ;  /* 0x0000013e1a0d7810 */ /* 0x000fc80007ffe0ff */
[----:B------:R-:W-:Y:S01]  /*71550*/  ISETP.LT.AND P3, PT, R13, c[0x0][0x17c], !P0 ;  /* 0x00005f000d007a0c */ /* 0x000fe20004761270 */
[----:B--2---:R0:W-:Y:S01]  /*71560*/  @P2 STG.E.U16 [R4.64], R23 ;  /* 0x0000001704002986 */ /* 0x0041e2000c101506 */
[----:B------:R-:W-:Y:S02]  /*71570*/  ISETP.LT.AND P2, PT, R9, c[0x0][0x17c], !P0 ;  /* 0x00005f0009007a0c */ /* 0x000fe40004741270 */
[C---:B------:R-:W-:Y:S02]  /*71580*/  LEA.HI.X.SX32 R9, R0.reuse, R3, 0x1, P6 ;  /* 0x0000000300097211 */ /* 0x040fe400030f0eff */
[----:B------:R-:W-:Y:S02]  /*71590*/  PRMT R12, R23, 0x7632, R12 ;  /* 0x00007632170c7816 */ /* 0x000fe4000000000c */
[----:B0-----:R-:W-:Y:S01]  /*715a0*/  IADD3 R5, R0, c[0x0][0x198], RZ ;  /* 0x0000660000057a10 */ /* 0x001fe20007ffe0ff */
[----:B------:R-:W2:Y:S03]  /*715b0*/  LDL.LU R23, [R1+0x228] ;  /* 0x0002280001177983 */ /* 0x000ea60000300800 */
[----:B------:R-:W-:-:S02]  /*715c0*/  LEA R4, P6, R5, R2, 0x1 ;  /* 0x0000000205047211 */ /* 0x000fc400078c08ff */
[C---:B------:R-:W-:Y:S02]  /*715d0*/  IADD3 R0, R5.reuse, c[0x0][0x198], RZ ;  /* 0x0000660005007a10 */ /* 0x040fe40007ffe0ff */
[----:B------:R-:W-:Y:S01]  /*715e0*/  LEA.HI.X.SX32 R5, R5, R3, 0x1, P6 ;  /* 0x0000000305057211 */ /* 0x000fe200030f0eff */
[----:B------:R0:W-:Y:S04]  /*715f0*/  @P1 STG.E.U16 [R8.64], R12 ;  /* 0x0000000c08001986 */ /* 0x0001e8000c101506 */
[----:B---3--:R1:W-:Y:S01]  /*71600*/  @P5 STG.E.U16 [R4.64], R25 ;  /* 0x0000001904005986 */ /* 0x0083e2000c101506 */
[----:B0-----:R-:W-:Y:S02]  /*71610*/  IADD3 R9, R26, 0x141, RZ ;  /* 0x000001411a097810 */ /* 0x001fe40007ffe0ff */
[----:B------:R-:W-:-:S02]  /*71620*/  LEA R8, P6, R0, R2, 0x1 ;  /* 0x0000000200087211 */ /* 0x000fc400078c08ff */
[C---:B-1----:R-:W-:Y:S02]  /*71630*/  IADD3 R5, R0.reuse, c[0x0][0x198], RZ ;  /* 0x0000660000057a10 */ /* 0x042fe40007ffe0ff */
[----:B------:R-:W-:Y:S02]  /*71640*/  ISETP.LT.AND P5, PT, R9, c[0x0][0x17c], !P0 ;  /* 0x00005f0009007a0c */ /* 0x000fe400047a1270 */
[----:B------:R-:W-:Y:S02]  /*71650*/  LEA.HI.X.SX32 R9, R0, R3, 0x1, P6 ;  /* 0x0000000300097211 */ /* 0x000fe400030f0eff */
[----:B------:R-:W-:Y:S02]  /*71660*/  LEA R4, P6, R5, R2, 0x1 ;  /* 0x0000000205047211 */ /* 0x000fe400078c08ff */
[----:B------:R-:W-:Y:S02]  /*71670*/  PRMT R12, R25, 0x7632, R12 ;  /* 0x00007632190c7816 */ /* 0x000fe4000000000c */
[----:B------:R-:W-:-:S02]  /*71680*/  IADD3 R0, R5, c[0x0][0x198], RZ ;  /* 0x0000660005007a10 */ /* 0x000fc40007ffe0ff */
[----:B------:R-:W-:Y:S01]  /*71690*/  LEA.HI.X.SX32 R5, R5, R3, 0x1, P6 ;  /* 0x0000000305057211 */ /* 0x000fe200030f0eff */
[----:B------:R0:W-:Y:S04]  /*716a0*/  @P4 STG.E.U16 [R8.64], R12 ;  /* 0x0000000c08004986 */ /* 0x0001e8000c101506 */
[----:B------:R1:W-:Y:S01]  /*716b0*/  @P3 STG.E.U16 [R4.64], R28 ;  /* 0x0000001c04003986 */ /* 0x0003e2000c101506 */
[----:B0-----:R-:W-:-:S03]  /*716c0*/  PRMT R12, R28, 0x7632, R12 ;  /* 0x000076321c0c7816 */ /* 0x001fc6000000000c */
[----:B-1----:R-:W3:Y:S04]  /*716d0*/  LDL.LU R28, [R1+0x15c0] ;  /* 0x0015c000011c7983 */ /* 0x002ee80000300800 */
[----:B------:R-:W3:Y:S01]  /*716e0*/  LDL.LU R25, [R1+0x1e8] ;  /* 0x0001e80001197983 */ /* 0x000ee20000300800 */
[C---:B------:R-:W-:Y:S02]  /*716f0*/  IADD3 R13, R26.reuse, 0x140, RZ ;  /* 0x000001401a0d7810 */ /* 0x040fe40007ffe0ff */
[----:B------:R-:W-:Y:S02]  /*71700*/  IADD3 R9, R26, 0x143, RZ ;  /* 0x000001431a097810 */ /* 0x000fe40007ffe0ff */
[----:B------:R-:W-:Y:S02]  /*71710*/  LEA R8, P6, R0, R2, 0x1 ;  /* 0x0000000200087211 */ /* 0x000fe400078c08ff */
[----:B------:R-:W-:-:S02]  /*71720*/  ISETP.LT.AND P1, PT, R13, c[0x0][0x17c], !P0 ;  /* 0x00005f000d007a0c */ /* 0x000fc40004721270 */
[C---:B------:R-:W-:Y:S02]  /*71730*/  IADD3 R5, R0.reuse, c[0x0][0x198], RZ ;  /* 0x0000660000057a10 */ /* 0x040fe40007ffe0ff */
[----:B------:R-:W-:Y:S02]  /*71740*/  ISETP.LT.AND P3, PT, R9, c[0x0][0x17c], !P0 ;  /* 0x00005f0009007a0c */ /* 0x000fe40004761270 */
[-C--:B------:R-:W-:Y:S02]  /*71750*/  LEA.HI.X.SX32 R9, R0, R3.reuse, 0x1, P6 ;  /* 0x0000000300097211 */ /* 0x080fe400030f0eff */
[C---:B------:R-:W-:Y:S02]  /*71760*/  LEA R4, P6, R5.reuse, R2, 0x1 ;  /* 0x0000000205047211 */ /* 0x040fe400078c08ff */
[C---:B------:R-:W-:Y:S02]  /*71770*/  IADD3 R0, R5.reuse, c[0x0][0x198], RZ ;  /* 0x0000660005007a10 */ /* 0x040fe40007ffe0ff */
[----:B------:R-:W-:Y:S01]  /*71780*/  LEA.HI.X.SX32 R5, R5, R3, 0x1, P6 ;  /* 0x0000000305057211 */ /* 0x000fe200030f0eff */
[----:B------:R0:W-:Y:S01]  /*71790*/  @P2 STG.E.U16 [R8.64], R12 ;  /* 0x0000000c08002986 */ /* 0x0001e2000c101506 */
[----:B------:R-:W-:-:S04]  /*717a0*/  IADD3 R13, R26, 0x142, RZ ;  /* 0x000001421a0d7810 */ /* 0x000fc80007ffe0ff */
[----:B------:R-:W-:Y:S02]  /*717b0*/  ISETP.LT.AND P4, PT, R13, c[0x0][0x17c], !P0 ;  /* 0x00005f000d007a0c */ /* 0x000fe40004781270 */
[----:B0-----:R-:W-:Y:S02]  /*717c0*/  IADD3 R9, R26, 0x145, RZ ;  /* 0x000001451a097810 */ /* 0x001fe40007ffe0ff */
[----:B------:R-:W-:Y:S02]  /*717d0*/  LEA R8, P6, R0, R2, 0x1 ;  /* 0x0000000200087211 */ /* 0x000fe400078c08ff */
[----:B------:R-:W-:-:S04]  /*717e0*/  IADD3 R13, R26, 0x144, RZ ;  /* 0x000001441a0d7810 */ /* 0x000fc80007ffe0ff */
[----:B------:R-:W-:Y:S01]  /*717f0*/  ISETP.LT.AND P2, PT, R13, c[0x0][0x17c], !P0 ;  /* 0x00005f000d007a0c */ /* 0x000fe20004741270 */
[----:B----4-:R0:W-:Y:S01]  /*71800*/  @P1 STG.E.U16 [R4.64], R22 ;  /* 0x0000001604001986 */ /* 0x0101e2000c101506 */
[----:B------:R-:W-:Y:S02]  /*71810*/  PRMT R12, R22, 0x7632, R12 ;  /* 0x00007632160c7816 */ /* 0x000fe4000000000c */
[----:B------:R-:W-:Y:S02]  /*71820*/  ISETP.LT.AND P1, PT, R9, c[0x0][0x17c], !P0 ;  /* 0x00005f0009007a0c */ /* 0x000fe40004721270 */
[C---:B------:R-:W-:Y:S02]  /*71830*/  LEA.HI.X.SX32 R9, R0.reuse, R3, 0x1, P6 ;  /* 0x0000000300097211 */ /* 0x040fe400030f0eff */
[----:B0-----:R-:W-:Y:S01]  /*71840*/  IADD3 R5, R0, c[0x0][0x198], RZ ;  /* 0x0000660000057a10 */ /* 0x001fe20007ffe0ff */
[----:B------:R-:W4:Y:S03]  /*71850*/  LDL.LU R22, [R1+0x288] ;  /* 0x0002880001167983 */ /* 0x000f260000300800 */
[----:B------:R-:W-:-:S02]  /*71860*/  LEA R4, P6, R5, R2, 0x1 ;  /* 0x0000000205047211 */ /* 0x000fc400078c08ff */
[C---:B------:R-:W-:Y:S02]  /*71870*/  IADD3 R0, R5.reuse, c[0x0][0x198], RZ ;  /* 0x0000660005007a10 */ /* 0x040fe40007ffe0ff */
[----:B------:R-:W-:Y:S01]  /*71880*/  LEA.HI.X.SX32 R5, R5, R3, 0x1, P6 ;  /* 0x0000000305057211 */ /* 0x000fe200030f0eff */
[----:B------:R0:W-:Y:S02]  /*71890*/  @P5 STG.E.U16 [R8.64], R12 ;  /* 0x0000000c08005986 */ /* 0x0001e4000c101506 */
[----:B0-----:R-:W-:Y:S02]  /*718a0*/  IADD3 R9, R26, 0x147, RZ ;  /* 0x000001471a097810 */ /* 0x001fe40007ffe0ff */
[----:B------:R-:W-:Y:S01]  /*718b0*/  LEA R8, P6, R0, R2, 0x1 ;  /* 0x0000000200087211 */ /* 0x000fe200078c08ff */
[----:B--2---:R0:W-:Y:S01]  /*718c0*/  @P4 STG.E.U16 [R4.64], R23 ;  /* 0x0000001704004986 */ /* 0x0041e2000c101506 */
[----:B------:R-:W-:Y:S02]  /*718d0*/  PRMT R12, R23, 0x7632, R12 ;  /* 0x00007632170c7816 */ /* 0x000fe4000000000c */
[----:B------:R-:W-:-:S02]  /*718e0*/  ISETP.LT.AND P4, PT, R9, c[0x0][0x17c], !P0 ;  /* 0x00005f0009007a0c */ /* 0x000fc40004781270 */
[CC--:B------:R-:W-:Y:S02]  /*718f0*/  LEA.HI.X.SX32 R9, R0.reuse, R3.reuse, 0x1, P6 ;  /* 0x0000000300097211 */ /* 0x0c0fe400030f0eff */
[----:B0-----:R-:W-:Y:S01]  /*71900*/  IADD3 R5, R0, c[0x0][0x198], RZ ;  /* 0x0000660000057a10 */ /* 0x001fe20007ffe0ff */
[----:B------:R-:W2:Y:S03]  /*71910*/  LDL.LU R23, [R1+0x238] ;  /* 0x0002380001177983 */ /* 0x000ea60000300800 */
[C---:B------:R-:W-:Y:S02]  /*71920*/  LEA R4, P6, R5.reuse, R2, 0x1 ;  /* 0x0000000205047211 */ /* 0x040fe400078c08ff */
[C---:B------:R-:W-:Y:S02]  /*71930*/  IADD3 R0, R5.reuse, c[0x0][0x198], RZ ;  /* 0x0000660005007a10 */ /* 0x040fe40007ffe0ff */
[----:B------:R-:W-:Y:S01]  /*71940*/  LEA.HI.X.SX32 R5, R5, R3, 0x1, P6 ;  /* 0x0000000305057211 */ /* 0x000fe200030f0eff */
[----:B------:R0:W-:Y:S04]  /*71950*/  @P3 STG.E.U16 [R8.64], R12 ;  /* 0x0000000c08003986 */ /* 0x0001e8000c101506 */
[----:B---3--:R1:W-:Y:S01]  /*71960*/  @P2 STG.E.U16 [R4.64], R25 ;  /* 0x0000001904002986 */ /* 0x0083e2000c101506 */
[----:B0-----:R-:W-:-:S03]  /*71970*/  PRMT R12, R25, 0x7632, R12 ;  /* 0x00007632190c7816 */ /* 0x001fc6000000000c */
[----:B-1----:R-:W3:Y:S01]  /*71980*/  LDL.LU R25, [R1+0x1d8] ;  /* 0x0001d80001197983 */ /* 0x002ee20000300800 */
[C---:B------:R-:W-:Y:S02]  /*71990*/  IADD3 R13, R26.reuse, 0x146, RZ ;  /* 0x000001461a0d7810 */ /* 0x040fe40007ffe0ff */
[----:B------:R-:W-:Y:S02]  /*719a0*/  IADD3 R9, R26, 0x149, RZ ;  /* 0x000001491a097810 */ /* 0x000fe40007ffe0ff */
[C---:B------:R-:W-:Y:S02]  /*719b0*/  LEA R8, P6, R0.reuse, R2, 0x1 ;  /* 0x0000000200087211 */ /* 0x040fe400078c08ff */
[----:B------:R-:W-:Y:S02]  /*719c0*/  ISETP.LT.AND P5, PT, R13, c[0x0][0x17c], !P0 ;  /* 0x00005f000d007a0c */ /* 0x000fe400047a1270 */
[----:B------:R-:W-:Y:S02]  /*719d0*/  IADD3 R5, R0, c[0x0][0x198], RZ ;  /* 0x0000660000057a10 */ /* 0x000fe40007ffe0ff */
[----:B------:R-:W-:-:S02]  /*719e0*/  ISETP.LT.AND P2, PT, R9, c[0x0][0x17c], !P0 ;  /* 0x00005f0009007a0c */ /* 0x000fc40004741270 */
[-C--:B------:R-:W-:Y:S02]  /*719f0*/  LEA.HI.X.SX32 R9, R0, R3.reuse, 0x1, P6 ;  /* 0x0000000300097211 */ /* 0x080fe400030f0eff */
[C---:B------:R-:W-:Y:S02]  /*71a00*/  LEA R4, P6, R5.reuse, R2, 0x1 ;  /* 0x0000000205047211 */ /* 0x040fe400078c08ff */
        /* <DEDUP_REMOVED lines=11> */
[C---:B------:R-:W-:Y:S02]  /*71ac0*/  LEA R4, P6, R5.reuse, R2, 0x1 ;  /* 0x0000000205047211 */ /* 0x040fe400078c08ff */
[----:B------:R-:W-:Y:S02]  /*71ad0*/  PRMT R6, R6, 0x7632, R6 ;  /* 0x0000763206067816 */ /* 0x000fe40000000006 */
[C---:B------:R-:W-:Y:S02]  /*71ae0*/  IADD3 R0, R5.reuse, c[0x0][0x198], RZ ;  /* 0x0000660005007a10 */ /* 0x040fe40007ffe0ff */
[----:B------:R-:W-:Y:S02]  /*71af0*/  LEA.HI.X.SX32 R5, R5, R3, 0x1, P6 ;  /* 0x0000000305057211 */ /* 0x000fe400030f0eff */
[C---:B------:R-:W-:Y:S01]  /*71b00*/  IADD3 R13, R26.reuse, 0x14a, RZ ;  /* 0x0000014a1a0d7810 */ /* 0x040fe20007ffe0ff */
[----:B------:R0:W-:Y:S03]  /*71b10*/  @P4 STG.E.U16 [R8.64], R6 ;  /* 0x0000000608004986 */ /* 0x0001e6000c101506 */
[----:B------:R-:W-:Y:S01]  /*71b20*/  ISETP.LT.AND P1, PT, R13, c[0x0][0x17c], !P0 ;  /* 0x00005f000d007a0c */ /* 0x000fe20004721270 */
[----:B----4-:R1:W-:Y:S01]  /*71b30*/  @P3 STG.E.U16 [R4.64], R22 ;  /* 0x0000001604003986 */ /* 0x0103e2000c101506 */
[----:B0-----:R-:W-:-:S02]  /*71b40*/  IADD3 R6, R26, 0x14d, RZ ;  /* 0x0000014d1a067810 */ /* 0x001fc40007ffe0ff */
[-C--:B------:R-:W-:Y:S02]  /*71b50*/  LEA R8, P6, R0, R2.reuse, 0x1 ;  /* 0x0000000200087211 */ /* 0x080fe400078c08ff */
[----:B------:R-:W-:Y:S02]  /*71b60*/  ISETP.LT.AND P3, PT, R6, c[0x0][0x17c], !P0 ;  /* 0x00005f0006007a0c */ /* 0x000fe40004761270 */
[C---:B-1----:R-:W-:Y:S02]  /*71b70*/  IADD3 R5, R0.reuse, c[0x0][0x198], RZ ;  /* 0x0000660000057a10 */ /* 0x042fe40007ffe0ff */
[----:B------:R-:W-:Y:S02]  /*71b80*/  LEA.HI.X.SX32 R9, R0, R3, 0x1, P6 ;  /* 0x0000000300097211 */ /* 0x000fe400030f0eff */
[----:B------:R-:W-:Y:S02]  /*71b90*/  PRMT R6, R22, 0x7632, R6 ;  /* 0x0000763216067816 */ /* 0x000fe40000000006 */
[----:B------:R-:W-:-:S02]  /*71ba0*/  LEA R4, P6, R5, R2, 0x1 ;  /* 0x0000000205047211 */ /* 0x000fc400078c08ff */
[C---:B------:R-:W-:Y:S01]  /*71bb0*/  IADD3 R0, R5.reuse, c[0x0][0x198], RZ ;  /* 0x0000660005007a10 */ /* 0x040fe20007ffe0ff */
[----:B------:R0:W-:Y:S01]  /*71bc0*/  @P2 STG.E.U16 [R8.64], R6 ;  /* 0x0000000608002986 */ /* 0x0001e2000c101506 */
[----:B------:R-:W-:Y:S02]  /*71bd0*/  LEA.HI.X.SX32 R5, R5, R3, 0x1, P6 ;  /* 0x0000000305057211 */ /* 0x000fe400030f0eff */
[----:B------:R-:W-:-:S04]  /*71be0*/  IADD3 R12, R26, 0x14c, RZ ;  /* 0x0000014c1a0c7810 */ /* 0x000fc80007ffe0ff */
[----:B------:R-:W-:Y:S02]  /*71bf0*/  ISETP.LT.AND P4, PT, R12, c[0x0][0x17c], !P0 ;  /* 0x00005f000c007a0c */ /* 0x000fe40004781270 */
[----:B0-----:R-:W-:Y:S02]  /*71c00*/  IADD3 R6, R26, 0x14f, RZ ;  /* 0x0000014f1a067810 */ /* 0x001fe40007ffe0ff */
[----:B------:R-:W-:-:S04]  /*71c10*/  LEA R8, P6, R0, R2, 0x1 ;  /* 0x0000000200087211 */ /* 0x000fc800078c08ff */
[----:B------:R-:W-:Y:S01]  /*71c20*/  LEA.HI.X.SX32 R9, R0, R3, 0x1, P6 ;  /* 0x0000000300097211 */ /* 0x000fe200030f0eff */
[----:B--2---:R0:W-:Y:S01]  /*71c30*/  @P1 STG.E.U16 [R4.64], R23 ;  /* 0x0000001704001986 */ /* 0x0041e2000c101506 */
[----:B------:R-:W-:Y:S02]  /*71c40*/  ISETP.LT.AND P1, PT, R6, c[0x0][0x17c], !P0 ;  /* 0x00005f0006007a0c */ /* 0x000fe40004721270 */
[----:B------:R-:W-:Y:S02]  /*71c50*/  PRMT R6, R23, 0x7632, R6 ;  /* 0x0000763217067816 */ /* 0x000fe40000000006 */
[----:B0-----:R-:W-:Y:S01]  /*71c60*/  IADD3 R5, R0, c[0x0][0x198], RZ ;  /* 0x0000660000057a10 */ /* 0x001fe20007ffe0ff */
[----:B------:R-:W2:Y:S03]  /*71c70*/  LDL.LU R23, [R1+0x298] ;  /* 0x0002980001177983 */ /* 0x000ea60000300800 */
[----:B------:R-:W-:-:S02]  /*71c80*/  LEA R4, P6, R5, R2, 0x1 ;  /* 0x0000000205047211 */ /* 0x000fc400078c08ff */
[C---:B------:R-:W-:Y:S01]  /*71c90*/  IADD3 R0, R5.reuse, c[0x0][0x198], RZ ;  /* 0x0000660005007a10 */ /* 0x040fe20007ffe0ff */
[----:B------:R0:W-:Y:S01]  /*71ca0*/  @P5 STG.E.U16 [R8.64], R6 ;  /* 0x0000000608005986 */ /* 0x0001e2000c101506 */
[----:B------:R-:W-:Y:S02]  /*71cb0*/  LEA.HI.X.SX32 R5, R5, R3, 0x1, P6 ;  /* 0x0000000305057211 */ /* 0x000fe400030f0eff */
[----:B0-----:R-:W-:-:S03]  /*71cc0*/  IADD3 R6, R26, 0x151, RZ ;  /* 0x000001511a067810 */ /* 0x001fc60007ffe0ff */
[----:B---3--:R0:W-:Y:S01]  /*71cd0*/  @P4 STG.E.U16 [R4.64], R25 ;  /* 0x0000001904004986 */ /* 0x0081e2000c101506 */
[----:B------:R-:W-:Y:S02]  /*71ce0*/  ISETP.LT.AND P4, PT, R6, c[0x0][0x17c], !P0 ;  /* 0x00005f0006007a0c */ /* 0x000fe40004781270 */
[----:B------:R-:W-:Y:S02]  /*71cf0*/  PRMT R6, R25, 0x7632, R6 ;  /* 0x0000763219067816 */ /* 0x000fe40000000006 */
[----:B0-----:R-:W3:Y:S01]  /*71d00*/  LDL.LU R25, [R1+0x208] ;  /* 0x0002080001197983 */ /* 0x001ee20000300800 */
[----:B------:R-:W-:Y:S02]  /*71d10*/  IADD3 R12, R26, 0x14e, RZ ;  /* 0x0000014e1a0c7810 */ /* 0x000fe40007ffe0ff */
[----:B------:R-:W-:Y:S01]  /*71d20*/  LEA R8, P6, R0, R2, 0x1 ;  /* 0x0000000200087211 */ /* 0x000fe200078c08ff */
[----:B------:R-:W4:Y:S01]  /*71d30*/  LDL.LU R22, [R1+0x278] ;  /* 0x0002780001167983 */ /* 0x000f220000300800 */
[----:B------:R-:W-:-:S02]  /*71d40*/  ISETP.LT.AND P2, PT, R12, c[0x0][0x17c], !P0 ;  /* 0x00005f000c007a0c */ /* 0x000fc40004741270 */
[C---:B------:R-:W-:Y:S02]  /*71d50*/  IADD3 R5, R0.reuse, c[0x0][0x198], RZ ;  /* 0x0000660000057a10 */ /* 0x040fe40007ffe0ff */
[-C--:B------:R-:W-:Y:S02]  /*71d60*/  LEA.HI.X.SX32 R9, R0, R3.reuse, 0x1, P6 ;  /* 0x0000000300097211 */ /* 0x080fe400030f0eff */
[CC--:B------:R-:W-:Y:S02]  /*71d70*/  LEA R4, P6, R5.reuse, R2.reuse, 0x1 ;  /* 0x0000000205047211 */ /* 0x0c0fe400078c08ff */
[C---:B------:R-:W-:Y:S02]  /*71d80*/  IADD3 R0, R5.reuse, c[0x0][0x198], RZ ;  /* 0x0000660005007a10 */ /* 0x040fe40007ffe0ff */
[----:B------:R-:W-:Y:S02]  /*71d90*/  LEA.HI.X.SX32 R5, R5, R3, 0x1, P6 ;  /* 0x0000000305057211 */ /* 0x000fe400030f0eff */
[----:B------:R-:W-:Y:S01]  /*71da0*/  IADD3 R12, R26, 0x150, RZ ;  /* 0x000001501a0c7810 */ /* 0x000fe20007ffe0ff */
[----:B------:R0:W-:Y:S03]  /*71db0*/  @P3 STG.E.U16 [R8.64], R6 ;  /* 0x0000000608003986 */ /* 0x0001e6000c101506 */
[----:B------:R-:W-:Y:S01]  /*71dc0*/  ISETP.LT.AND P5, PT, R12, c[0x0][0x17c], !P0 ;  /* 0x00005f000c007a0c */ /* 0x000fe200047a1270 */
[----:B------:R1:W-:Y:S01]  /*71dd0*/  @P2 STG.E.U16 [R4.64], R10 ;  /* 0x0000000a04002986 */ /* 0x0003e2000c101506 */
[----:B0-----:R-:W-:-:S02]  /*71de0*/  LEA R8, P6, R0, R2, 0x1 ;  /* 0x0000000200087211 */ /* 0x001fc400078c08ff */
[----:B------:R-:W-:Y:S02]  /*71df0*/  IADD3 R6, R26, 0x153, RZ ;  /* 0x000001531a067810 */ /* 0x000fe40007ffe0ff */
[C---:B-1----:R-:W-:Y:S02]  /*71e00*/  IADD3 R5, R0.reuse, c[0x0][0x198], RZ ;  /* 0x0000660000057a10 */ /* 0x042fe40007ffe0ff */
[----:B------:R-:W-:Y:S02]  /*71e10*/  LEA.HI.X.SX32 R9, R0, R3, 0x1, P6 ;  /* 0x0000000300097211 */ /* 0x000fe400030f0eff */
[----:B------:R-:W-:Y:S02]  /*71e20*/  PRMT R10, R10, 0x7632, R10 ;  /* 0x000076320a0a7816 */ /* 0x000fe4000000000a */
[----:B------:R-:W-:Y:S02]  /*71e30*/  ISETP.LT.AND P2, PT, R6, c[0x0][0x17c], !P0 ;  /* 0x00005f0006007a0c */ /* 0x000fe40004741270 */
[----:B------:R-:W-:-:S02]  /*71e40*/  LEA R4, P6, R5, R2, 0x1 ;  /* 0x0000000205047211 */ /* 0x000fc400078c08ff */
[----:B------:R-:W-:Y:S01]  /*71e50*/  IADD3 R6, R26, 0x154, RZ ;  /* 0x000001541a067810 */ /* 0x000fe20007ffe0ff */
[----:B------:R0:W-:Y:S01]  /*71e60*/  @P1 STG.E.U16 [R8.64], R10 ;  /* 0x0000000a08001986 */ /* 0x0001e2000c101506 */
[C---:B------:R-:W-:Y:S02]  /*71e70*/  IADD3 R0, R5.reuse, c[0x0][0x198], RZ ;  /* 0x0000660005007a10 */ /* 0x040fe40007ffe0ff */
[----:B------:R-:W-:Y:S02]  /*71e80*/  LEA.HI.X.SX32 R5, R5, R3, 0x1, P6 ;  /* 0x0000000305057211 */ /* 0x000fe400030f0eff */
[----:B------:R-:W-:Y:S02]  /*71e90*/  ISETP.LT.AND P1, PT, R6, c[0x0][0x17c], !P0 ;  /* 0x00005f0006007a0c */ /* 0x000fe40004721270 */
[C---:B------:R-:W-:Y:S02]  /*71ea0*/  IADD3 R12, R26.reuse, 0x152, RZ ;  /* 0x000001521a0c7810 */ /* 0x040fe40007ffe0ff */
[----:B------:R-:W-:-:S02]  /*71eb0*/  IADD3 R6, R26, 0x155, RZ ;  /* 0x000001551a067810 */ /* 0x000fc40007ffe0ff */
[----:B------:R-:W-:Y:S02]  /*71ec0*/  ISETP.LT.AND P3, PT, R12, c[0x0][0x17c], !P0 ;  /* 0x00005f000c007a0c */ /* 0x000fe40004761270 */
[----:B0-----:R-:W-:-:S04]  /*71ed0*/  LEA R8, P6, R0, R2, 0x1 ;  /* 0x0000000200087211 */ /* 0x001fc800078c08ff */
        /* <DEDUP_REMOVED lines=15> */
[C---:B------:R-:W-:Y:S02]  /*71fd0*/  LEA R8, P6, R0.reuse, R2, 0x1 ;  /* 0x0000000200087211 */ /* 0x040fe400078c08ff */
[C---:B------:R-:W-:Y:S02]  /*71fe0*/  IADD3 R5, R0.reuse, c[0x0][0x198], RZ ;  /* 0x0000660000057a10 */ /* 0x040fe40007ffe0ff */
[----:B------:R-:W-:-:S02]  /*71ff0*/  LEA.HI.X.SX32 R9, R0, R3, 0x1, P6 ;  /* 0x0000000300097211 */ /* 0x000fc400030f0eff */
        /* <DEDUP_REMOVED lines=8> */
[C---:B-1----:R-:W-:Y:S02]  /*72080*/  IADD3 R5, R0.reuse, c[0x0][0x198], RZ ;  /* 0x0000660000057a10 */ /* 0x042fe40007ffe0ff */
[-C--:B------:R-:W-:Y:S02]  /*72090*/  LEA.HI.X.SX32 R9, R0, R3.reuse, 0x1, P6 ;  /* 0x0000000300097211 */ /* 0x080fe400030f0eff */
[C---:B------:R-:W-:Y:S02]  /*720a0*/  LEA R4, P6, R5.reuse, R2, 0x1 ;  /* 0x0000000205047211 */ /* 0x040fe400078c08ff */
[----:B------:R-:W-:Y:S02]  /*720b0*/  PRMT R18, R18, 0x7632, R18 ;  /* 0x0000763212127816 */ /* 0x000fe40000000012 */
[C---:B------:R-:W-:Y:S02]  /*720c0*/  IADD3 R0, R5.reuse, c[0x0][0x198], RZ ;  /* 0x0000660005007a10 */ /* 0x040fe40007ffe0ff */
[----:B------:R-:W-:-:S02]  /*720d0*/  LEA.HI.X.SX32 R5, R5, R3, 0x1, P6 ;  /* 0x0000000305057211 */ /* 0x000fc400030f0eff */
[C---:B------:R-:W-:Y:S02]  /*720e0*/  IADD3 R10, R26.reuse, 0x158, RZ ;  /* 0x000001581a0a7810 */ /* 0x040fe40007ffe0ff */
[----:B------:R-:W-:Y:S01]  /*720f0*/  IADD3 R6, R26, 0x159, RZ ;  /* 0x000001591a067810 */ /* 0x000fe20007ffe0ff */
[----:B------:R0:W-:Y:S01]  /*72100*/  @P5 STG.E.U16 [R8.64], R18 ;  /* 0x0000001208005986 */ /* 0x0001e2000c101506 */
[----:B------:R-:W-:Y:S02]  /*72110*/  ISETP.LT.AND P2, PT, R10, c[0x0][0x17c], !P0 ;  /* 0x00005f000a007a0c */ /* 0x000fe40004741270 */
[----:B------:R-:W-:Y:S01]  /*72120*/  ISETP.LT.AND P1, PT, R6, c[0x0][0x17c], !P0 ;  /* 0x00005f0006007a0c */ /* 0x000fe20004721270 */
[----:B------:R1:W-:Y:S01]  /*72130*/  @P4 STG.E.U16 [R4.64], R14 ;  /* 0x0000000e04004986 */ /* 0x0003e2000c101506 */
[----:B------:R-:W-:Y:S02]  /*72140*/  IADD3 R6, R26, 0x15a, RZ ;  /* 0x0000015a1a067810 */ /* 0x000fe40007ffe0ff */
[----:B0-----:R-:W-:-:S02]  /*72150*/  LEA R8, P6, R0, R2, 0x1 ;  /* 0x0000000200087211 */ /* 0x001fc400078c08ff */
[C---:B-1----:R-:W-:Y:S02]  /*72160*/  IADD3 R5, R0.reuse, c[0x0][0x198], RZ ;  /* 0x0000660000057a10 */ /* 0x042fe40007ffe0ff */
[----:B------:R-:W-:Y:S02]  /*72170*/  LEA.HI.X.SX32 R9, R0, R3, 0x1, P6 ;  /* 0x0000000300097211 */ /* 0x000fe400030f0eff */
[----:B------:R-:W-:Y:S02]  /*72180*/  LEA R4, P6, R5, R2, 0x1 ;  /* 0x0000000205047211 */ /* 0x000fe400078c08ff */
[----:B------:R-:W-:Y:S02]  /*72190*/  ISETP.LT.AND P5, PT, R6, c[0x0][0x17c], !P0 ;  /* 0x00005f0006007a0c */ /* 0x000fe400047a1270 */
[----:B------:R-:W-:Y:S02]  /*721a0*/  IADD3 R6, R26, 0x15b, RZ ;  /* 0x0000015b1a067810 */ /* 0x000fe40007ffe0ff */
[----:B------:R-:W-:-:S02]  /*721b0*/  PRMT R14, R14, 0x7632, R14 ;  /* 0x000076320e0e7816 */ /* 0x000fc4000000000e */
[C---:B------:R-:W-:Y:S02]  /*721c0*/  IADD3 R0, R5.reuse, c[0x0][0x198], RZ ;  /* 0x0000660005007a10 */ /* 0x040fe40007ffe0ff */
[----:B------:R-:W-:Y:S02]  /*721d0*/  LEA.HI.X.SX32 R5, R5, R3, 0x1, P6 ;  /* 0x0000000305057211 */ /* 0x000fe400030f0eff */
[----:B------:R-:W-:Y:S01]  /*721e0*/  ISETP.LT.AND P4, PT, R6, c[0x0][0x17c], !P0 ;  /* 0x00005f0006007a0c */ /* 0x000fe20004781270 */
[----:B------:R0:W-:Y:S01]  /*721f0*/  @P3 STG.E.U16 [R8.64], R14 ;  /* 0x0000000e08003986 */ /* 0x0001e2000c101506 */
[----:B------:R-:W-:-:S03]  /*72200*/  IADD3 R6, R26, 0x15c, RZ ;  /* 0x0000015c1a067810 */ /* 0x000fc60007ffe0ff */
[----:B----4-:R1:W-:Y:S01]  /*72210*/  @P2 STG.E.U16 [R4.64], R22 ;  /* 0x0000001604002986 */ /* 0x0103e2000c101506 */
[----:B------:R-:W-:Y:S02]  /*72220*/  ISETP.LT.AND P3, PT, R6, c[0x0][0x17c], !P0 ;  /* 0x00005f0006007a0c */ /* 0x000fe40004761270 */
[----:B------:R-:W-:Y:S02]  /*72230*/  IADD3 R6, R26, 0x15d, RZ ;  /* 0x0000015d1a067810 */ /* 0x000fe40007ffe0ff */
[CC--:B0-----:R-:W-:Y:S02]  /*72240*/  LEA R8, P6, R0.reuse, R2.reuse, 0x1 ;  /* 0x0000000200087211 */ /* 0x0c1fe400078c08ff */
[C---:B-1----:R-:W-:Y:S02]  /*72250*/  IADD3 R5, R0.reuse, c[0x0][0x198], RZ ;  /* 0x0000660000057a10 */ /* 0x042fe40007ffe0ff */
[----:B------:R-:W-:Y:S02]  /*72260*/  LEA.HI.X.SX32 R9, R0, R3, 0x1, P6 ;  /* 0x0000000300097211 */ /* 0x000fe400030f0eff */
[----:B------:R-:W-:-:S02]  /*72270*/  LEA R4, P6, R5, R2, 0x1 ;  /* 0x0000000205047211 */ /* 0x000fc400078c08ff */
[----:B------:R-:W-:Y:S02]  /*72280*/  ISETP.LT.AND P2, PT, R6, c[0x0][0x17c], !P0 ;  /* 0x00005f0006007a0c */ /* 0x000fe40004741270 */
[----:B------:R-:W-:Y:S02]  /*72290*/  PRMT R6, R22, 0x7632, R6 ;  /* 0x0000763216067816 */ /* 0x000fe40000000006 */
[C---:B------:R-:W-:Y:S01]  /*722a0*/  IADD3 R0, R5.reuse, c[0x0][0x198], RZ ;  /* 0x0000660005007a10 */ /* 0x040fe20007ffe0ff */
[----:B------:R-:W4:Y:S01]  /*722b0*/  LDL.LU R22, [R1+0x21c] ;  /* 0x00021c0001167983 */ /* 0x000f220000300800 */
[----:B------:R-:W-:-:S03]  /*722c0*/  LEA.HI.X.SX32 R5, R5, R3, 0x1, P6 ;  /* 0x0000000305057211 */ /* 0x000fc600030f0eff */
[----:B------:R0:W-:Y:S01]  /*722d0*/  @P1 STG.E.U16 [R8.64], R6 ;  /* 0x0000000608001986 */ /* 0x0001e2000c101506 */
[----:B------:R-:W-:Y:S02]  /*722e0*/  IADD3 R10, R26, 0x15e, RZ ;  /* 0x0000015e1a0a7810 */ /* 0x000fe40007ffe0ff */
[----:B0-----:R-:W-:Y:S02]  /*722f0*/  LEA R8, P6, R0, R2, 0x1 ;  /* 0x0000000200087211 */ /* 0x001fe400078c08ff */
[----:B------:R-:W-:Y:S02]  /*72300*/  IADD3 R6, R26, 0x15f, RZ ;  /* 0x0000015f1a067810 */ /* 0x000fe40007ffe0ff */
[----:B------:R-:W-:Y:S02]  /*72310*/  LEA.HI.X.SX32 R9, R0, R3, 0x1, P6 ;  /* 0x0000000300097211 */ /* 0x000fe400030f0eff */
[----:B------:R-:W-:Y:S01]  /*72320*/  ISETP.LT.AND P1, PT, R10, c[0x0][0x17c], !P0 ;  /* 0x00005f000a007a0c */ /* 0x000fe20004721270 */
[----:B--2---:R0:W-:Y:S01]  /*72330*/  @P5 STG.E.U16 [R4.64], R23 ;  /* 0x0000001704005986 */ /* 0x0041e2000c101506 */
[----:B------:R-:W-:-:S02]  /*72340*/  ISETP.LT.AND P5, PT, R6, c[0x0][0x17c], !P0 ;  /* 0x00005f0006007a0c */ /* 0x000fc400047a1270 */
[----:B------:R-:W-:Y:S02]  /*72350*/  PRMT R6, R23, 0x7632, R6 ;  /* 0x0000763217067816 */ /* 0x000fe40000000006 */
[----:B0-----:R-:W-:Y:S01]  /*72360*/  IADD3 R5, R0, c[0x0][0x198], RZ ;  /* 0x0000660000057a10 */ /* 0x001fe20007ffe0ff */
[----:B------:R-:W2:Y:S03]  /*72370*/  LDL.LU R23, [R1+0x22c] ;  /* 0x00022c0001177983 */ /* 0x000ea60000300800 */
[C---:B------:R-:W-:Y:S02]  /*72380*/  LEA R4, P6, R5.reuse, R2, 0x1 ;  /* 0x0000000205047211 */ /* 0x040fe400078c08ff */
[C---:B------:R-:W-:Y:S02]  /*72390*/  IADD3 R0, R5.reuse, c[0x0][0x198], RZ ;  /* 0x0000660005007a10 */ /* 0x040fe40007ffe0ff */
[----:B------:R-:W-:Y:S01]  /*723a0*/  LEA.HI.X.SX32 R5, R5, R3, 0x1, P6 ;  /* 0x0000000305057211 */ /* 0x000fe200030f0eff */
[----:B------:R0:W-:Y:S02]  /*723b0*/  @P4 STG.E.U16 [R8.64], R6 ;  /* 0x0000000608004986 */ /* 0x0001e4000c101506 */
[----:B0-----:R-:W-:-:S02]  /*723c0*/  IADD3 R6, R26, 0x161, RZ ;  /* 0x000001611a067810 */ /* 0x001fc40007ffe0ff */
[----:B------:R-:W-:-:S04]  /*723d0*/  LEA R8, P6, R0, R2, 0x1 ;  /* 0x0000000200087211 */ /* 0x000fc800078c08ff */
[----:B------:R-:W-:Y:S01]  /*723e0*/  LEA.HI.X.SX32 R9, R0, R3, 0x1, P6 ;  /* 0x0000000300097211 */ /* 0x000fe200030f0eff */
[----:B---3--:R0:W-:Y:S01]  /*723f0*/  @P3 STG.E.U16 [R4.64], R25 ;  /* 0x0000001904003986 */ /* 0x0081e2000c101506 */
[----:B------:R-:W-:Y:S02]  /*72400*/  ISETP.LT.AND P3, PT, R6, c[0x0][0x17c], !P0 ;  /* 0x00005f0006007a0c */ /* 0x000fe40004761270 */
[----:B------:R-:W-:Y:S02]  /*72410*/  PRMT R6, R25, 0x7632, R6 ;  /* 0x0000763219067816 */ /* 0x000fe40000000006 */
[----:B0-----:R-:W-:-:S04]  /*72420*/  IADD3 R5, R0, c[0x0][0x198], RZ ;  /* 0x0000660000057a10 */ /* 0x001fc80007ffe0ff */
        /* <DEDUP_REMOVED lines=8> */
[----:B-1----:R-:W3:Y:S04]  /*724b0*/  LDL.LU R29, [R1+0x15bc] ;  /* 0x0015bc00011d7983 */ /* 0x002ee80000300800 */
[----:B------:R-:W3:Y:S01]  /*724c0*/  LDL.LU R25, [R1+0x1ec] ;  /* 0x0001ec0001197983 */ /* 0x000ee20000300800 */
[----:B------:R-:W-:Y:S02]  /*724d0*/  IADD3 R10, R26, 0x160, RZ ;  /* 0x000001601a0a7810 */ /* 0x000fe40007ffe0ff */
[----:B------:R-:W-:-:S02]  /*724e0*/  LEA R8, P6, R0, R2, 0x1 ;  /* 0x0000000200087211 */ /* 0x000fc400078c08ff */
[----:B------:R-:W-:Y:S02]  /*724f0*/  ISETP.LT.AND P4, PT, R10, c[0x0][0x17c], !P0 ;  /* 0x00005f000a007a0c */ /* 0x000fe40004781270 */
[C---:B------:R-:W-:Y:S02]  /*72500*/  IADD3 R5, R0.reuse, c[0x0][0x198], RZ ;  /* 0x0000660000057a10 */ /* 0x040fe40007ffe0ff */
[-C--:B------:R-:W-:Y:S02]  /*72510*/  LEA.HI.X.SX32 R9, R0, R3.reuse, 0x1, P6 ;  /* 0x0000000300097211 */ /* 0x080fe400030f0eff */
[C---:B------:R-:W-:Y:S02]  /*72520*/  LEA R4, P6, R5.reuse, R2, 0x1 ;  /* 0x0000000205047211 */ /* 0x040fe400078c08ff */
[C---:B------:R-:W-:Y:S02]  /*72530*/  IADD3 R0, R5.reuse, c[0x0][0x198], RZ ;  /* 0x0000660005007a10 */ /* 0x040fe40007ffe0ff */
[----:B------:R-:W-:-:S02]  /*72540*/  LEA.HI.X.SX32 R5, R5, R3, 0x1, P6 ;  /* 0x0000000305057211 */ /* 0x000fc400030f0eff */
[----:B------:R-:W-:Y:S01]  /*72550*/  IADD3 R10, R26, 0x162, RZ ;  /* 0x000001621a0a7810 */ /* 0x000fe20007ffe0ff */
[----:B------:R0:W-:Y:S03]  /*72560*/  @P5 STG.E.U16 [R8.64], R6 ;  /* 0x0000000608005986 */ /* 0x0001e6000c101506 */
[----:B------:R-:W-:Y:S02]  /*72570*/  ISETP.LT.AND P2, PT, R10, c[0x0][0x17c], !P0 ;  /* 0x00005f000a007a0c */ /* 0x000fe40004741270 */
[----:B------:R-:W-:Y:S02]  /*72580*/  IADD3 R10, R26, 0x164, RZ ;  /* 0x000001641a0a7810 */ /* 0x000fe40007ffe0ff */
[----:B0-----:R-:W-:Y:S02]  /*72590*/  LEA R8, P6, R0, R2, 0x1 ;  /* 0x0000000200087211 */ /* 0x001fe400078c08ff */
[----:B------:R-:W-:-:S02]  /*725a0*/  IADD3 R6, R26, 0x165, RZ ;  /* 0x000001651a067810 */ /* 0x000fc40007ffe0ff */
[----:B------:R-:W-:Y:S02]  /*725b0*/  LEA.HI.X.SX32 R9, R0, R3, 0x1, P6 ;  /* 0x0000000300097211 */ /* 0x000fe400030f0eff */
[----:B------:R-:W-:Y:S02]  /*725c0*/  ISETP.LT.AND P5, PT, R10, c[0x0][0x17c], !P0 ;  /* 0x00005f000a007a0c */ /* 0x000fe400047a1270 */
[C---:B------:R-:W-:Y:S02]  /*725d0*/  IADD3 R10, R26.reuse, 0x166, RZ ;  /* 0x000001661a0a7810 */ /* 0x040fe40007ffe0ff */
[----:B------:R-:W-:Y:S01]  /*725e0*/  IADD3 R12, R26, 0x167, RZ ;  /* 0x000001671a0c7810 */ /* 0x000fe20007ffe0ff */
[----:B----4-:R0:W-:Y:S01]  /*725f0*/  @P4 STG.E.U16 [R4.64], R22 ;  /* 0x0000001604004986 */ /* 0x0101e2000c101506 */
[----:B------:R-:W-:Y:S02]  /*72600*/  ISETP.LT.AND P4, PT, R6, c[0x0][0x17c], !P0 ;  /* 0x00005f0006007a0c */ /* 0x000fe40004781270 */
[----:B------:R-:W-:-:S02]  /*72610*/  PRMT R6, R22, 0x7632, R6 ;  /* 0x0000763216067816 */ /* 0x000fc40000000006 */
[----:B0-----:R-:W-:-:S04]  /*72620*/  IADD3 R5, R0, c[0x0][0x198], RZ ;  /* 0x0000660000057a10 */ /* 0x001fc80007ffe0ff */
[CC--:B------:R-:W-:Y:S02]  /*72630*/  LEA R4, P6, R5.reuse, R2.reuse, 0x1 ;  /* 0x0000000205047211 */ /* 0x0c0fe400078c08ff */
[C---:B------:R-:W-:Y:S02]  /*72640*/  IADD3 R0, R5.reuse, c[0x0][0x198], RZ ;  /* 0x0000660005007a10 */ /* 0x040fe40007ffe0ff */
[----:B------:R-:W-:Y:S01]  /*72650*/  LEA.HI.X.SX32 R5, R5, R3, 0x1, P6 ;  /* 0x0000000305057211 */ /* 0x000fe200030f0eff */
[----:B------:R0:W-:Y:S01]  /*72660*/  @P3 STG.E.U16 [R8.64], R6 ;  /* 0x0000000608003986 */ /* 0x0001e2000c101506 */
[----:B------:R-:W-:Y:S02]  /*72670*/  ISETP.LT.AND P3, PT, R10, c[0x0][0x17c], !P0 ;  /* 0x00005f000a007a0c */ /* 0x000fe40004761270 */
[C---:B------:R-:W-:Y:S02]  /*72680*/  IADD3 R10, R0.reuse, c[0x0][0x198], RZ ;  /* 0x00006600000a7a10 */ /* 0x040fe40007ffe0ff */
[----:B0-----:R-:W-:-:S04]  /*72690*/  LEA R8, P6, R0, R2, 0x1 ;  /* 0x0000000200087211 */ /* 0x001fc800078c08ff */
[----:B------:R-:W-:Y:S01]  /*726a0*/  LEA.HI.X.SX32 R9, R0, R3, 0x1, P6 ;  /* 0x0000000300097211 */ /* 0x000fe200030f0eff */
[----:B--2---:R0:W-:Y:S01]  /*726b0*/  @P2 STG.E.U16 [R4.64], R23 ;  /* 0x0000001704002986 */ /* 0x0041e2000c101506 */
[----:B------:R-:W-:Y:S02]  /*726c0*/  PRMT R13, R23, 0x7632, R13 ;  /* 0x00007632170d7816 */ /* 0x000fe4000000000d */
[----:B------:R-:W-:Y:S02]  /*726d0*/  ISETP.LT.AND P2, PT, R12, c[0x0][0x17c], !P0 ;  /* 0x00005f000c007a0c */ /* 0x000fe40004741270 */
[----:B------:R-:W-:Y:S01]  /*726e0*/  IADD3 R12, R26, 0x168, RZ ;  /* 0x000001681a0c7810 */ /* 0x000fe20007ffe0ff */
[----:B0-----:R-:W2:Y:S01]  /*726f0*/  LDL.LU R23, [R1+0x28c] ;  /* 0x00028c0001177983 */ /* 0x001ea20000300800 */
[----:B------:R-:W-:-:S04]  /*72700*/  LEA R4, P6, R10, R2, 0x1 ;  /* 0x000000020a047211 */ /* 0x000fc800078c08ff */
[----:B------:R-:W-:Y:S01]  /*72710*/  LEA.HI.X.SX32 R5, R10, R3, 0x1, P6 ;  /* 0x000000030a057211 */ /* 0x000fe200030f0eff */
[----:B------:R-:W-:Y:S01]  /*72720*/  @P1 STG.E.U16 [R8.64], R13 ;  /* 0x0000000d08001986 */ /* 0x000fe2000c101506 */
[----:B------:R-:W-:-:S03]  /*72730*/  ISETP.LT.AND P1, PT, R12, c[0x0][0x17c], !P0 ;  /* 0x00005f000c007a0c */ /* 0x000fc60004721270 */
[----:B---3--:R0:W-:Y:S01]  /*72740*/  @P5 STG.E.U16 [R4.64], R25 ;  /* 0x0000001904005986 */ /* 0x0081e2000c101506 */
[----:B------:R-:W-:-:S03]  /*72750*/  PRMT R12, R25, 0x7632, R12 ;  /* 0x00007632190c7816 */ /* 0x000fc6000000000c */
[----:B0-----:R-:W3:Y:S01]  /*72760*/  LDL.LU R25, [R1+0x23c] ;  /* 0x00023c0001197983 */ /* 0x001ee20000300800 */
[----:B------:R-:W-:-:S04]  /*72770*/  IADD3 R0, R10, c[0x0][0x198], RZ ;  /* 0x000066000a007a10 */ /* 0x000fc80007ffe0ff */
[CC--:B------:R-:W-:Y:S02]  /*72780*/  LEA R8, P6, R0.reuse, R2.reuse, 0x1 ;  /* 0x0000000200087211 */ /* 0x0c0fe400078c08ff */
[C---:B------:R-:W-:Y:S02]  /*72790*/  IADD3 R6, R0.reuse, c[0x0][0x198], RZ ;  /* 0x0000660000067a10 */ /* 0x040fe40007ffe0ff */
[-C--:B------:R-:W-:Y:S02]  /*727a0*/  LEA.HI.X.SX32 R9, R0, R3.reuse, 0x1, P6 ;  /* 0x0000000300097211 */ /* 0x080fe400030f0eff */
[C---:B------:R-:W-:Y:S02]  /*727b0*/  LEA R4, P6, R6.reuse, R2, 0x1 ;  /* 0x0000000206047211 */ /* 0x040fe400078c08ff */
[C---:B------:R-:W-:Y:S01]  /*727c0*/  IADD3 R0, R6.reuse, c[0x0][0x198], RZ ;  /* 0x0000660006007a10 */ /* 0x040fe20007ffe0ff */
[----:B------:R0:W-:Y:S01]  /*727d0*/  @P4 STG.E.U16 [R8.64], R12 ;  /* 0x0000000c08004986 */ /* 0x0001e2000c101506 */
[----:B------:R-:W-:-:S02]  /*727e0*/  LEA.HI.X.SX32 R5, R6, R3, 0x1, P6 ;  /* 0x0000000306057211 */ /* 0x000fc400030f0eff */
[----:B------:R-:W-:Y:S02]  /*727f0*/  IADD3 R10, R26, 0x169, RZ ;  /* 0x000001691a0a7810 */ /* 0x000fe40007ffe0ff */
[----:B------:R-:W-:Y:S01]  /*72800*/  IADD3 R6, R0, c[0x0][0x198], RZ ;  /* 0x0000660000067a10 */ /* 0x000fe20007ffe0ff */
[----:B------:R1:W-:Y:S01]  /*72810*/  @P3 STG.E.U16 [R4.64], R7 ;  /* 0x0000000704003986 */ /* 0x0003e2000c101506 */
[----:B------:R-:W-:Y:S02]  /*72820*/  ISETP.LT.AND P5, PT, R10, c[0x0][0x17c], !P0 ;  /* 0x00005f000a007a0c */ /* 0x000fe400047a1270 */
[----:B0-----:R-:W-:Y:S02]  /*72830*/  LEA R8, P6, R0, R2, 0x1 ;  /* 0x0000000200087211 */ /* 0x001fe400078c08ff */
[----:B------:R-:W-:Y:S02]  /*72840*/  IADD3 R10, R26, 0x16a, RZ ;  /* 0x0000016a1a0a7810 */ /* 0x000fe40007ffe0ff */
[----:B------:R-:W-:-:S02]  /*72850*/  LEA.HI.X.SX32 R9, R0, R3, 0x1, P6 ;  /* 0x0000000300097211 */ /* 0x000fc400030f0eff */
[C---:B-1----:R-:W-:Y:S02]  /*72860*/  LEA R4, P6, R6.reuse, R2, 0x1 ;  /* 0x0000000206047211 */ /* 0x042fe400078c08ff */
[----:B------:R-:W-:Y:S02]  /*72870*/  PRMT R13, R7, 0x7632, R13 ;  /* 0x00007632070d7816 */ /* 0x000fe4000000000d */
[C---:B------:R-:W-:Y:S02]  /*72880*/  IADD3 R0, R6.reuse, c[0x0][0x198], RZ ;  /* 0x0000660006007a10 */ /* 0x040fe40007ffe0ff */
[----:B------:R-:W-:Y:S02]  /*72890*/  LEA.HI.X.SX32 R5, R6, R3, 0x1, P6 ;  /* 0x0000000306057211 */ /* 0x000fe400030f0eff */
[----:B------:R-:W-:Y:S02]  /*728a0*/  ISETP.LT.AND P4, PT, R10, c[0x0][0x17c], !P0 ;  /* 0x00005f000a007a0c */ /* 0x000fe40004781270 */
[----:B------:R-:W-:-:S02]  /*728b0*/  IADD3 R10, R26, 0x16b, RZ ;  /* 0x0000016b1a0a7810 */ /* 0x000fc40007ffe0ff */
[----:B------:R-:W-:Y:S01]  /*728c0*/  IADD3 R7, R26, 0x16d, RZ ;  /* 0x0000016d1a077810 */ /* 0x000fe20007ffe0ff */
[----:B------:R-:W-:Y:S01]  /*728d0*/  @P2 STG.E.U16 [R8.64], R13 ;  /* 0x0000000d08002986 */ /* 0x000fe2000c101506 */
[C---:B------:R-:W-:Y:S02]  /*728e0*/  LEA R6, P6, R0.reuse, R2, 0x1 ;  /* 0x0000000200067211 */ /* 0x040fe400078c08ff */
[----:B------:R-:W-:Y:S02]  /*728f0*/  IADD3 R12, R0, c[0x0][0x198], RZ ;  /* 0x00006600000c7a10 */ /* 0x000fe40007ffe0ff */
[----:B------:R-:W-:Y:S02]  /*72900*/  ISETP.LT.AND P3, PT, R10, c[0x0][0x17c], !P0 ;  /* 0x00005f000a007a0c */ /* 0x000fe40004761270 */
[----:B------:R-:W-:-:S04]  /*72910*/  IADD3 R10, R26, 0x16c, RZ ;  /* 0x0000016c1a0a7810 */ /* 0x000fc80007ffe0ff */
[----:B------:R-:W-:Y:S02]  /*72920*/  ISETP.LT.AND P2, PT, R10, c[0x0][0x17c], !P0 ;  /* 0x00005f000a007a0c */ /* 0x000fe40004741270 */
[----:B------:R-:W-:Y:S01]  /*72930*/  IADD3 R10, R26, 0x16e, RZ ;  /* 0x0000016e1a0a7810 */ /* 0x000fe20007ffe0ff */
[----:B--2---:R0:W-:Y:S01]  /*72940*/  @P1 STG.E.U16 [R4.64], R23 ;  /* 0x0000001704001986 */ /* 0x0041e2000c101506 */
[----:B------:R-:W-:Y:S02]  /*72950*/  ISETP.LT.AND P1, PT, R7, c[0x0][0x17c], !P0 ;  /* 0x00005f0007007a0c */ /* 0x000fe40004721270 */
[----:B------:R-:W-:Y:S02]  /*72960*/  LEA.HI.X.SX32 R7, R0, R3, 0x1, P6 ;  /* 0x0000000300077211 */ /* 0x000fe400030f0eff */
[----:B------:R-:W-:Y:S02]  /*72970*/  PRMT R14, R23, 0x7632, R14 ;  /* 0x00007632170e7816 */ /* 0x000fe4000000000e */
[----:B------:R-:W-:-:S02]  /*72980*/  IADD3 R0, R12, c[0x0][0x198], RZ ;  /* 0x000066000c007a10 */ /* 0x000fc40007ffe0ff */
[-C--:B0-----:R-:W-:Y:S01]  /*72990*/  LEA R4, P6, R12, R2.reuse, 0x1 ;  /* 0x000000020c047211 */ /* 0x081fe200078c08ff */
[----:B------:R0:W-:Y:S01]  /*729a0*/  @P5 STG.E.U16 [R6.64], R14 ;  /* 0x0000000e06005986 */ /* 0x0001e2000c101506 */
[----:B------:R-:W-:Y:S02]  /*729b0*/  IADD3 R9, R0, c[0x0][0x198], RZ ;  /* 0x0000660000097a10 */ /* 0x000fe40007ffe0ff */
[----:B------:R-:W-:Y:S02]  /*729c0*/  LEA.HI.X.SX32 R5, R12, R3, 0x1, P6 ;  /* 0x000000030c057211 */ /* 0x000fe400030f0eff */
[----:B------:R-:W-:Y:S02]  /*729d0*/  ISETP.LT.AND P5, PT, R10, c[0x0][0x17c], !P0 ;  /* 0x00005f000a007a0c */ /* 0x000fe400047a1270 */
[----:B0-----:R-:W-:-:S04]  /*729e0*/  LEA R6, P6, R0, R2, 0x1 ;  /* 0x0000000200067211 */ /* 0x001fc800078c08ff */
[----:B------:R-:W-:Y:S02]  /*729f0*/  LEA.HI.X.SX32 R7, R0, R3, 0x1, P6 ;  /* 0x0000000300077211 */ /* 0x000fe400030f0eff */
[----:B------:R-:W-:Y:S01]  /*72a00*/  PRMT R12, R28, 0x7632, R12 ;  /* 0x000076321c0c7816 */ /* 0x000fe2000000000c */
[----:B---3--:R0:W-:Y:S01]  /*72a10*/  @P4 STG.E.U16 [R4.64], R25 ;  /* 0x0000001904004986 */ /* 0x0081e2000c101506 */
[----:B------:R-:W-:-:S03]  /*72a20*/  PRMT R10, R25, 0x7632, R10 ;  /* 0x00007632190a7816 */ /* 0x000fc6000000000a */
[----:B0-----:R-:W2:Y:S01]  /*72a30*/  LDL.LU R25, [R1+0x29c] ;  /* 0x00029c0001197983 */ /* 0x001ea20000300800 */
[----:B------:R-:W-:-:S04]  /*72a40*/  LEA R4, P6, R9, R2, 0x1 ;  /* 0x0000000209047211 */ /* 0x000fc800078c08ff */
[----:B------:R-:W-:Y:S01]  /*72a50*/  LEA.HI.X.SX32 R5, R9, R3, 0x1, P6 ;  /* 0x0000000309057211 */ /* 0x000fe200030f0eff */
[----:B------:R-:W-:Y:S04]  /*72a60*/  @P3 STG.E.U16 [R6.64], R10 ;  /* 0x0000000a06003986 */ /* 0x000fe8000c101506 */
[----:B------:R0:W-:Y:S04]  /*72a70*/  @P2 STG.E.U16 [R4.64], R28 ;  /* 0x0000001c04002986 */ /* 0x0001e8000c101506 */
[----:B0-----:R-:W3:Y:S01]  /*72a80*/  LDL.LU R28, [R1+0x15b8] ;  /* 0x0015b800011c7983 */ /* 0x001ee20000300800 */
[----:B------:R-:W-:-:S04]  /*72a90*/  IADD3 R8, R26, 0x16f, RZ ;  /* 0x0000016f1a087810 */ /* 0x000fc80007ffe0ff */
[----:B------:R-:W-:Y:S02]  /*72aa0*/  ISETP.LT.AND P4, PT, R8, c[0x0][0x17c], !P0 ;  /* 0x00005f0008007a0c */ /* 0x000fe40004781270 */
[----:B------:R-:W-:-:S04]  /*72ab0*/  IADD3 R8, R9, c[0x0][0x198], RZ ;  /* 0x0000660009087a10 */ /* 0x000fc80007ffe0ff */
[CC--:B------:R-:W-:Y:S02]  /*72ac0*/  LEA R6, P6, R8.reuse, R2.reuse, 0x1 ;  /* 0x0000000208067211 */ /* 0x0c0fe400078c08ff */
[C---:B------:R-:W-:Y:S02]  /*72ad0*/  IADD3 R9, R8.reuse, c[0x0][0x198], RZ ;  /* 0x0000660008097a10 */ /* 0x040fe40007ffe0ff */
[-C--:B------:R-:W-:Y:S02]  /*72ae0*/  LEA.HI.X.SX32 R7, R8, R3.reuse, 0x1, P6 ;  /* 0x0000000308077211 */ /* 0x080fe400030f0eff */
[C---:B------:R-:W-:Y:S02]  /*72af0*/  LEA R4, P6, R9.reuse, R2, 0x1 ;  /* 0x0000000209047211 */ /* 0x040fe400078c08ff */
[C---:B------:R-:W-:Y:S02]  /*72b00*/  IADD3 R8, R9.reuse, c[0x0][0x198], RZ ;  /* 0x0000660009087a10 */ /* 0x040fe40007ffe0ff */
[----:B------:R-:W-:Y:S01]  /*72b10*/  IADD3 R0, R26, 0x170, RZ ;  /* 0x000001701a007810 */ /* 0x000fe20007ffe0ff */
[----:B------:R0:W-:Y:S01]  /*72b20*/  @P1 STG.E.U16 [R6.64], R12 ;  /* 0x0000000c06001986 */ /* 0x0001e2000c101506 */
[----:B------:R-:W-:-:S02]  /*72b30*/  LEA.HI.X.SX32 R5, R9, R3, 0x1, P6 ;  /* 0x0000000309057211 */ /* 0x000fc400030f0eff */
[----:B------:R-:W-:Y:S02]  /*72b40*/  ISETP.LT.AND P3, PT, R0, c[0x0][0x17c], !P0 ;  /* 0x00005f0000007a0c */ /* 0x000fe40004761270 */
[----:B------:R-:W-:Y:S02]  /*72b50*/  IADD3 R9, R8, c[0x0][0x198], RZ ;  /* 0x0000660008097a10 */ /* 0x000fe40007ffe0ff */
[----:B------:R-:W-:Y:S01]  /*72b60*/  IADD3 R0, R26, 0x171, RZ ;  /* 0x000001711a007810 */ /* 0x000fe20007ffe0ff */
[----:B------:R1:W-:Y:S01]  /*72b70*/  @P5 STG.E.U16 [R4.64], R11 ;  /* 0x0000000b04005986 */ /* 0x0003e2000c101506 */
[C---:B0-----:R-:W-:Y:S02]  /*72b80*/  LEA R6, P6, R8.reuse, R2, 0x1 ;  /* 0x0000000208067211 */ /* 0x041fe400078c08ff */
[----:B------:R-:W-:Y:S02]  /*72b90*/  PRMT R10, R11, 0x7632, R10 ;  /* 0x000076320b0a7816 */ /* 0x000fe4000000000a */
[----:B------:R-:W-:-:S02]  /*72ba0*/  LEA.HI.X.SX32 R7, R8, R3, 0x1, P6 ;  /* 0x0000000308077211 */ /* 0x000fc400030f0eff */
[----:B------:R-:W-:Y:S02]  /*72bb0*/  ISETP.LT.AND P2, PT, R0, c[0x0][0x17c], !P0 ;  /* 0x00005f0000007a0c */ /* 0x000fe40004741270 */
[C---:B-1----:R-:W-:Y:S02]  /*72bc0*/  LEA R4, P6, R9.reuse, R2, 0x1 ;  /* 0x0000000209047211 */ /* 0x042fe400078c08ff */
[C---:B------:R-:W-:Y:S02]  /*72bd0*/  IADD3 R8, R9.reuse, c[0x0][0x198], RZ ;  /* 0x0000660009087a10 */ /* 0x040fe40007ffe0ff */
[----:B------:R-:W-:Y:S01]  /*72be0*/  IADD3 R0, R26, 0x172, RZ ;  /* 0x000001721a007810 */ /* 0x000fe20007ffe0ff */
[----:B------:R0:W-:Y:S01]  /*72bf0*/  @P4 STG.E.U16 [R6.64], R10 ;  /* 0x0000000a06004986 */ /* 0x0001e2000c101506 */
[----:B------:R-:W-:Y:S02]  /*72c00*/  LEA.HI.X.SX32 R5, R9, R3, 0x1, P6 ;  /* 0x0000000309057211 */ /* 0x000fe400030f0eff */
[----:B------:R-:W-:-:S02]  /*72c10*/  ISETP.LT.AND P1, PT, R0, c[0x0][0x17c], !P0 ;  /* 0x00005f0000007a0c */ /* 0x000fc40004721270 */
[C---:B------:R-:W-:Y:S02]  /*72c20*/  IADD3 R9, R8.reuse, c[0x0][0x198], RZ ;  /* 0x0000660008097a10 */ /* 0x040fe40007ffe0ff */
[----:B0-----:R-:W-:-:S04]  /*72c30*/  LEA R6, P6, R8, R2, 0x1 ;  /* 0x0000000208067211 */ /* 0x001fc800078c08ff */
[----:B------:R-:W-:Y:S01]  /*72c40*/  LEA.HI.X.SX32 R7, R8, R3, 0x1, P6 ;  /* 0x0000000308077211 */ /* 0x000fe200030f0eff */
[----:B--2---:R0:W-:Y:S01]  /*72c50*/  @P3 STG.E.U16 [R4.64], R25 ;  /* 0x0000001904003986 */ /* 0x0041e2000c101506 */
[----:B------:R-:W-:Y:S02]  /*72c60*/  PRMT R11, R25, 0x7632, R11 ;  /* 0x00007632190b7816 */ /* 0x000fe4000000000b */
[----:B0-----:R-:W-:-:S04]  /*72c70*/  LEA R4, P6, R9, R2, 0x1 ;  /* 0x0000000209047211 */ /* 0x001fc800078c08ff */
[----:B------:R-:W-:Y:S01]  /*72c80*/  LEA.HI.X.SX32 R5, R9, R3, 0x1, P6 ;  /* 0x0000000309057211 */ /* 0x000fe200030f0eff */
[----:B------:R-:W-:Y:S04]  /*72c90*/  @P2 STG.E.U16 [R6.64], R11 ;  /* 0x0000000b06002986 */ /* 0x000fe8000c101506 */
[----:B---3--:R0:W-:Y:S01]  /*72ca0*/  @P1 STG.E.U16 [R4.64], R28 ;  /* 0x0000001c04001986 */ /* 0x0081e2000c101506 */
[----:B------:R-:W-:-:S03]  /*72cb0*/  PRMT R10, R28, 0x7632, R10 ;  /* 0x000076321c0a7816 */ /* 0x000fc6000000000a */
[----:B0-----:R-:W2:Y:S04]  /*72cc0*/  LDL.LU R28, [R1+0x15b4] ;  /* 0x0015b400011c7983 */ /* 0x001ea80000300800 */
[----:B------:R-:W3:Y:S04]  /*72cd0*/  LDL.LU R25, [R1+0x27c] ;  /* 0x00027c0001197983 */ /* 0x000ee80000300800 */
[----:B------:R-:W4:Y:S04]  /*72ce0*/  LDL.LU R22, [R1+0x1fc] ;  /* 0x0001fc0001167983 */ /* 0x000f280000300800 */
[----:B------:R-:W2:Y:S01]  /*72cf0*/  LDL.LU R23, [R1+0x2ac] ;  /* 0x0002ac0001177983 */ /* 0x000ea20000300800 */
[----:B------:R-:W-:-:S02]  /*72d00*/  IADD3 R0, R26, 0x173, RZ ;  /* 0x000001731a007810 */ /* 0x000fc40007ffe0ff */
[----:B------:R-:W-:Y:S02]  /*72d10*/  IADD3 R8, R9, c[0x0][0x198], RZ ;  /* 0x0000660009087a10 */ /* 0x000fe40007ffe0ff */
[----:B------:R-:W-:Y:S02]  /*72d20*/  ISETP.LT.AND P5, PT, R0, c[0x0][0x17c], !P0 ;  /* 0x00005f0000007a0c */ /* 0x000fe400047a1270 */
[----:B------:R-:W-:Y:S02]  /*72d30*/  IADD3 R0, R26, 0x174, RZ ;  /* 0x000001741a007810 */ /* 0x000fe40007ffe0ff */
[----:B------:R-:W-:Y:S02]  /*72d40*/  LEA R6, P6, R8, R2, 0x1 ;  /* 0x0000000208067211 */ /* 0x000fe400078c08ff */
[----:B------:R-:W-:Y:S02]  /*72d50*/  ISETP.LT.AND P4, PT, R0, c[0x0][0x17c], !P0 ;  /* 0x00005f0000007a0c */ /* 0x000fe40004781270 */
[----:B------:R-:W-:-:S02]  /*72d60*/  IADD3 R9, R8, c[0x0][0x198], RZ ;  /* 0x0000660008097a10 */ /* 0x000fc40007ffe0ff */
[----:B------:R-:W-:Y:S02]  /*72d70*/  IADD3 R0, R26, 0x175, RZ ;  /* 0x000001751a007810 */ /* 0x000fe40007ffe0ff */
[-C--:B------:R-:W-:Y:S02]  /*72d80*/  LEA.HI.X.SX32 R7, R8, R3.reuse, 0x1, P6 ;  /* 0x0000000308077211 */ /* 0x080fe400030f0eff */
[C---:B------:R-:W-:Y:S02]  /*72d90*/  LEA R4, P6, R9.reuse, R2, 0x1 ;  /* 0x0000000209047211 */ /* 0x040fe400078c08ff */
[----:B------:R-:W-:Y:S02]  /*72da0*/  ISETP.LT.AND P3, PT, R0, c[0x0][0x17c], !P0 ;  /* 0x00005f0000007a0c */ /* 0x000fe40004761270 */
[C---:B------:R-:W-:Y:S02]  /*72db0*/  IADD3 R8, R9.reuse, c[0x0][0x198], RZ ;  /* 0x0000660009087a10 */ /* 0x040fe40007ffe0ff */
[----:B------:R-:W-:Y:S01]  /*72dc0*/  IADD3 R0, R26, 0x176, RZ ;  /* 0x000001761a007810 */ /* 0x000fe20007ffe0ff */
[----:B------:R0:W-:Y:S01]  /*72dd0*/  @P5 STG.E.U16 [R6.64], R10 ;  /* 0x0000000a06005986 */ /* 0x0001e2000c101506 */
[----:B------:R-:W-:-:S02]  /*72de0*/  LEA.HI.X.SX32 R5, R9, R3, 0x1, P6 ;  /* 0x0000000309057211 */ /* 0x000fc400030f0eff */
[----:B------:R-:W-:Y:S02]  /*72df0*/  ISETP.LT.AND P2, PT, R0, c[0x0][0x17c], !P0 ;  /* 0x00005f0000007a0c */ /* 0x000fe40004741270 */
[----:B------:R-:W-:Y:S02]  /*72e00*/  IADD3 R9, R8, c[0x0][0x198], RZ ;  /* 0x0000660008097a10 */ /* 0x000fe40007ffe0ff */
[----:B------:R-:W-:Y:S02]  /*72e10*/  IADD3 R0, R26, 0x177, RZ ;  /* 0x000001771a007810 */ /* 0x000fe40007ffe0ff */
[----:B0-----:R-:W-:Y:S01]  /*72e20*/  LEA R6, P6, R8, R2, 0x1 ;  /* 0x0000000208067211 */ /* 0x001fe200078c08ff */
[----:B------:R0:W-:Y:S01]  /*72e30*/  @P4 STG.E.U16 [R4.64], R19 ;  /* 0x0000001304004986 */ /* 0x0001e2000c101506 */
[----:B------:R-:W-:Y:S02]  /*72e40*/  ISETP.LT.AND P1, PT, R0, c[0x0][0x17c], !P0 ;  /* 0x00005f0000007a0c */ /* 0x000fe40004721270 */
[----:B------:R-:W-:-:S02]  /*72e50*/  LEA.HI.X.SX32 R7, R8, R3, 0x1, P6 ;  /* 0x0000000308077211 */ /* 0x000fc400030f0eff */
[CC--:B------:R-:W-:Y:S02]  /*72e60*/  LEA R8, P6, R9.reuse, R2.reuse, 0x1 ;  /* 0x0000000209087211 */ /* 0x0c0fe400078c08ff */
[C---:B------:R-:W-:Y:S02]  /*72e70*/  IADD3 R10, R9.reuse, c[0x0][0x198], RZ ;  /* 0x00006600090a7a10 */ /* 0x040fe40007ffe0ff */
[----:B------:R-:W-:Y:S02]  /*72e80*/  IADD3 R0, R26, 0x178, RZ ;  /* 0x000001781a007810 */ /* 0x000fe40007ffe0ff */
[----:B------:R-:W-:Y:S02]  /*72e90*/  LEA.HI.X.SX32 R9, R9, R3, 0x1, P6 ;  /* 0x0000000309097211 */ /* 0x000fe400030f0eff */
[----:B0-----:R-:W-:Y:S02]  /*72ea0*/  PRMT R5, R19, 0x7632, R5 ;  /* 0x0000763213057816 */ /* 0x001fe40000000005 */
[----:B------:R-:W-:-:S02]  /*72eb0*/  LEA R4, P6, R10, R2, 0x1 ;  /* 0x000000020a047211 */ /* 0x000fc400078c08ff */
[----:B------:R-:W-:Y:S02]  /*72ec0*/  ISETP.LT.AND P5, PT, R0, c[0x0][0x17c], !P0 ;  /* 0x00005f0000007a0c */ /* 0x000fe400047a1270 */
[----:B------:R-:W-:Y:S01]  /*72ed0*/  IADD3 R11, R10, c[0x0][0x198], RZ ;  /* 0x000066000a0b7a10 */ /* 0x000fe20007ffe0ff */
[----:B------:R0:W-:Y:S01]  /*72ee0*/  @P3 STG.E.U16 [R6.64], R5 ;  /* 0x0000000506003986 */ /* 0x0001e2000c101506 */
[----:B------:R-:W-:-:S04]  /*72ef0*/  IADD3 R0, R26, 0x179, RZ ;  /* 0x000001791a007810 */ /* 0x000fc80007ffe0ff */
[----:B------:R-:W-:Y:S02]  /*72f00*/  ISETP.LT.AND P4, PT, R0, c[0x0][0x17c], !P0 ;  /* 0x00005f0000007a0c */ /* 0x000fe40004781270 */
[----:B------:R-:W-:Y:S02]  /*72f10*/  IADD3 R0, R26, 0x17a, RZ ;  /* 0x0000017a1a007810 */ /* 0x000fe40007ffe0ff */
[-C--:B0-----:R-:W-:Y:S02]  /*72f20*/  LEA.HI.X.SX32 R5, R10, R3.reuse, 0x1, P6 ;  /* 0x000000030a057211 */ /* 0x081fe400030f0eff */
[C---:B------:R-:W-:Y:S02]  /*72f30*/  LEA R16, P6, R11.reuse, R2, 0x1 ;  /* 0x000000020b107211 */ /* 0x040fe400078c08ff */
[C---:B------:R-:W-:Y:S02]  /*72f40*/  IADD3 R6, R11.reuse, c[0x0][0x198], RZ ;  /* 0x000066000b067a10 */ /* 0x040fe40007ffe0ff */
[----:B------:R-:W-:-:S02]  /*72f50*/  LEA.HI.X.SX32 R17, R11, R3, 0x1, P6 ;  /* 0x000000030b117211 */ /* 0x000fc400030f0eff */
[-C--:B------:R-:W-:Y:S02]  /*72f60*/  LEA R12, P6, R6, R2.reuse, 0x1 ;  /* 0x00000002060c7211 */ /* 0x080fe400078c08ff */
[----:B------:R-:W-:Y:S02]  /*72f70*/  ISETP.LT.AND P3, PT, R0, c[0x0][0x17c], !P0 ;  /* 0x00005f0000007a0c */ /* 0x000fe40004761270 */
[C---:B------:R-:W-:Y:S01]  /*72f80*/  IADD3 R7, R6.reuse, c[0x0][0x198], RZ ;  /* 0x0000660006077a10 */ /* 0x040fe20007ffe0ff */
[----:B------:R0:W-:Y:S01]  /*72f90*/  @P2 STG.E.U16 [R8.64], R15 ;  /* 0x0000000f08002986 */ /* 0x0001e2000c101506 */
[----:B------:R-:W-:Y:S02]  /*72fa0*/  LEA.HI.X.SX32 R13, R6, R3, 0x1, P6 ;  /* 0x00000003060d7211 */ /* 0x000fe400030f0eff */
[----:B------:R-:W-:-:S04]  /*72fb0*/  LEA R10, P6, R7, R2, 0x1 ;  /* 0x00000002070a7211 */ /* 0x000fc800078c08ff */
[----:B------:R-:W-:Y:S02]  /*72fc0*/  LEA.HI.X.SX32 R11, R7, R3, 0x1, P6 ;  /* 0x00000003070b7211 */ /* 0x000fe400030f0eff */
[----:B0-----:R-:W-:-:S05]  /*72fd0*/  PRMT R9, R15, 0x7632, R9 ;  /* 0x000076320f097816 */ /* 0x001fca0000000009 */
[----:B------:R-:W-:Y:S01]  /*72fe0*/  @P1 STG.E.U16 [R4.64], R9 ;  /* 0x0000000904001986 */ /* 0x000fe2000c101506 */
[----:B---3--:R-:W-:-:S03]  /*72ff0*/  PRMT R14, R25, 0x7632, R14 ;  /* 0x00007632190e7816 */ /* 0x008fc6000000000e */
[----:B------:R0:W-:Y:S04]  /*73000*/  @P5 STG.E.U16 [R16.64], R25 ;  /* 0x0000001910005986 */ /* 0x0001e8000c101506 */
[----:B------:R-:W-:Y:S04]  /*73010*/  @P4 STG.E.U16 [R12.64], R14 ;  /* 0x0000000e0c004986 */ /* 0x000fe8000c101506 */
[----:B----4-:R1:W-:Y:S04]  /*73020*/  @P3 STG.E.U16 [R10.64], R22 ;  /* 0x000000160a003986 */ /* 0x0103e8000c101506 */
[----:B--2---:R-:W-:Y:S04]  /*73030*/  STL [R1+0x15b0], R23 ;  /* 0x0015b01701007387 */ /* 0x004fe80000100800 */
[----:B0-----:R-:W2:Y:S01]  /*73040*/  LDL.LU R25, [R1+0x2bc] ;  /* 0x0002bc0001197983 */ /* 0x001ea20000300800 */
[----:B-1----:R-:W-:-:S03]  /*73050*/  PRMT R11, R22, 0x7632, R11 ;  /* 0x00007632160b7816 */ /* 0x002fc6000000000b */
[----:B------:R-:W0:Y:S04]  /*73060*/  LDS.128 R20, [R28] ;  /* 0x000000001c147984 */ /* 0x000e280000000c00 */
[----:B0-----:R-:W-:Y:S04]  /*73070*/  STL [R1+0x44], R21 ;  /* 0x0000441501007387 */ /* 0x001fe80000100800 */
[----:B------:R0:W-:Y:S04]  /*73080*/  STL.64 [R1+0x48], R22 ;  /* 0x0000481601007387 */ /* 0x0001e80000100a00 */
[----:B0-----:R-:W3:Y:S01]  /*73090*/  LDL.LU R23, [R1+0x15b0] ;  /* 0x0015b00001177983 */ /* 0x001ee20000300800 */
[----:B------:R-:W-:-:S02]  /*730a0*/  IADD3 R0, R26, 0x17b, RZ ;  /* 0x0000017b1a007810 */ /* 0x000fc40007ffe0ff */
[----:B------:R-:W-:Y:S02]  /*730b0*/  IADD3 R4, R7, c[0x0][0x198], RZ ;  /* 0x0000660007047a10 */ /* 0x000fe40007ffe0ff */
[----:B------:R-:W-:Y:S02]  /*730c0*/  ISETP.LT.AND P2, PT, R0, c[0x0][0x17c], !P0 ;  /* 0x00005f0000007a0c */ /* 0x000fe40004741270 */
[----:B------:R-:W-:Y:S02]  /*730d0*/  IADD3 R0, R26, 0x17c, RZ ;  /* 0x0000017c1a007810 */ /* 0x000fe40007ffe0ff */
[----:B------:R-:W-:Y:S02]  /*730e0*/  LEA R6, P6, R4, R2, 0x1 ;  /* 0x0000000204067211 */ /* 0x000fe400078c08ff */
[----:B------:R-:W-:Y:S02]  /*730f0*/  ISETP.LT.AND P1, PT, R0, c[0x0][0x17c], !P0 ;  /* 0x00005f0000007a0c */ /* 0x000fe40004721270 */
[----:B------:R-:W-:-:S02]  /*73100*/  IADD3 R5, R4, c[0x0][0x198], RZ ;  /* 0x0000660004057a10 */ /* 0x000fc40007ffe0ff */
[----:B------:R-:W-:Y:S02]  /*73110*/  LEA.HI.X.SX32 R7, R4, R3, 0x1, P6 ;  /* 0x0000000304077211 */ /* 0x000fe400030f0eff */
[----:B------:R-:W-:-:S04]  /*73120*/  LEA R8, P6, R5, R2, 0x1 ;  /* 0x0000000205087211 */ /* 0x000fc800078c08ff */
[C---:B------:R-:W-:Y:S01]  /*73130*/  LEA.HI.X.SX32 R9, R5.reuse, R3, 0x1, P6 ;  /* 0x0000000305097211 */ /* 0x040fe200030f0eff */
[----:B------:R0:W-:Y:S01]  /*73140*/  @P2 STG.E.U16 [R6.64], R11 ;  /* 0x0000000b06002986 */ /* 0x0001e2000c101506 */
[----:B------:R-:W-:Y:S01]  /*73150*/  IMAD.MOV.U32 R14, RZ, RZ, R20 ;  /* 0x000000ffff0e7224 */ /* 0x000fe200078e0014 */
[----:B------:R-:W-:Y:S02]  /*73160*/  IADD3 R0, R26, 0x17d, RZ ;  /* 0x0000017d1a007810 */ /* 0x000fe40007ffe0ff */
[----:B------:R-:W-:Y:S02]  /*73170*/  IADD3 R5, R5, c[0x0][0x198], RZ ;  /* 0x0000660005057a10 */ /* 0x000fe40007ffe0ff */
[----:B------:R-:W-:Y:S02]  /*73180*/  ISETP.LT.AND P5, PT, R0, c[0x0][0x17c], !P0 ;  /* 0x00005f0000007a0c */ /* 0x000fe400047a1270 */
[----:B------:R-:W-:Y:S02]  /*73190*/  IADD3 R0, R26, 0x17e, RZ ;  /* 0x0000017e1a007810 */ /* 0x000fe40007ffe0ff */
[----:B------:R-:W-:-:S02]  /*731a0*/  LEA R4, P6, R5, R2, 0x1 ;  /* 0x0000000205047211 */ /* 0x000fc400078c08ff */
[C---:B------:R-:W-:Y:S02]  /*731b0*/  IADD3 R10, R5.reuse, c[0x0][0x198], RZ ;  /* 0x00006600050a7a10 */ /* 0x040fe40007ffe0ff */
[----:B------:R-:W-:Y:S02]  /*731c0*/  ISETP.LT.AND P4, PT, R0, c[0x0][0x17c], !P0 ;  /* 0x00005f0000007a0c */ /* 0x000fe40004781270 */
[-C--:B------:R-:W-:Y:S02]  /*731d0*/  LEA.HI.X.SX32 R5, R5, R3.reuse, 0x1, P6 ;  /* 0x0000000305057211 */ /* 0x080fe400030f0eff */
[C---:B0-----:R-:W-:Y:S02]  /*731e0*/  LEA R6, P6, R10.reuse, R2, 0x1 ;  /* 0x000000020a067211 */ /* 0x041fe400078c08ff */
[C---:B------:R-:W-:Y:S02]  /*731f0*/  IADD3 R11, R10.reuse, c[0x0][0x198], RZ ;  /* 0x000066000a0b7a10 */ /* 0x040fe40007ffe0ff */
[----:B------:R-:W-:-:S02]  /*73200*/  LEA.HI.X.SX32 R7, R10, R3, 0x1, P6 ;  /* 0x000000030a077211 */ /* 0x000fc400030f0eff */
[----:B------:R-:W-:-:S04]  /*73210*/  IADD3 R0, R26, 0x17f, RZ ;  /* 0x0000017f1a007810 */ /* 0x000fc80007ffe0ff */
[----:B------:R-:W-:Y:S02]  /*73220*/  ISETP.LT.AND P3, PT, R0, c[0x0][0x17c], !P0 ;  /* 0x00005f0000007a0c */ /* 0x000fe40004761270 */
[----:B------:R-:W-:-:S04]  /*73230*/  IADD3 R0, R26, 0x180, RZ ;  /* 0x000001801a007810 */ /* 0x000fc80007ffe0ff */
[----:B------:R-:W-:Y:S02]  /*73240*/  ISETP.LT.AND P2, PT, R0, c[0x0][0x17c], !P0 ;  /* 0x00005f0000007a0c */ /* 0x000fe40004741270 */
[C---:B------:R-:W-:Y:S02]  /*73250*/  IADD3 R0, R26.reuse, 0x181, RZ ;  /* 0x000001811a007810 */ /* 0x040fe40007ffe0ff */
[----:B------:R-:W-:Y:S01]  /*73260*/  IADD3 R10, R26, 0x186, RZ ;  /* 0x000001861a0a7810 */ /* 0x000fe20007ffe0ff */
[----:B---3--:R0:W-:Y:S02]  /*73270*/  @P1 STG.E.U16 [R8.64], R23 ;  /* 0x0000001708001986 */ /* 0x0081e4000c101506 */
[----:B0-----:R-:W-:Y:S02]  /*73280*/  PRMT R9, R23, 0x7632, R9 ;  /* 0x0000763217097816 */ /* 0x001fe40000000009 */
[----:B------:R-:W0:Y:S04]  /*73290*/  LDS.128 R20, [R29] ;  /* 0x000000001d147984 */ /* 0x000e280000000c00 */
[----:B------:R1:W-:Y:S04]  /*732a0*/  @P5 STG.E.U16 [R4.64], R9 ;  /* 0x0000000904005986 */ /* 0x0003e8000c101506 */
[----:B0-----:R-:W-:Y:S01]  /*732b0*/  STL [R1+0x54], R21 ;  /* 0x0000541501007387 */ /* 0x001fe20000100800 */
[----:B------:R-:W-:-:S03]  /*732c0*/  IMAD.MOV.U32 R15, RZ, RZ, R20 ;  /* 0x000000ffff0f7224 */ /* 0x000fc600078e0014 */
[----:B------:R-:W-:Y:S04]  /*732d0*/  STL.64 [R1+0x58], R22 ;  /* 0x0000581601007387 */ /* 0x000fe80000100a00 */
[----:B------:R-:W0:Y:S01]  /*732e0*/  LDS.128 R20, [R27] ;  /* 0x000000001b147984 */ /* 0x000e220000000c00 */
[C---:B-1----:R-:W-:Y:S02]  /*732f0*/  LEA R4, P6, R11.reuse, R2, 0x1 ;  /* 0x000000020b047211 */ /* 0x042fe400078c08ff */
[C---:B------:R-:W-:Y:S01]  /*73300*/  IADD3 R8, R11.reuse, c[0x0][0x198], RZ ;  /* 0x000066000b087a10 */ /* 0x040fe20007ffe0ff */
[----:B--2---:R1:W-:Y:S01]  /*73310*/  @P4 STG.E.U16 [R6.64], R25 ;  /* 0x0000001906004986 */ /* 0x0043e2000c101506 */
[----:B------:R-:W-:Y:S02]  /*73320*/  LEA.HI.X.SX32 R5, R11, R3, 0x1, P6 ;  /* 0x000000030b057211 */ /* 0x000fe400030f0eff */
[----:B------:R-:W-:-:S02]  /*73330*/  PRMT R11, R25, 0x7632, R11 ;  /* 0x00007632190b7816 */ /* 0x000fc4000000000b */
[----:B-1----:R-:W-:Y:S01]  /*73340*/  LOP3.LUT R25, R28, 0x60, RZ, 0x3c, !PT ;  /* 0x000000601c197812 */ /* 0x002fe200078e3cff */
[----:B0-----:R-:W-:Y:S01]  /*73350*/  STL [R1+0x24], R21 ;  /* 0x0000241501007387 */ /* 0x001fe20000100800 */
[----:B------:R-:W-:-:S03]  /*73360*/  IMAD.MOV.U32 R13, RZ, RZ, R20 ;  /* 0x000000ffff0d7224 */ /* 0x000fc600078e0014 */
[----:B------:R-:W-:Y:S04]  /*73370*/  STL.64 [R1+0x28], R22 ;  /* 0x0000281601007387 */ /* 0x000fe80000100a00 */
[----:B------:R-:W0:Y:S01]  /*73380*/  LDS.128 R20, [R25] ;  /* 0x0000000019147984 */ /* 0x000e220000000c00 */
[----:B------:R-:W-:-:S04]  /*73390*/  LEA R6, P6, R8, R2, 0x1 ;  /* 0x0000000208067211 */ /* 0x000fc800078c08ff */
[----:B------:R-:W-:Y:S01]  /*733a0*/  LEA.HI.X.SX32 R7, R8, R3, 0x1, P6 ;  /* 0x0000000308077211 */ /* 0x000fe200030f0eff */
[----:B------:R-:W-:Y:S01]  /*733b0*/  @P3 STG.E.U16 [R4.64], R11 ;  /* 0x0000000b04003986 */ /* 0x000fe2000c101506 */
[----:B------:R-:W-:-:S03]  /*733c0*/  PRMT R9, R14, 0x7632, R9 ;  /* 0x000076320e097816 */ /* 0x000fc60000000009 */
[----:B------:R1:W-:Y:S04]  /*733d0*/  @P2 STG.E.U16 [R6.64], R14 ;  /* 0x0000000e06002986 */ /* 0x0003e8000c101506 */
[----:B0-----:R-:W-:Y:S01]  /*733e0*/  STL [R1+0x74], R21 ;  /* 0x0000741501007387 */ /* 0x001fe20000100800 */
[----:B-1----:R-:W-:-:S03]  /*733f0*/  IMAD.MOV.U32 R14, RZ, RZ, R20 ;  /* 0x000000ffff0e7224 */ /* 0x002fc600078e0014 */
[----:B------:R-:W-:Y:S04]  /*73400*/  STL.64 [R1+0x78], R22 ;  /* 0x0000781601007387 */ /* 0x000fe80000100a00 */
[----:B------:R-:W0:Y:S01]  /*73410*/  LDS.128 R20, [R28+0x2000] ;  /* 0x002000001c147984 */ /* 0x000e220000000c00 */
[----:B------:R-:W-:Y:S02]  /*73420*/  ISETP.LT.AND P1, PT, R0, c[0x0][0x17c], !P0 ;  /* 0x00005f0000007a0c */ /* 0x000fe40004721270 */
[----:B------:R-:W-:-:S04]  /*73430*/  IADD3 R0, R26, 0x182, RZ ;  /* 0x000001821a007810 */ /* 0x000fc80007ffe0ff */
[----:B------:R-:W-:Y:S02]  /*73440*/  ISETP.LT.AND P5, PT, R0, c[0x0][0x17c], !P0 ;  /* 0x00005f0000007a0c */ /* 0x000fe400047a1270 */
[----:B------:R-:W-:-:S04]  /*73450*/  IADD3 R0, R26, 0x183, RZ ;  /* 0x000001831a007810 */ /* 0x000fc80007ffe0ff */
[----:B------:R-:W-:Y:S02]  /*73460*/  ISETP.LT.AND P4, PT, R0, c[0x0][0x17c], !P0 ;  /* 0x00005f0000007a0c */ /* 0x000fe40004781270 */
[----:B------:R-:W-:Y:S02]  /*73470*/  IADD3 R0, R26, 0x184, RZ ;  /* 0x000001841a007810 */ /* 0x000fe40007ffe0ff */
[----:B------:R-:W-:Y:S02]  /*73480*/  IADD3 R8, R8, c[0x0][0x198], RZ ;  /* 0x0000660008087a10 */ /* 0x000fe40007ffe0ff */
[----:B------:R-:W-:Y:S02]  /*73490*/  ISETP.LT.AND P3, PT, R0, c[0x0][0x17c], !P0 ;  /* 0x00005f0000007a0c */ /* 0x000fe40004761270 */
[----:B------:R-:W-:Y:S01]  /*734a0*/  IADD3 R0, R26, 0x185, RZ ;  /* 0x000001851a007810 */ /* 0x000fe20007ffe0ff */
[----:B0-----:R-:W-:Y:S01]  /*734b0*/  STL [R1+0xa4], R21 ;  /* 0x0000a41501007387 */ /* 0x001fe20000100800 */
[----:B------:R-:W-:-:S03]  /*734c0*/  IMAD.MOV.U32 R11, RZ, RZ, R20 ;  /* 0x000000ffff0b7224 */ /* 0x000fc600078e0014 */
[----:B------:R-:W-:Y:S04]  /*734d0*/  STL.64 [R1+0xa8], R22 ;  /* 0x0000a81601007387 */ /* 0x000fe80000100a00 */
[----:B------:R-:W0:Y:S01]  /*734e0*/  LDS.128 R20, [R29+0x2000] ;  /* 0x002000001d147984 */ /* 0x000e220000000c00 */
[----:B------:R-:W-:Y:S02]  /*734f0*/  LEA R6, P6, R8, R2, 0x1 ;  /* 0x0000000208067211 */ /* 0x000fe400078c08ff */
[----:B------:R-:W-:Y:S02]  /*73500*/  ISETP.LT.AND P2, PT, R0, c[0x0][0x17c], !P0 ;  /* 0x00005f0000007a0c */ /* 0x000fe40004741270 */
[C---:B------:R-:W-:Y:S02]  /*73510*/  IADD3 R0, R8.reuse, c[0x0][0x198], RZ ;  /* 0x0000660008007a10 */ /* 0x040fe40007ffe0ff */
[----:B------:R-:W-:-:S02]  /*73520*/  LEA.HI.X.SX32 R7, R8, R3, 0x1, P6 ;  /* 0x0000000308077211 */ /* 0x000fc400030f0eff */
[C---:B------:R-:W-:Y:S02]  /*73530*/  LEA R4, P6, R0.reuse, R2, 0x1 ;  /* 0x0000000200047211 */ /* 0x040fe400078c08ff */
[C---:B------:R-:W-:Y:S01]  /*73540*/  IADD3 R8, R0.reuse, c[0x0][0x198], RZ ;  /* 0x0000660000087a10 */ /* 0x040fe20007ffe0ff */
[----:B------:R1:W-:Y:S01]  /*73550*/  @P1 STG.E.U16 [R6.64], R9 ;  /* 0x0000000906001986 */ /* 0x0003e2000c101506 */
[----:B------:R-:W-:Y:S02]  /*73560*/  LEA.HI.X.SX32 R5, R0, R3, 0x1, P6 ;  /* 0x0000000300057211 */ /* 0x000fe400030f0eff */
[----:B------:R-:W-:-:S03]  /*73570*/  IADD3 R0, R8, c[0x0][0x198], RZ ;  /* 0x0000660008007a10 */ /* 0x000fc60007ffe0ff */
[----:B------:R2:W-:Y:S01]  /*73580*/  @P5 STG.E.U16 [R4.64], R15 ;  /* 0x0000000f04005986 */ /* 0x0005e2000c101506 */
[----:B-1----:R-:W-:-:S04]  /*73590*/  LEA R6, P6, R8, R2, 0x1 ;  /* 0x0000000208067211 */ /* 0x002fc800078c08ff */
[-C--:B------:R-:W-:Y:S02]  /*735a0*/  LEA.HI.X.SX32 R7, R8, R3.reuse, 0x1, P6 ;  /* 0x0000000308077211 */ /* 0x080fe400030f0eff */
[----:B--2---:R-:W-:Y:S02]  /*735b0*/  LEA R4, P6, R0, R2, 0x1 ;  /* 0x0000000200047211 */ /* 0x004fe400078c08ff */
[----:B------:R-:W-:Y:S02]  /*735c0*/  PRMT R8, R15, 0x7632, R8 ;  /* 0x000076320f087816 */ /* 0x000fe40000000008 */
[----:B------:R-:W-:Y:S02]  /*735d0*/  IADD3 R9, R26, 0x188, RZ ;  /* 0x000001881a097810 */ /* 0x000fe40007ffe0ff */
[----:B------:R-:W-:Y:S01]  /*735e0*/  LEA.HI.X.SX32 R5, R0, R3, 0x1, P6 ;  /* 0x0000000300057211 */ /* 0x000fe200030f0eff */
[----:B------:R-:W-:Y:S01]  /*735f0*/  @P4 STG.E.U16 [R6.64], R8 ;  /* 0x0000000806004986 */ /* 0x000fe2000c101506 */
[----:B------:R-:W-:-:S02]  /*73600*/  ISETP.LT.AND P4, PT, R9, c[0x0][0x17c], !P0 ;  /* 0x00005f0009007a0c */ /* 0x000fc40004781270 */
[----:B------:R-:W-:Y:S01]  /*73610*/  PRMT R9, R13, 0x7632, R9 ;  /* 0x000076320d097816 */ /* 0x000fe20000000009 */
[----:B------:R1:W-:Y:S04]  /*73620*/  @P3 STG.E.U16 [R4.64], R13 ;  /* 0x0000000d04003986 */ /* 0x0003e8000c101506 */
[----:B0-----:R-:W-:Y:S04]  /*73630*/  STL [R1+0x94], R21 ;  /* 0x0000941501007387 */ /* 0x001fe80000100800 */
[----:B------:R-:W-:Y:S01]  /*73640*/  STL.64 [R1+0x98], R22 ;  /* 0x0000981601007387 */ /* 0x000fe20000100a00 */
[----:B-1----:R-:W-:-:S03]  /*73650*/  IMAD.MOV.U32 R13, RZ, RZ, R20 ;  /* 0x000000ffff0d7224 */ /* 0x002fc600078e0014 */
[----:B------:R-:W0:Y:S01]  /*73660*/  LDS.128 R20, [R27+0x2000] ;  /* 0x002000001b147984 */ /* 0x000e220000000c00 */
[----:B------:R-:W-:Y:S02]  /*73670*/  IADD3 R7, R0, c[0x0][0x198], RZ ;  /* 0x0000660000077a10 */ /* 0x000fe40007ffe0ff */
[----:B------:R-:W-:Y:S02]  /*73680*/  IADD3 R0, R26, 0x189, RZ ;  /* 0x000001891a007810 */ /* 0x000fe40007ffe0ff */
[C---:B------:R-:W-:Y:S02]  /*73690*/  LEA R6, P6, R7.reuse, R2, 0x1 ;  /* 0x0000000207067211 */ /* 0x040fe400078c08ff */
[----:B------:R-:W-:Y:S02]  /*736a0*/  ISETP.LT.AND P3, PT, R0, c[0x0][0x17c], !P0 ;  /* 0x00005f0000007a0c */ /* 0x000fe40004761270 */
[----:B------:R-:W-:Y:S02]  /*736b0*/  ISETP.LT.AND P1, PT, R10, c[0x0][0x17c], !P0 ;  /* 0x00005f000a007a0c */ /* 0x000fe40004721270 */
[----:B------:R-:W-:-:S02]  /*736c0*/  IADD3 R0, R7, c[0x0][0x198], RZ ;  /* 0x0000660007007a10 */ /* 0x000fc40007ffe0ff */
[-C--:B------:R-:W-:Y:S02]  /*736d0*/  LEA.HI.X.SX32 R7, R7, R3.reuse, 0x1, P6 ;  /* 0x0000000307077211 */ /* 0x080fe400030f0eff */
[C---:B------:R-:W-:Y:S02]  /*736e0*/  LEA R4, P6, R0.reuse, R2, 0x1 ;  /* 0x0000000200047211 */ /* 0x040fe400078c08ff */
[C---:B------:R-:W-:Y:S01]  /*736f0*/  IADD3 R8, R0.reuse, c[0x0][0x198], RZ ;  /* 0x0000660000087a10 */ /* 0x040fe20007ffe0ff */
[----:B------:R1:W-:Y:S01]  /*73700*/  @P2 STG.E.U16 [R6.64], R9 ;  /* 0x0000000906002986 */ /* 0x0003e2000c101506 */
[----:B------:R-:W-:Y:S02]  /*73710*/  LEA.HI.X.SX32 R5, R0, R3, 0x1, P6 ;  /* 0x0000000300057211 */ /* 0x000fe400030f0eff */
[----:B------:R-:W-:-:S03]  /*73720*/  IADD3 R0, R8, c[0x0][0x198], RZ ;  /* 0x0000660008007a10 */ /* 0x000fc60007ffe0ff */
[----:B------:R2:W-:Y:S01]  /*73730*/  @P1 STG.E.U16 [R4.64], R14 ;  /* 0x0000000e04001986 */ /* 0x0005e2000c101506 */
[----:B-1----:R-:W-:Y:S02]  /*73740*/  IADD3 R7, R26, 0x18b, RZ ;  /* 0x0000018b1a077810 */ /* 0x002fe40007ffe0ff */
[C---:B------:R-:W-:Y:S02]  /*73750*/  LEA R6, P6, R8.reuse, R2, 0x1 ;  /* 0x0000000208067211 */ /* 0x040fe400078c08ff */
[----:B------:R-:W-:Y:S02]  /*73760*/  ISETP.LT.AND P1, PT, R7, c[0x0][0x17c], !P0 ;  /* 0x00005f0007007a0c */ /* 0x000fe40004721270 */
[----:B------:R-:W-:Y:S02]  /*73770*/  LEA.HI.X.SX32 R7, R8, R3, 0x1, P6 ;  /* 0x0000000308077211 */ /* 0x000fe400030f0eff */
[----:B------:R-:W-:Y:S01]  /*73780*/  PRMT R8, R14, 0x7632, R8 ;  /* 0x000076320e087816 */ /* 0x000fe20000000008 */
[----:B0-----:R-:W-:Y:S01]  /*73790*/  STL [R1+0x84], R21 ;  /* 0x0000841501007387 */ /* 0x001fe20000100800 */
[----:B--2---:R-:W-:-:S03]  /*737a0*/  IMAD.MOV.U32 R14, RZ, RZ, R20 ;  /* 0x000000ffff0e7224 */ /* 0x004fc600078e0014 */
[----:B------:R-:W-:Y:S04]  /*737b0*/  STL.64 [R1+0x88], R22 ;  /* 0x0000881601007387 */ /* 0x000fe80000100a00 */
[----:B------:R-:W0:Y:S01]  /*737c0*/  LDS.128 R20, [R25+0x2000] ;  /* 0x0020000019147984 */ /* 0x000e220000000c00 */
[----:B------:R-:W-:-:S04]  /*737d0*/  IADD3 R10, R26, 0x187, RZ ;  /* 0x000001871a0a7810 */ /* 0x000fc80007ffe0ff */
[----:B------:R-:W-:Y:S02]  /*737e0*/  ISETP.LT.AND P5, PT, R10, c[0x0][0x17c], !P0 ;  /* 0x00005f000a007a0c */ /* 0x000fe400047a1270 */
[----:B------:R-:W-:Y:S02]  /*737f0*/  LEA R4, P6, R0, R2, 0x1 ;  /* 0x0000000200047211 */ /* 0x000fe400078c08ff */
[----:B------:R-:W-:Y:S02]  /*73800*/  IADD3 R9, R26, 0x18c, RZ ;  /* 0x0000018c1a097810 */ /* 0x000fe40007ffe0ff */
[----:B------:R-:W-:-:S07]  /*73810*/  LEA.HI.X.SX32 R5, R0, R3, 0x1, P6 ;  /* 0x0000000300057211 */ /* 0x000fce00030f0eff */
[----:B------:R-:W-:Y:S01]  /*73820*/  @P5 STG.E.U16 [R6.64], R8 ;  /* 0x0000000806005986 */ /* 0x000fe2000c101506 */
[----:B------:R-:W-:Y:S02]  /*73830*/  ISETP.LT.AND P5, PT, R9, c[0x0][0x17c], !P0 ;  /* 0x00005f0009007a0c */ /* 0x000fe400047a1270 */
[----:B------:R-:W-:Y:S01]  /*73840*/  PRMT R9, R11, 0x7632, R9 ;  /* 0x000076320b097816 */ /* 0x000fe20000000009 */
[----:B------:R1:W-:Y:S04]  /*73850*/  @P4 STG.E.U16 [R4.64], R11 ;  /* 0x0000000b04004986 */ /* 0x0003e8000c101506 */
[----:B0-----:R-:W-:Y:S01]  /*73860*/  STL [R1+0x4], R21 ;  /* 0x0000041501007387 */ /* 0x001fe20000100800 */
[----:B-1----:R-:W-:-:S03]  /*73870*/  IMAD.MOV.U32 R11, RZ, RZ, R20 ;  /* 0x000000ffff0b7224 */ /* 0x002fc600078e0014 */
[----:B------:R-:W-:Y:S04]  /*73880*/  STL.64 [R1+0x8], R22 ;  /* 0x0000081601007387 */ /* 0x000fe80000100a00 */
[----:B------:R-:W0:Y:S01]  /*73890*/  LDS.128 R20, [R28+0x4000] ;  /* 0x004000001c147984 */ /* 0x000e220000000c00 */
[----:B------:R-:W-:Y:S02]  /*738a0*/  IADD3 R7, R0, c[0x0][0x198], RZ ;  /* 0x0000660000077a10 */ /* 0x000fe40007ffe0ff */
[C---:B------:R-:W-:Y:S02]  /*738b0*/  IADD3 R0, R26.reuse, 0x18d, RZ ;  /* 0x0000018d1a007810 */ /* 0x040fe40007ffe0ff */
[----:B------:R-:W-:Y:S02]  /*738c0*/  IADD3 R10, R26, 0x18a, RZ ;  /* 0x0000018a1a0a7810 */ /* 0x000fe40007ffe0ff */
[----:B------:R-:W-:-:S02]  /*738d0*/  LEA R6, P6, R7, R2, 0x1 ;  /* 0x0000000207067211 */ /* 0x000fc400078c08ff */
[----:B------:R-:W-:Y:S02]  /*738e0*/  ISETP.LT.AND P4, PT, R0, c[0x0][0x17c], !P0 ;  /* 0x00005f0000007a0c */ /* 0x000fe40004781270 */
[----:B------:R-:W-:Y:S02]  /*738f0*/  ISETP.LT.AND P2, PT, R10, c[0x0][0x17c], !P0 ;  /* 0x00005f000a007a0c */ /* 0x000fe40004741270 */
[C---:B------:R-:W-:Y:S02]  /*73900*/  IADD3 R0, R7.reuse, c[0x0][0x198], RZ ;  /* 0x0000660007007a10 */ /* 0x040fe40007ffe0ff */
[-C--:B------:R-:W-:Y:S02]  /*73910*/  LEA.HI.X.SX32 R7, R7, R3.reuse, 0x1, P6 ;  /* 0x0000000307077211 */ /* 0x080fe400030f0eff */
[C---:B------:R-:W-:Y:S02]  /*73920*/  LEA R4, P6, R0.reuse, R2, 0x1 ;  /* 0x0000000200047211 */ /* 0x040fe400078c08ff */
[C---:B------:R-:W-:Y:S01]  /*73930*/  IADD3 R8, R0.reuse, c[0x0][0x198], RZ ;  /* 0x0000660000087a10 */ /* 0x040fe20007ffe0ff */
[----:B------:R1:W-:Y:S01]  /*73940*/  @P3 STG.E.U16 [R6.64], R9 ;  /* 0x0000000906003986 */ /* 0x0003e2000c101506 */
[----:B------:R-:W-:-:S02]  /*73950*/  LEA.HI.X.SX32 R5, R0, R3, 0x1, P6 ;  /* 0x0000000300057211 */ /* 0x000fc400030f0eff */
        /* <DEDUP_REMOVED lines=11> */
[----:B------:R-:W-:-:S03]  /*73a10*/  LEA R4, P6, R0, R2, 0x1 ;  /* 0x0000000200047211 */ /* 0x000fc600078c08ff */
[----:B------:R1:W-:Y:S01]  /*73a20*/  @P1 STG.E.U16 [R6.64], R8 ;  /* 0x0000000806001986 */ /* 0x0003e2000c101506 */
[----:B------:R-:W-:Y:S02]  /*73a30*/  LEA.HI.X.SX32 R5, R0, R3, 0x1, P6 ;  /* 0x0000000300057211 */ /* 0x000fe400030f0eff */
[C---:B------:R-:W-:Y:S02]  /*73a40*/  IADD3 R10, R26.reuse, 0x18e, RZ ;  /* 0x0000018e1a0a7810 */ /* 0x040fe40007ffe0ff */
[----:B------:R-:W-:Y:S01]  /*73a50*/  IADD3 R9, R26, 0x190, RZ ;  /* 0x000001901a097810 */ /* 0x000fe20007ffe0ff */
[----:B------:R2:W-:Y:S01]  /*73a60*/  @P5 STG.E.U16 [R4.64], R14 ;  /* 0x0000000e04005986 */ /* 0x0005e2000c101506 */
[----:B-1----:R-:W-:Y:S02]  /*73a70*/  IADD3 R6, R0, c[0x0][0x198], RZ ;  /* 0x0000660000067a10 */ /* 0x002fe40007ffe0ff */
[----:B------:R-:W-:Y:S02]  /*73a80*/  IADD3 R0, R26, 0x191, RZ ;  /* 0x000001911a007810 */ /* 0x000fe40007ffe0ff */
[----:B------:R-:W-:-:S02]  /*73a90*/  ISETP.LT.AND P3, PT, R10, c[0x0][0x17c], !P0 ;  /* 0x00005f000a007a0c */ /* 0x000fc40004761270 */
[----:B--2---:R-:W-:Y:S02]  /*73aa0*/  LEA R4, P6, R6, R2, 0x1 ;  /* 0x0000000206047211 */ /* 0x004fe400078c08ff */
[----:B------:R-:W-:Y:S02]  /*73ab0*/  ISETP.LT.AND P5, PT, R0, c[0x0][0x17c], !P0 ;  /* 0x00005f0000007a0c */ /* 0x000fe400047a1270 */
[C---:B------:R-:W-:Y:S02]  /*73ac0*/  IADD3 R0, R6.reuse, c[0x0][0x198], RZ ;  /* 0x0000660006007a10 */ /* 0x040fe40007ffe0ff */
[----:B------:R-:W-:Y:S02]  /*73ad0*/  ISETP.LT.AND P1, PT, R9, c[0x0][0x17c], !P0 ;  /* 0x00005f0009007a0c */ /* 0x000fe40004721270 */
[----:B------:R-:W-:Y:S02]  /*73ae0*/  LEA.HI.X.SX32 R5, R6, R3, 0x1, P6 ;  /* 0x0000000306057211 */ /* 0x000fe400030f0eff */
[----:B------:R-:W-:-:S02]  /*73af0*/  PRMT R9, R14, 0x7632, R9 ;  /* 0x000076320e097816 */ /* 0x000fc40000000009 */
[C---:B------:R-:W-:Y:S02]  /*73b00*/  LEA R6, P6, R0.reuse, R2, 0x1 ;  /* 0x0000000200067211 */ /* 0x040fe400078c08ff */
[C---:B------:R-:W-:Y:S01]  /*73b10*/  IADD3 R8, R0.reuse, c[0x0][0x198], RZ ;  /* 0x0000660000087a10 */ /* 0x040fe20007ffe0ff */
[----:B------:R1:W-:Y:S01]  /*73b20*/  @P4 STG.E.U16 [R4.64], R9 ;  /* 0x0000000904004986 */ /* 0x0003e2000c101506 */
[----:B------:R-:W-:Y:S01]  /*73b30*/  LEA.HI.X.SX32 R7, R0, R3, 0x1, P6 ;  /* 0x0000000300077211 */ /* 0x000fe200030f0eff */
[----:B0-----:R-:W-:Y:S02]  /*73b40*/  IMAD.MOV.U32 R15, RZ, RZ, R20 ;  /* 0x000000ffff0f7224 */ /* 0x001fe400078e0014 */
[----:B------:R-:W-:Y:S04]  /*73b50*/  STL [R1+0x34], R21 ;  /* 0x0000341501007387 */ /* 0x000fe80000100800 */
[----:B------:R-:W-:Y:S04]  /*73b60*/  STL.64 [R1+0x38], R22 ;  /* 0x0000381601007387 */ /* 0x000fe80000100a00 */
[----:B------:R-:W0:Y:S01]  /*73b70*/  LDS.128 R20, [R27+0x4000] ;  /* 0x004000001b147984 */ /* 0x000e220000000c00 */
[----:B-1----:R-:W-:-:S02]  /*73b80*/  IADD3 R5, R26, 0x193, RZ ;  /* 0x000001931a057810 */ /* 0x002fc40007ffe0ff */
[CC--:B------:R-:W-:Y:S01]  /*73b90*/  LEA R4, P6, R8.reuse, R2.reuse, 0x1 ;  /* 0x0000000208047211 */ /* 0x0c0fe200078c08ff */
[----:B------:R1:W-:Y:S01]  /*73ba0*/  @P3 STG.E.U16 [R6.64], R11 ;  /* 0x0000000b06003986 */ /* 0x0003e2000c101506 */
[C---:B------:R-:W-:Y:S02]  /*73bb0*/  IADD3 R0, R8.reuse, c[0x0][0x198], RZ ;  /* 0x0000660008007a10 */ /* 0x040fe40007ffe0ff */
[----:B------:R-:W-:Y:S02]  /*73bc0*/  ISETP.LT.AND P3, PT, R5, c[0x0][0x17c], !P0 ;  /* 0x00005f0005007a0c */ /* 0x000fe40004761270 */
[----:B------:R-:W-:Y:S02]  /*73bd0*/  LEA.HI.X.SX32 R5, R8, R3, 0x1, P6 ;  /* 0x0000000308057211 */ /* 0x000fe400030f0eff */
[----:B------:R-:W-:Y:S02]  /*73be0*/  PRMT R8, R11, 0x7632, R8 ;  /* 0x000076320b087816 */ /* 0x000fe40000000008 */
[----:B-1----:R-:W-:-:S03]  /*73bf0*/  LEA R6, P6, R0, R2, 0x1 ;  /* 0x0000000200067211 */ /* 0x002fc600078c08ff */
[----:B------:R1:W-:Y:S01]  /*73c00*/  @P2 STG.E.U16 [R4.64], R8 ;  /* 0x0000000804002986 */ /* 0x0003e2000c101506 */
[----:B------:R-:W-:Y:S02]  /*73c10*/  IADD3 R10, R26, 0x192, RZ ;  /* 0x000001921a0a7810 */ /* 0x000fe40007ffe0ff */
[----:B------:R-:W-:Y:S02]  /*73c20*/  LEA.HI.X.SX32 R7, R0, R3, 0x1, P6 ;  /* 0x0000000300077211 */ /* 0x000fe400030f0eff */
[----:B------:R-:W-:-:S03]  /*73c30*/  ISETP.LT.AND P4, PT, R10, c[0x0][0x17c], !P0 ;  /* 0x00005f000a007a0c */ /* 0x000fc60004781270 */
[----:B------:R2:W-:Y:S01]  /*73c40*/  @P1 STG.E.U16 [R6.64], R13 ;  /* 0x0000000d06001986 */ /* 0x0005e2000c101506 */
[----:B-1----:R-:W-:Y:S02]  /*73c50*/  IADD3 R4, R0, c[0x0][0x198], RZ ;  /* 0x0000660000047a10 */ /* 0x002fe40007ffe0ff */
[----:B------:R-:W-:Y:S02]  /*73c60*/  IADD3 R0, R26, 0x195, RZ ;  /* 0x000001951a007810 */ /* 0x000fe40007ffe0ff */
[----:B------:R-:W-:Y:S02]  /*73c70*/  LEA R10, P6, R4, R2, 0x1 ;  /* 0x00000002040a7211 */ /* 0x000fe400078c08ff */
[----:B------:R-:W-:Y:S02]  /*73c80*/  ISETP.LT.AND P1, PT, R0, c[0x0][0x17c], !P0 ;  /* 0x00005f0000007a0c */ /* 0x000fe40004721270 */
[----:B------:R-:W-:Y:S02]  /*73c90*/  IADD3 R0, R4, c[0x0][0x198], RZ ;  /* 0x0000660004007a10 */ /* 0x000fe40007ffe0ff */
[----:B------:R-:W-:-:S02]  /*73ca0*/  IADD3 R9, R26, 0x194, RZ ;  /* 0x000001941a097810 */ /* 0x000fc40007ffe0ff */
[----:B------:R-:W-:Y:S02]  /*73cb0*/  PRMT R12, R13, 0x7632, R12 ;  /* 0x000076320d0c7816 */ /* 0x000fe4000000000c */
[----:B------:R-:W-:Y:S02]  /*73cc0*/  LEA.HI.X.SX32 R11, R4, R3, 0x1, P6 ;  /* 0x00000003040b7211 */ /* 0x000fe400030f0eff */
[----:B------:R-:W-:Y:S02]  /*73cd0*/  LEA R8, P6, R0, R2, 0x1 ;  /* 0x0000000200087211 */ /* 0x000fe400078c08ff */
[----:B------:R-:W-:Y:S02]  /*73ce0*/  IADD3 R14, R26, 0x196, RZ ;  /* 0x000001961a0e7810 */ /* 0x000fe40007ffe0ff */
[----:B--2---:R-:W-:Y:S01]  /*73cf0*/  IADD3 R13, R0, c[0x0][0x198], RZ ;  /* 0x00006600000d7a10 */ /* 0x004fe20007ffe0ff */
[----:B------:R1:W-:Y:S01]  /*73d00*/  @P5 STG.E.U16 [R10.64], R12 ;  /* 0x0000000c0a005986 */ /* 0x0003e2000c101506 */
[----:B------:R-:W-:-:S02]  /*73d10*/  ISETP.LT.AND P2, PT, R9, c[0x0][0x17c], !P0 ;  /* 0x00005f0009007a0c */ /* 0x000fc40004741270 */
[----:B------:R-:W-:Y:S02]  /*73d20*/  LEA.HI.X.SX32 R9, R0, R3, 0x1, P6 ;  /* 0x0000000300097211 */ /* 0x000fe400030f0eff */
[----:B------:R-:W-:Y:S01]  /*73d30*/  PRMT R16, R15, 0x7632, R16 ;  /* 0x000076320f107816 */ /* 0x000fe20000000010 */
[----:B0-----:R-:W-:Y:S01]  /*73d40*/  STL [R1+0x14], R21 ;  /* 0x0000141501007387 */ /* 0x001fe20000100800 */
[----:B------:R-:W-:-:S03]  /*73d50*/  IADD3 R0, R13, c[0x0][0x198], RZ ;  /* 0x000066000d007a10 */ /* 0x000fc60007ffe0ff */
[----:B------:R-:W0:Y:S01]  /*73d60*/  LDS.128 R4, [R25+0x4000] ;  /* 0x0040000019047984 */ /* 0x000e220000000c00 */
[CC--:B-1----:R-:W-:Y:S02]  /*73d70*/  LEA R12, P6, R13.reuse, R2.reuse, 0x1 ;  /* 0x000000020d0c7211 */ /* 0x0c2fe400078c08ff */
[----:B------:R-:W-:Y:S02]  /*73d80*/  ISETP.LT.AND P5, PT, R14, c[0x0][0x17c], !P0 ;  /* 0x00005f000e007a0c */ /* 0x000fe400047a1270 */
[----:B------:R-:W-:Y:S01]  /*73d90*/  LEA.HI.X.SX32 R13, R13, R3, 0x1, P6 ;  /* 0x000000030d0d7211 */ /* 0x000fe200030f0eff */
[----:B------:R1:W-:Y:S01]  /*73da0*/  @P4 STG.E.U16 [R8.64], R15 ;  /* 0x0000000f08004986 */ /* 0x0003e2000c101506 */
[----:B------:R-:W-:-:S03]  /*73db0*/  LEA R14, P6, R0, R2, 0x1 ;  /* 0x00000002000e7211 */ /* 0x000fc600078c08ff */
[----:B------:R2:W-:Y:S04]  /*73dc0*/  @P3 STG.E.U16 [R12.64], R16 ;  /* 0x000000100c003986 */ /* 0x0005e8000c101506 */
[----:B------:R-:W-:Y:S01]  /*73dd0*/  STL.64 [R1+0x18], R22 ;  /* 0x0000181601007387 */ /* 0x000fe20000100a00 */
[----:B-1----:R-:W-:-:S03]  /*73de0*/  LEA.HI.X.SX32 R15, R0, R3, 0x1, P6 ;  /* 0x00000003000f7211 */ /* 0x002fc600030f0eff */
[----:B------:R-:W3:Y:S01]  /*73df0*/  LDL.LU R21, [R1+0x15ac] ;  /* 0x0015ac0001157983 */ /* 0x000ee20000300800 */
[----:B--2---:R-:W-:Y:S02]  /*73e00*/  IADD3 R12, R0, c[0x0][0x198], RZ ;  /* 0x00006600000c7a10 */ /* 0x004fe40007ffe0ff */
[----:B------:R-:W-:Y:S02]  /*73e10*/  IADD3 R0, R26, 0x199, RZ ;  /* 0x000001991a007810 */ /* 0x000fe40007ffe0ff */
[----:B------:R-:W-:Y:S01]  /*73e20*/  LEA R18, P6, R12, R2, 0x1 ;  /* 0x000000020c127211 */ /* 0x000fe200078c08ff */
[----:B------:R-:W-:Y:S01]  /*73e30*/  @P2 STG.E.U16 [R14.64], R20 ;  /* 0x000000140e002986 */ /* 0x000fe2000c101506 */
[----:B------:R-:W-:Y:S02]  /*73e40*/  ISETP.LT.AND P2, PT, R0, c[0x0][0x17c], !P0 ;  /* 0x00005f0000007a0c */ /* 0x000fe40004741270 */
[C---:B------:R-:W-:Y:S02]  /*73e50*/  IADD3 R0, R12.reuse, c[0x0][0x198], RZ ;  /* 0x000066000c007a10 */ /* 0x040fe40007ffe0ff */
[----:B------:R-:W-:-:S02]  /*73e60*/  LEA.HI.X.SX32 R19, R12, R3, 0x1, P6 ;  /* 0x000000030c137211 */ /* 0x000fc400030f0eff */
[----:B------:R1:W-:Y:S04]  /*73e70*/  LDS.128 R12, [R29+0x6000] ;  /* 0x006000001d0c7984 */ /* 0x0003e80000000c00 */
[----:B-1----:R-:W2:Y:S01]  /*73e80*/  LDL.LU R29, [R1+0xd70] ;  /* 0x000d7000011d7983 */ /* 0x002ea20000300800 */
[----:B------:R-:W-:-:S04]  /*73e90*/  IADD3 R10, R26, 0x197, RZ ;  /* 0x000001971a0a7810 */ /* 0x000fc80007ffe0ff */
[----:B------:R-:W-:Y:S02]  /*73ea0*/  ISETP.LT.AND P4, PT, R10, c[0x0][0x17c], !P0 ;  /* 0x00005f000a007a0c */ /* 0x000fe40004781270 */
[----:B------:R-:W1:Y:S01]  /*73eb0*/  LDS.128 R8, [R28+0x6000] ;  /* 0x006000001c087984 */ /* 0x000e620000000c00 */
[----:B------:R-:W-:Y:S02]  /*73ec0*/  IADD3 R17, R26, 0x198, RZ ;  /* 0x000001981a117810 */ /* 0x000fe40007ffe0ff */
[C---:B------:R-:W-:Y:S02]  /*73ed0*/  LEA R16, P6, R0.reuse, R2, 0x1 ;  /* 0x0000000200107211 */ /* 0x040fe400078c08ff */
[----:B------:R-:W-:Y:S02]  /*73ee0*/  ISETP.LT.AND P3, PT, R17, c[0x0][0x17c], !P0 ;  /* 0x00005f0011007a0c */ /* 0x000fe40004761270 */
[----:B------:R-:W-:Y:S02]  /*73ef0*/  LEA.HI.X.SX32 R17, R0, R3, 0x1, P6 ;  /* 0x0000000300117211 */ /* 0x000fe400030f0eff */
[----:B------:R-:W-:-:S02]  /*73f00*/  IADD3 R22, R26, 0x19a, RZ ;  /* 0x0000019a1a167810 */ /* 0x000fc40007ffe0ff */
[----:B0-----:R-:W-:Y:S02]  /*73f10*/  PRMT R24, R4, 0x7632, R24 ;  /* 0x0000763204187816 */ /* 0x001fe40000000018 */
[----:B-1----:R-:W-:Y:S02]  /*73f20*/  PRMT R28, R8, 0x7632, R28 ;  /* 0x00007632081c7816 */ /* 0x002fe4000000001c */
[----:B---3--:R-:W-:-:S05]  /*73f30*/  PRMT R21, R20, 0x7632, R21 ;  /* 0x0000763214157816 */ /* 0x008fca0000000015 */
[----:B------:R2:W-:Y:S01]  /*73f40*/  @P1 STG.E.U16 [R18.64], R21 ;  /* 0x0000001512001986 */ /* 0x0005e2000c101506 */
[----:B------:R-:W-:-:S03]  /*73f50*/  IADD3 R20, R0, c[0x0][0x198], RZ ;  /* 0x0000660000147a10 */ /* 0x000fc60007ffe0ff */
[----:B------:R0:W-:Y:S01]  /*73f60*/  @P5 STG.E.U16 [R16.64], R4 ;  /* 0x0000000410005986 */ /* 0x0001e2000c101506 */
[----:B------:R-:W-:Y:S02]  /*73f70*/  ISETP.LT.AND P1, PT, R22, c[0x0][0x17c], !P0 ;  /* 0x00005f0016007a0c */ /* 0x000fe40004721270 */
[----:B------:R-:W-:Y:S02]  /*73f80*/  LEA R22, P6, R20, R2, 0x1 ;  /* 0x0000000214167211 */ /* 0x000fe400078c08ff */
[----:B--2---:R-:W-:-:S04]  /*73f90*/  IADD3 R18, R29, 0x19b, RZ ;  /* 0x0000019b1d127810 */ /* 0x004fc80007ffe0ff */
[----:B------:R-:W-:Y:S02]  /*73fa0*/  ISETP.LT.AND P5, PT, R18, c[0x0][0x17c], !P0 ;  /* 0x00005f0012007a0c */ /* 0x000fe400047a1270 */
[----:B------:R-:W1:Y:S01]  /*73fb0*/  LDS.128 R16, [R27+0x6000] ;  /* 0x006000001b107984 */ /* 0x000e620000000c00 */
[C---:B------:R-:W-:Y:S02]  /*73fc0*/  LEA.HI.X.SX32 R23, R20.reuse, R3, 0x1, P6 ;  /* 0x0000000314177211 */ /* 0x040fe400030f0eff */
[----:B------:R-:W-:Y:S02]  /*73fd0*/  IADD3 R0, R20, c[0x0][0x198], RZ ;  /* 0x0000660014007a10 */ /* 0x000fe40007ffe0ff */
[----:B0-----:R-:W-:Y:S01]  /*73fe0*/  IADD3 R4, R29, 0x19c, RZ ;  /* 0x0000019c1d047810 */ /* 0x001fe20007ffe0ff */
[----:B------:R0:W-:Y:S01]  /*73ff0*/  @P4 STG.E.U16 [R22.64], R24 ;  /* 0x0000001816004986 */ /* 0x0001e2000c101506 */
[----:B------:R-:W-:Y:S02]  /*74000*/  LEA R20, P6, R0, R2, 0x1 ;  /* 0x0000000200147211 */ /* 0x000fe400078c08ff */
[----:B------:R-:W-:-:S02]  /*74010*/  ISETP.LT.AND P4, PT, R4, c[0x0][0x17c], !P0 ;  /* 0x00005f0004007a0c */ /* 0x000fc40004781270 */
[C---:B------:R-:W-:Y:S02]  /*74020*/  IADD3 R4, R0.reuse, c[0x0][0x198], RZ ;  /* 0x0000660000047a10 */ /* 0x040fe40007ffe0ff */
[-C--:B------:R-:W-:Y:S02]  /*74030*/  LEA.HI.X.SX32 R21, R0, R3.reuse, 0x1, P6 ;  /* 0x0000000300157211 */ /* 0x080fe400030f0eff */
[CC--:B------:R-:W-:Y:S02]  /*74040*/  LEA R26, P6, R4.reuse, R2.reuse, 0x1 ;  /* 0x00000002041a7211 */ /* 0x0c0fe400078c08ff */
[C---:B------:R-:W-:Y:S02]  /*74050*/  IADD3 R0, R4.reuse, c[0x0][0x198], RZ ;  /* 0x0000660004007a10 */ /* 0x040fe40007ffe0ff */
[----:B0-----:R-:W-:Y:S02]  /*74060*/  IADD3 R22, R29, 0x19d, RZ ;  /* 0x0000019d1d167810 */ /* 0x001fe40007ffe0ff */
[----:B------:R-:W-:Y:S01]  /*74070*/  LEA.HI.X.SX32 R27, R4, R3, 0x1, P6 ;  /* 0x00000003041b7211 */ /* 0x000fe200030f0eff */
[----:B------:R-:W-:Y:S01]  /*74080*/  @P3 STG.E.U16 [R20.64], R8 ;  /* 0x0000000814003986 */ /* 0x000fe2000c101506 */
[----:B------:R-:W-:-:S02]  /*74090*/  LEA R24, P6, R0, R2, 0x1 ;  /* 0x0000000200187211 */ /* 0x000fc400078c08ff */
[----:B------:R-:W-:Y:S02]  /*740a0*/  IADD3 R4, R0, c[0x0][0x198], RZ ;  /* 0x0000660000047a10 */ /* 0x000fe40007ffe0ff */
[----:B------:R-:W-:Y:S01]  /*740b0*/  ISETP.LT.AND P3, PT, R22, c[0x0][0x17c], !P0 ;  /* 0x00005f0016007a0c */ /* 0x000fe20004761270 */
[----:B------:R-:W-:Y:S04]  /*740c0*/  @P2 STG.E.U16 [R26.64], R28 ;  /* 0x0000001c1a002986 */ /* 0x000fe8000c101506 */
[----:B------:R0:W2:Y:S02]  /*740d0*/  LDS.128 R20, [R25+0x6000] ;  /* 0x0060000019147984 */ /* 0x0000a40000000c00 */
[----:B0-----:R-:W-:Y:S02]  /*740e0*/  LEA.HI.X.SX32 R25, R0, R3, 0x1, P6 ;  /* 0x0000000300197211 */ /* 0x001fe400030f0eff */
[----:B------:R-:W3:Y:S01]  /*740f0*/  LDL.LU R28, [R1+0x54] ;  /* 0x00005400011c7983 */ /* 0x000ee20000300800 */
[----:B------:R-:W-:-:S02]  /*74100*/  LEA R26, P6, R4, R2, 0x1 ;  /* 0x00000002041a7211 */ /* 0x000fc400078c08ff */
[C---:B------:R-:W-:Y:S01]  /*74110*/  IADD3 R0, R4.reuse, c[0x0][0x198], RZ ;  /* 0x0000660004007a10 */ /* 0x040fe20007ffe0ff */
[----:B------:R0:W-:Y:S01]  /*74120*/  @P1 STG.E.U16 [R24.64], R12 ;  /* 0x0000000c18001986 */ /* 0x0001e2000c101506 */
[----:B------:R-:W-:Y:S02]  /*74130*/  LEA.HI.X.SX32 R27, R4, R3, 0x1, P6 ;  /* 0x00000003041b7211 */ /* 0x000fe400030f0eff */
[----:B------:R-:W-:Y:S02]  /*74140*/  IADD3 R4, R0, c[0x0][0x198], RZ ;  /* 0x0000660000047a10 */ /* 0x000fe40007ffe0ff */
[----:B0-----:R-:W-:Y:S02]  /*74150*/  PRMT R12, R12, 0x7632, R12 ;  /* 0x000076320c0c7816 */ /* 0x001fe4000000000c */
[----:B------:R-:W-:-:S03]  /*74160*/  LEA R24, P6, R0, R2, 0x1 ;  /* 0x0000000200187211 */ /* 0x000fc600078c08ff */
[----:B------:R0:W-:Y:S01]  /*74170*/  @P5 STG.E.U16 [R26.64], R12 ;  /* 0x0000000c1a005986 */ /* 0x0001e2000c101506 */
[----:B------:R-:W-:-:S05]  /*74180*/  LEA.HI.X.SX32 R25, R0, R3, 0x1, P6 ;  /* 0x0000000300197211 */ /* 0x000fca00030f0eff */
[----:B-1----:R1:W-:Y:S01]  /*74190*/  @P4 STG.E.U16 [R24.64], R16 ;  /* 0x0000001018004986 */ /* 0x0023e2000c101506 */
[----:B0-----:R-:W-:-:S04]  /*741a0*/  LEA R26, P6, R4, R2, 0x1 ;  /* 0x00000002041a7211 */ /* 0x001fc800078c08ff */
[----:B------:R-:W-:Y:S02]  /*741b0*/  LEA.HI.X.SX32 R27, R4, R3, 0x1, P6 ;  /* 0x00000003041b7211 */ /* 0x000fe400030f0eff */
[----:B-1----:R-:W-:-:S05]  /*741c0*/  PRMT R16, R16, 0x7632, R16 ;  /* 0x0000763210107816 */ /* 0x002fca0000000010 */
[----:B------:R0:W-:Y:S04]  /*741d0*/  @P3 STG.E.U16 [R26.64], R16 ;  /* 0x000000101a003986 */ /* 0x0001e8000c101506 */
[----:B0-----:R-:W4:Y:S01]  /*741e0*/  LDL.LU R16, [R1+0x44] ;  /* 0x0000440001107983 */ /* 0x001f220000300800 */
[C---:B------:R-:W-:Y:S02]  /*741f0*/  IADD3 R8, R29.reuse, 0x19e, RZ ;  /* 0x0000019e1d087810 */ /* 0x040fe40007ffe0ff */
[----:B------:R-:W-:Y:S02]  /*74200*/  IADD3 R0, R4, c[0x0][0x198], RZ ;  /* 0x0000660004007a10 */ /* 0x000fe40007ffe0ff */
[----:B------:R-:W-:Y:S02]  /*74210*/  ISETP.LT.AND P2, PT, R8, c[0x0][0x17c], !P0 ;  /* 0x00005f0008007a0c */ /* 0x000fe40004741270 */
[----:B------:R-:W-:-:S02]  /*74220*/  IADD3 R8, R29, 0x19f, RZ ;  /* 0x0000019f1d087810 */ /* 0x000fc40007ffe0ff */
[-C--:B------:R-:W-:Y:S02]  /*74230*/  LEA R24, P6, R0, R2.reuse, 0x1 ;  /* 0x0000000200187211 */ /* 0x080fe400078c08ff */
[----:B------:R-:W-:Y:S02]  /*74240*/  ISETP.LT.AND P1, PT, R8, c[0x0][0x17c], !P0 ;  /* 0x00005f0008007a0c */ /* 0x000fe40004721270 */
[C---:B------:R-:W-:Y:S02]  /*74250*/  IADD3 R4, R0.reuse, c[0x0][0x198], RZ ;  /* 0x0000660000047a10 */ /* 0x040fe40007ffe0ff */
[----:B------:R-:W-:Y:S02]  /*74260*/  LEA.HI.X.SX32 R25, R0, R3, 0x1, P6 ;  /* 0x0000000300197211 */ /* 0x000fe400030f0eff */
[----:B------:R-:W-:-:S03]  /*74270*/  LEA R26, P6, R4, R2, 0x1 ;  /* 0x00000002041a7211 */ /* 0x000fc600078c08ff */
[----:B--2---:R0:W-:Y:S01]  /*74280*/  @P2 STG.E.U16 [R24.64], R20 ;  /* 0x0000001418002986 */ /* 0x0041e2000c101506 */
[C---:B------:R-:W-:Y:S02]  /*74290*/  LEA.HI.X.SX32 R27, R4.reuse, R3, 0x1, P6 ;  /* 0x00000003041b7211 */ /* 0x040fe400030f0eff */
[----:B------:R-:W-:Y:S02]  /*742a0*/  IADD3 R8, R29, 0x1a0, RZ ;  /* 0x000001a01d087810 */ /* 0x000fe40007ffe0ff */
[----:B------:R-:W-:Y:S02]  /*742b0*/  IADD3 R0, R4, c[0x0][0x198], RZ ;  /* 0x0000660004007a10 */ /* 0x000fe40007ffe0ff */
[----:B0-----:R-:W-:Y:S02]  /*742c0*/  PRMT R20, R20, 0x7632, R20 ;  /* 0x0000763214147816 */ /* 0x001fe40000000014 */
[----:B------:R-:W-:-:S03]  /*742d0*/  ISETP.LT.AND P5, PT, R8, c[0x0][0x17c], !P0 ;  /* 0x00005f0008007a0c */ /* 0x000fc600047a1270 */
[----:B------:R0:W-:Y:S01]  /*742e0*/  @P1 STG.E.U16 [R26.64], R20 ;  /* 0x000000141a001986 */ /* 0x0001e2000c101506 */
[C---:B------:R-:W-:Y:S02]  /*742f0*/  IADD3 R8, R29.reuse, 0x1a1, RZ ;  /* 0x000001a11d087810 */ /* 0x040fe40007ffe0ff */
[----:B------:R-:W-:Y:S02]  /*74300*/  LEA R24, P6, R0, R2, 0x1 ;  /* 0x0000000200187211 */ /* 0x000fe400078c08ff */
[----:B------:R-:W-:Y:S02]  /*74310*/  ISETP.LT.AND P4, PT, R8, c[0x0][0x17c], !P0 ;  /* 0x00005f0008007a0c */ /* 0x000fe40004781270 */
[C---:B------:R-:W-:Y:S01]  /*74320*/  IADD3 R4, R0.reuse, c[0x0][0x198], RZ ;  /* 0x0000660000047a10 */ /* 0x040fe20007ffe0ff */
[----:B0-----:R-:W2:Y:S01]  /*74330*/  LDL.LU R20, [R1+0x24] ;  /* 0x0000240001147983 */ /* 0x001ea20000300800 */
[----:B------:R-:W-:Y:S02]  /*74340*/  IADD3 R8, R29, 0x1a2, RZ ;  /* 0x000001a21d087810 */ /* 0x000fe40007ffe0ff */
[----:B------:R-:W-:-:S02]  /*74350*/  LEA.HI.X.SX32 R25, R0, R3, 0x1, P6 ;  /* 0x0000000300197211 */ /* 0x000fc400030f0eff */
[C---:B------:R-:W-:Y:S02]  /*74360*/  LEA R26, P6, R4.reuse, R2, 0x1 ;  /* 0x00000002041a7211 */ /* 0x040fe400078c08ff */
[----:B------:R-:W-:Y:S02]  /*74370*/  IADD3 R0, R4, c[0x0][0x198], RZ ;  /* 0x0000660004007a10 */ /* 0x000fe40007ffe0ff */
[----:B------:R-:W-:Y:S02]  /*74380*/  ISETP.LT.AND P3, PT, R8, c[0x0][0x17c], !P0 ;  /* 0x00005f0008007a0c */ /* 0x000fe40004761270 */
[----:B------:R-:W-:Y:S02]  /*74390*/  LEA.HI.X.SX32 R27, R4, R3, 0x1, P6 ;  /* 0x00000003041b7211 */ /* 0x000fe400030f0eff */
[----:B------:R-:W-:Y:S01]  /*743a0*/  IADD3 R4, R0, c[0x0][0x198], RZ ;  /* 0x0000660000047a10 */ /* 0x000fe20007ffe0ff */
[----:B----4-:R0:W-:Y:S01]  /*743b0*/  @P5 STG.E.U16 [R24.64], R16 ;  /* 0x0000001018005986 */ /* 0x0101e2000c101506 */
[----:B------:R-:W-:-:S05]  /*743c0*/  PRMT R12, R16, 0x7632, R12 ;  /* 0x00007632100c7816 */ /* 0x000fca000000000c */
[----:B------:R1:W-:Y:S01]  /*743d0*/  @P4 STG.E.U16 [R26.64], R12 ;  /* 0x0000000c1a004986 */ /* 0x0003e2000c101506 */
[----:B0-----:R-:W-:-:S03]  /*743e0*/  LEA R24, P6, R0, R2, 0x1 ;  /* 0x0000000200187211 */ /* 0x001fc600078c08ff */
[----:B------:R-:W4:Y:S01]  /*743f0*/  LDL.LU R16, [R1+0x74] ;  /* 0x0000740001107983 */ /* 0x000f220000300800 */
[-C--:B------:R-:W-:Y:S02]  /*74400*/  LEA.HI.X.SX32 R25, R0, R3.reuse, 0x1, P6 ;  /* 0x0000000300197211 */ /* 0x080fe400030f0eff */
[C---:B-1----:R-:W-:Y:S02]  /*74410*/  LEA R26, P6, R4.reuse, R2, 0x1 ;  /* 0x00000002041a7211 */ /* 0x042fe400078c08ff */
[C---:B------:R-:W-:Y:S01]  /*74420*/  IADD3 R0, R4.reuse, c[0x0][0x198], RZ ;  /* 0x0000660004007a10 */ /* 0x040fe20007ffe0ff */
[----:B---3--:R0:W-:Y:S01]  /*74430*/  @P3 STG.E.U16 [R24.64], R28 ;  /* 0x0000001c18003986 */ /* 0x0081e2000c101506 */
[----:B------:R-:W-:Y:S02]  /*74440*/  LEA.HI.X.SX32 R27, R4, R3, 0x1, P6 ;  /* 0x00000003041b7211 */ /* 0x000fe400030f0eff */
[----:B------:R-:W-:Y:S02]  /*74450*/  PRMT R4, R28, 0x7632, R4 ;  /* 0x000076321c047816 */ /* 0x000fe40000000004 */
[----:B0-----:R-:W3:Y:S01]  /*74460*/  LDL.LU R28, [R1+0xa4] ;  /* 0x0000a400011c7983 */ /* 0x001ee20000300800 */
[----:B------:R-:W-:-:S04]  /*74470*/  IADD3 R8, R29, 0x1a3, RZ ;  /* 0x000001a31d087810 */ /* 0x000fc80007ffe0ff */
[----:B------:R-:W-:Y:S02]  /*74480*/  ISETP.LT.AND P2, PT, R8, c[0x0][0x17c], !P0 ;  /* 0x00005f0008007a0c */ /* 0x000fe40004741270 */
[----:B------:R-:W-:-:S04]  /*74490*/  IADD3 R8, R29, 0x1a4, RZ ;  /* 0x000001a41d087810 */ /* 0x000fc80007ffe0ff */
[----:B------:R-:W-:Y:S02]  /*744a0*/  ISETP.LT.AND P1, PT, R8, c[0x0][0x17c], !P0 ;  /* 0x00005f0008007a0c */ /* 0x000fe40004721270 */
[C---:B------:R-:W-:Y:S02]  /*744b0*/  IADD3 R8, R29.reuse, 0x1a5, RZ ;  /* 0x000001a51d087810 */ /* 0x040fe40007ffe0ff */
[----:B------:R-:W-:Y:S02]  /*744c0*/  LEA R24, P6, R0, R2, 0x1 ;  /* 0x0000000200187211 */ /* 0x000fe400078c08ff */
[----:B------:R-:W-:Y:S01]  /*744d0*/  ISETP.LT.AND P5, PT, R8, c[0x0][0x17c], !P0 ;  /* 0x00005f0008007a0c */ /* 0x000fe200047a1270 */
[----:B------:R0:W-:Y:S01]  /*744e0*/  @P2 STG.E.U16 [R26.64], R4 ;  /* 0x000000041a002986 */ /* 0x0001e2000c101506 */
[----:B------:R-:W-:Y:S02]  /*744f0*/  LEA.HI.X.SX32 R25, R0, R3, 0x1, P6 ;  /* 0x0000000300197211 */ /* 0x000fe400030f0eff */
[----:B------:R-:W-:-:S02]  /*74500*/  IADD3 R8, R29, 0x1a6, RZ ;  /* 0x000001a61d087810 */ /* 0x000fc40007ffe0ff */
[----:B--2---:R-:W-:Y:S01]  /*74510*/  PRMT R12, R20, 0x7632, R12 ;  /* 0x00007632140c7816 */ /* 0x004fe2000000000c */
[----:B------:R1:W-:Y:S01]  /*74520*/  @P1 STG.E.U16 [R24.64], R20 ;  /* 0x0000001418001986 */ /* 0x0003e2000c101506 */
[----:B0-----:R-:W-:Y:S02]  /*74530*/  IADD3 R4, R0, c[0x0][0x198], RZ ;  /* 0x0000660000047a10 */ /* 0x001fe40007ffe0ff */
[----:B------:R-:W-:Y:S02]  /*74540*/  ISETP.LT.AND P4, PT, R8, c[0x0][0x17c], !P0 ;  /* 0x00005f0008007a0c */ /* 0x000fe40004781270 */
[C---:B------:R-:W-:Y:S02]  /*74550*/  LEA R26, P6, R4.reuse, R2, 0x1 ;  /* 0x00000002041a7211 */ /* 0x040fe400078c08ff */
[----:B------:R-:W-:Y:S01]  /*74560*/  IADD3 R0, R4, c[0x0][0x198], RZ ;  /* 0x0000660004007a10 */ /* 0x000fe20007ffe0ff */
[----:B-1----:R-:W2:Y:S01]  /*74570*/  LDL.LU R20, [R1+0x94] ;  /* 0x0000940001147983 */ /* 0x002ea20000300800 */
[----:B------:R-:W-:-:S02]  /*74580*/  IADD3 R8, R29, 0x1a7, RZ ;  /* 0x000001a71d087810 */ /* 0x000fc40007ffe0ff */
[-C--:B------:R-:W-:Y:S02]  /*74590*/  LEA.HI.X.SX32 R27, R4, R3.reuse, 0x1, P6 ;  /* 0x00000003041b7211 */ /* 0x080fe400030f0eff */
[C---:B------:R-:W-:Y:S02]  /*745a0*/  LEA R24, P6, R0.reuse, R2, 0x1 ;  /* 0x0000000200187211 */ /* 0x040fe400078c08ff */
[----:B------:R-:W-:Y:S01]  /*745b0*/  IADD3 R4, R0, c[0x0][0x198], RZ ;  /* 0x0000660000047a10 */ /* 0x000fe20007ffe0ff */
[----:B------:R0:W-:Y:S01]  /*745c0*/  @P5 STG.E.U16 [R26.64], R12 ;  /* 0x0000000c1a005986 */ /* 0x0001e2000c101506 */
[----:B------:R-:W-:Y:S02]  /*745d0*/  ISETP.LT.AND P3, PT, R8, c[0x0][0x17c], !P0 ;  /* 0x00005f0008007a0c */ /* 0x000fe40004761270 */
[----:B------:R-:W-:Y:S02]  /*745e0*/  IADD3 R8, R29, 0x1a8, RZ ;  /* 0x000001a81d087810 */ /* 0x000fe40007ffe0ff */
[----:B------:R-:W-:-:S02]  /*745f0*/  LEA.HI.X.SX32 R25, R0, R3, 0x1, P6 ;  /* 0x0000000300197211 */ /* 0x000fc400030f0eff */
[----:B------:R-:W-:Y:S02]  /*74600*/  ISETP.LT.AND P2, PT, R8, c[0x0][0x17c], !P0 ;  /* 0x00005f0008007a0c */ /* 0x000fe40004741270 */
[C---:B------:R-:W-:Y:S02]  /*74610*/  IADD3 R0, R4.reuse, c[0x0][0x198], RZ ;  /* 0x0000660004007a10 */ /* 0x040fe40007ffe0ff */
[----:B0-----:R-:W-:-:S04]  /*74620*/  LEA R26, P6, R4, R2, 0x1 ;  /* 0x00000002041a7211 */ /* 0x001fc800078c08ff */
[----:B------:R-:W-:Y:S01]  /*74630*/  LEA.HI.X.SX32 R27, R4, R3, 0x1, P6 ;  /* 0x00000003041b7211 */ /* 0x000fe200030f0eff */
[----:B----4-:R0:W-:Y:S01]  /*74640*/  @P4 STG.E.U16 [R24.64], R16 ;  /* 0x0000001018004986 */ /* 0x0101e2000c101506 */
[----:B------:R-:W-:-:S03]  /*74650*/  PRMT R4, R16, 0x7632, R4 ;  /* 0x0000763210047816 */ /* 0x000fc60000000004 */
[----:B0-----:R-:W4:Y:S01]  /*74660*/  LDL.LU R16, [R1+0x84] ;  /* 0x0000840001107983 */ /* 0x001f220000300800 */
[----:B------:R-:W-:-:S04]  /*74670*/  LEA R24, P6, R0, R2, 0x1 ;  /* 0x0000000200187211 */ /* 0x000fc800078c08ff */
[----:B------:R-:W-:Y:S01]  /*74680*/  LEA.HI.X.SX32 R25, R0, R3, 0x1, P6 ;  /* 0x0000000300197211 */ /* 0x000fe200030f0eff */
[----:B------:R-:W-:Y:S01]  /*74690*/  @P3 STG.E.U16 [R26.64], R4 ;  /* 0x000000041a003986 */ /* 0x000fe2000c101506 */
[----:B---3--:R-:W-:-:S03]  /*746a0*/  PRMT R12, R28, 0x7632, R12 ;  /* 0x000076321c0c7816 */ /* 0x008fc6000000000c */
[----:B------:R0:W-:Y:S04]  /*746b0*/  @P2 STG.E.U16 [R24.64], R28 ;  /* 0x0000001c18002986 */ /* 0x0001e8000c101506 */
[----:B0-----:R-:W3:Y:S01]  /*746c0*/  LDL.LU R28, [R1+0x4] ;  /* 0x00000400011c7983 */ /* 0x001ee20000300800 */
[C---:B------:R-:W-:Y:S02]  /*746d0*/  IADD3 R8, R29.reuse, 0x1a9, RZ ;  /* 0x000001a91d087810 */ /* 0x040fe40007ffe0ff */
[----:B------:R-:W-:Y:S02]  /*746e0*/  IADD3 R4, R0, c[0x0][0x198], RZ ;  /* 0x0000660000047a10 */ /* 0x000fe40007ffe0ff */
[----:B------:R-:W-:Y:S02]  /*746f0*/  ISETP.LT.AND P1, PT, R8, c[0x0][0x17c], !P0 ;  /* 0x00005f0008007a0c */ /* 0x000fe40004721270 */
[----:B------:R-:W-:-:S02]  /*74700*/  IADD3 R8, R29, 0x1aa, RZ ;  /* 0x000001aa1d087810 */ /* 0x000fc40007ffe0ff */
[CC--:B------:R-:W-:Y:S02]  /*74710*/  LEA R26, P6, R4.reuse, R2.reuse, 0x1 ;  /* 0x00000002041a7211 */ /* 0x0c0fe400078c08ff */
[----:B------:R-:W-:Y:S02]  /*74720*/  IADD3 R0, R4, c[0x0][0x198], RZ ;  /* 0x0000660004007a10 */ /* 0x000fe40007ffe0ff */
[----:B------:R-:W-:Y:S02]  /*74730*/  ISETP.LT.AND P5, PT, R8, c[0x0][0x17c], !P0 ;  /* 0x00005f0008007a0c */ /* 0x000fe400047a1270 */
[----:B------:R-:W-:Y:S02]  /*74740*/  IADD3 R8, R29, 0x1ab, RZ ;  /* 0x000001ab1d087810 */ /* 0x000fe40007ffe0ff */
[----:B------:R-:W-:Y:S02]  /*74750*/  LEA.HI.X.SX32 R27, R4, R3, 0x1, P6 ;  /* 0x00000003041b7211 */ /* 0x000fe400030f0eff */
[----:B------:R-:W-:-:S02]  /*74760*/  LEA R24, P6, R0, R2, 0x1 ;  /* 0x0000000200187211 */ /* 0x000fc400078c08ff */
[----:B------:R-:W-:Y:S02]  /*74770*/  IADD3 R4, R0, c[0x0][0x198], RZ ;  /* 0x0000660000047a10 */ /* 0x000fe40007ffe0ff */
[----:B------:R-:W-:Y:S01]  /*74780*/  ISETP.LT.AND P4, PT, R8, c[0x0][0x17c], !P0 ;  /* 0x00005f0008007a0c */ /* 0x000fe20004781270 */
[----:B------:R0:W-:Y:S01]  /*74790*/  @P1 STG.E.U16 [R26.64], R12 ;  /* 0x0000000c1a001986 */ /* 0x0001e2000c101506 */
[----:B------:R-:W-:Y:S02]  /*747a0*/  LEA.HI.X.SX32 R25, R0, R3, 0x1, P6 ;  /* 0x0000000300197211 */ /* 0x000fe400030f0eff */
[----:B------:R-:W-:Y:S02]  /*747b0*/  IADD3 R8, R29, 0x1ac, RZ ;  /* 0x000001ac1d087810 */ /* 0x000fe40007ffe0ff */
[C---:B------:R-:W-:Y:S02]  /*747c0*/  IADD3 R0, R4.reuse, c[0x0][0x198], RZ ;  /* 0x0000660004007a10 */ /* 0x040fe40007ffe0ff */
[----:B0-----:R-:W-:-:S02]  /*747d0*/  LEA R26, P6, R4, R2, 0x1 ;  /* 0x00000002041a7211 */ /* 0x001fc400078c08ff */
[----:B------:R-:W-:Y:S02]  /*747e0*/  ISETP.LT.AND P3, PT, R8, c[0x0][0x17c], !P0 ;  /* 0x00005f0008007a0c */ /* 0x000fe40004761270 */
[----:B------:R-:W-:Y:S02]  /*747f0*/  LEA.HI.X.SX32 R27, R4, R3, 0x1, P6 ;  /* 0x00000003041b7211 */ /* 0x000fe400030f0eff */
[----:B--2---:R-:W-:Y:S02]  /*74800*/  PRMT R4, R20, 0x7632, R4 ;  /* 0x0000763214047816 */ /* 0x004fe40000000004 */
[C---:B------:R-:W-:Y:S01]  /*74810*/  IADD3 R8, R29.reuse, 0x1ad, RZ ;  /* 0x000001ad1d087810 */ /* 0x040fe20007ffe0ff */
[----:B------:R0:W-:Y:S03]  /*74820*/  @P5 STG.E.U16 [R24.64], R20 ;  /* 0x0000001418005986 */ /* 0x0001e6000c101506 */
[----:B------:R-:W-:Y:S01]  /*74830*/  ISETP.LT.AND P2, PT, R8, c[0x0][0x17c], !P0 ;  /* 0x00005f0008007a0c */ /* 0x000fe20004741270 */
[----:B------:R1:W-:Y:S01]  /*74840*/  @P4 STG.E.U16 [R26.64], R4 ;  /* 0x000000041a004986 */ /* 0x0003e2000c101506 */
[----:B------:R-:W-:-:S03]  /*74850*/  IADD3 R8, R29, 0x1ae, RZ ;  /* 0x000001ae1d087810 */ /* 0x000fc60007ffe0ff */
[----:B0-----:R-:W2:Y:S01]  /*74860*/  LDL.LU R20, [R1+0x64] ;  /* 0x0000640001147983 */ /* 0x001ea20000300800 */
[CC--:B------:R-:W-:Y:S02]  /*74870*/  LEA R24, P6, R0.reuse, R2.reuse, 0x1 ;  /* 0x0000000200187211 */ /* 0x0c0fe400078c08ff */
[C---:B-1----:R-:W-:Y:S02]  /*74880*/  IADD3 R4, R0.reuse, c[0x0][0x198], RZ ;  /* 0x0000660000047a10 */ /* 0x042fe40007ffe0ff */
[----:B------:R-:W-:Y:S02]  /*74890*/  LEA.HI.X.SX32 R25, R0, R3, 0x1, P6 ;  /* 0x0000000300197211 */ /* 0x000fe400030f0eff */
[C---:B------:R-:W-:Y:S02]  /*748a0*/  LEA R26, P6, R4.reuse, R2, 0x1 ;  /* 0x00000002041a7211 */ /* 0x040fe400078c08ff */
[----:B------:R-:W-:Y:S02]  /*748b0*/  IADD3 R0, R4, c[0x0][0x198], RZ ;  /* 0x0000660004007a10 */ /* 0x000fe40007ffe0ff */
[----:B------:R-:W-:-:S02]  /*748c0*/  ISETP.LT.AND P1, PT, R8, c[0x0][0x17c], !P0 ;  /* 0x00005f0008007a0c */ /* 0x000fc40004721270 */
        /* <DEDUP_REMOVED lines=9> */
[C---:B------:R-:W-:Y:S02]  /*74960*/  IADD3 R0, R4.reuse, c[0x0][0x198], RZ ;  /* 0x0000660004007a10 */ /* 0x040fe40007ffe0ff */
[----:B------:R-:W-:Y:S01]  /*74970*/  LEA.HI.X.SX32 R27, R4, R3, 0x1, P6 ;  /* 0x00000003041b7211 */ /* 0x000fe200030f0eff */
[----:B---3--:R0:W-:Y:S01]  /*74980*/  @P1 STG.E.U16 [R24.64], R28 ;  /* 0x0000001c18001986 */ /* 0x0081e2000c101506 */
[----:B------:R-:W-:-:S03]  /*74990*/  PRMT R4, R28, 0x7632, R4 ;  /* 0x000076321c047816 */ /* 0x000fc60000000004 */
        /* <DEDUP_REMOVED lines=9> */
[----:B------:R-:W-:Y:S02]  /*74a30*/  IADD3 R8, R29, 0x1b2, RZ ;  /* 0x000001b21d087810 */ /* 0x000fe40007ffe0ff */
[----:B------:R-:W-:-:S02]  /*74a40*/  LEA.HI.X.SX32 R25, R0, R3, 0x1, P6 ;  /* 0x0000000300197211 */ /* 0x000fc400030f0eff */
[----:B------:R-:W-:Y:S02]  /*74a50*/  ISETP.LT.AND P2, PT, R8, c[0x0][0x17c], !P0 ;  /* 0x00005f0008007a0c */ /* 0x000fe40004741270 */
[----:B0-----:R-:W-:-:S04]  /*74a60*/  IADD3 R4, R0, c[0x0][0x198], RZ ;  /* 0x0000660000047a10 */ /* 0x001fc80007ffe0ff */
[C---:B------:R-:W-:Y:S02]  /*74a70*/  LEA R26, P6, R4.reuse, R2, 0x1 ;  /* 0x00000002041a7211 */ /* 0x040fe400078c08ff */
[C---:B------:R-:W-:Y:S02]  /*74a80*/  IADD3 R0, R4.reuse, c[0x0][0x198], RZ ;  /* 0x0000660004007a10 */ /* 0x040fe40007ffe0ff */
[----:B------:R-:W-:Y:S02]  /*74a90*/  IADD3 R8, R29, 0x1b3, RZ ;  /* 0x000001b31d087810 */ /* 0x000fe40007ffe0ff */
[----:B------:R-:W-:Y:S02]  /*74aa0*/  LEA.HI.X.SX32 R27, R4, R3, 0x1, P6 ;  /* 0x00000003041b7211 */ /* 0x000fe400030f0eff */
[----:B------:R-:W-:Y:S01]  /*74ab0*/  IADD3 R4, R0, c[0x0][0x198], RZ ;  /* 0x0000660000047a10 */ /* 0x000fe20007ffe0ff */
[----:B--2---:R0:W-:Y:S01]  /*74ac0*/  @P4 STG.E.U16 [R24.64], R20 ;  /* 0x0000001418004986 */ /* 0x0041e2000c101506 */
[----:B------:R-:W-:-:S02]  /*74ad0*/  PRMT R12, R20, 0x7632, R12 ;  /* 0x00007632140c7816 */ /* 0x000fc4000000000c */
[----:B------:R-:W-:Y:S02]  /*74ae0*/  ISETP.LT.AND P1, PT, R8, c[0x0][0x17c], !P0 ;  /* 0x00005f0008007a0c */ /* 0x000fe40004721270 */
[----:B------:R-:W-:Y:S01]  /*74af0*/  IADD3 R8, R29, 0x1b4, RZ ;  /* 0x000001b41d087810 */ /* 0x000fe20007ffe0ff */
[----:B------:R1:W-:Y:S01]  /*74b00*/  @P3 STG.E.U16 [R26.64], R12 ;  /* 0x0000000c1a003986 */ /* 0x0003e2000c101506 */
[----:B0-----:R-:W-:-:S04]  /*74b10*/  LEA R24, P6, R0, R2, 0x1 ;  /* 0x0000000200187211 */ /* 0x001fc800078c08ff */
[-C--:B------:R-:W-:Y:S02]  /*74b20*/  LEA.HI.X.SX32 R25, R0, R3.reuse, 0x1, P6 ;  /* 0x0000000300197211 */ /* 0x080fe400030f0eff */
[----:B-1----:R-:W-:Y:S02]  /*74b30*/  LEA R26, P6, R4, R2, 0x1 ;  /* 0x00000002041a7211 */ /* 0x002fe400078c08ff */
[----:B------:R-:W-:Y:S02]  /*74b40*/  ISETP.LT.AND P5, PT, R8, c[0x0][0x17c], !P0 ;  /* 0x00005f0008007a0c */ /* 0x000fe400047a1270 */
[C---:B------:R-:W-:Y:S02]  /*74b50*/  IADD3 R0, R4.reuse, c[0x0][0x198], RZ ;  /* 0x0000660004007a10 */ /* 0x040fe40007ffe0ff */
[----:B------:R-:W-:Y:S02]  /*74b60*/  LEA.HI.X.SX32 R27, R4, R3, 0x1, P6 ;  /* 0x00000003041b7211 */ /* 0x000fe400030f0eff */
[----:B------:R-:W-:Y:S01]  /*74b70*/  IADD3 R8, R29, 0x1b5, RZ ;  /* 0x000001b51d087810 */ /* 0x000fe20007ffe0ff */
[----:B----4-:R0:W-:Y:S01]  /*74b80*/  @P2 STG.E.U16 [R24.64], R16 ;  /* 0x0000001018002986 */ /* 0x0101e2000c101506 */
[----:B------:R-:W-:-:S02]  /*74b90*/  PRMT R4, R16, 0x7632, R4 ;  /* 0x0000763210047816 */ /* 0x000fc40000000004 */
[C---:B0-----:R-:W-:Y:S01]  /*74ba0*/  LEA R24, P6, R0.reuse, R2, 0x1 ;  /* 0x0000000200187211 */ /* 0x041fe200078c08ff */
[----:B------:R-:W2:Y:S03]  /*74bb0*/  LDL.LU R16, [R1+0x48] ;  /* 0x0000480001107983 */ /* 0x000ea60000300800 */
[----:B------:R-:W-:Y:S01]  /*74bc0*/  LEA.HI.X.SX32 R25, R0, R3, 0x1, P6 ;  /* 0x0000000300197211 */ /* 0x000fe200030f0eff */
[----:B------:R-:W-:Y:S04]  /*74bd0*/  @P1 STG.E.U16 [R26.64], R4 ;  /* 0x000000041a001986 */ /* 0x000fe8000c101506 */
[----:B---3--:R0:W-:Y:S01]  /*74be0*/  @P5 STG.E.U16 [R24.64], R28 ;  /* 0x0000001c18005986 */ /* 0x0081e2000c101506 */
[----:B------:R-:W-:-:S03]  /*74bf0*/  PRMT R12, R28, 0x7632, R12 ;  /* 0x000076321c0c7816 */ /* 0x000fc6000000000c */
[----:B0-----:R-:W3:Y:S01]  /*74c00*/  LDL.LU R28, [R1+0x58] ;  /* 0x00005800011c7983 */ /* 0x001ee20000300800 */
[----:B------:R-:W-:Y:S02]  /*74c10*/  ISETP.LT.AND P4, PT, R8, c[0x0][0x17c], !P0 ;  /* 0x00005f0008007a0c */ /* 0x000fe40004781270 */
[----:B------:R-:W-:-:S04]  /*74c20*/  IADD3 R8, R29, 0x1b6, RZ ;  /* 0x000001b61d087810 */ /* 0x000fc80007ffe0ff */
[----:B------:R-:W-:Y:S02]  /*74c30*/  ISETP.LT.AND P3, PT, R8, c[0x0][0x17c], !P0 ;  /* 0x00005f0008007a0c */ /* 0x000fe40004761270 */
[C---:B------:R-:W-:Y:S02]  /*74c40*/  IADD3 R8, R29.reuse, 0x1b7, RZ ;  /* 0x000001b71d087810 */ /* 0x040fe40007ffe0ff */
[----:B------:R-:W-:Y:S02]  /*74c50*/  IADD3 R4, R0, c[0x0][0x198], RZ ;  /* 0x0000660000047a10 */ /* 0x000fe40007ffe0ff */
[----:B------:R-:W-:Y:S02]  /*74c60*/  ISETP.LT.AND P2, PT, R8, c[0x0][0x17c], !P0 ;  /* 0x00005f0008007a0c */ /* 0x000fe40004741270 */
[----:B------:R-:W-:Y:S02]  /*74c70*/  IADD3 R8, R29, 0x1b8, RZ ;  /* 0x000001b81d087810 */ /* 0x000fe40007ffe0ff */
[----:B------:R-:W-:-:S02]  /*74c80*/  LEA R26, P6, R4, R2, 0x1 ;  /* 0x00000002041a7211 */ /* 0x000fc400078c08ff */
[----:B------:R-:W-:Y:S02]  /*74c90*/  IADD3 R0, R4, c[0x0][0x198], RZ ;  /* 0x0000660004007a10 */ /* 0x000fe40007ffe0ff */
[----:B------:R-:W-:Y:S02]  /*74ca0*/  ISETP.LT.AND P1, PT, R8, c[0x0][0x17c], !P0 ;  /* 0x00005f0008007a0c */ /* 0x000fe40004721270 */
[----:B------:R-:W-:Y:S02]  /*74cb0*/  IADD3 R8, R29, 0x1b9, RZ ;  /* 0x000001b91d087810 */ /* 0x000fe40007ffe0ff */
[----:B------:R-:W-:Y:S02]  /*74cc0*/  LEA.HI.X.SX32 R27, R4, R3, 0x1, P6 ;  /* 0x00000003041b7211 */ /* 0x000fe400030f0eff */
[----:B------:R-:W-:Y:S02]  /*74cd0*/  LEA R24, P6, R0, R2, 0x1 ;  /* 0x0000000200187211 */ /* 0x000fe400078c08ff */
[----:B------:R-:W-:-:S02]  /*74ce0*/  ISETP.LT.AND P5, PT, R8, c[0x0][0x17c], !P0 ;  /* 0x00005f0008007a0c */ /* 0x000fc400047a1270 */
[C---:B------:R-:W-:Y:S02]  /*74cf0*/  IADD3 R4, R0.reuse, c[0x0][0x198], RZ ;  /* 0x0000660000047a10 */ /* 0x040fe40007ffe0ff */
[C---:B------:R-:W-:Y:S01]  /*74d00*/  IADD3 R8, R29.reuse, 0x1ba, RZ ;  /* 0x000001ba1d087810 */ /* 0x040fe20007ffe0ff */
[----:B------:R0:W-:Y:S01]  /*74d10*/  @P4 STG.E.U16 [R26.64], R12 ;  /* 0x0000000c1a004986 */ /* 0x0001e2000c101506 */
[----:B------:R-:W-:Y:S02]  /*74d20*/  LEA.HI.X.SX32 R25, R0, R3, 0x1, P6 ;  /* 0x0000000300197211 */ /* 0x000fe400030f0eff */
[----:B------:R-:W-:Y:S02]  /*74d30*/  ISETP.LT.AND P4, PT, R8, c[0x0][0x17c], !P0 ;  /* 0x00005f0008007a0c */ /* 0x000fe40004781270 */
[----:B------:R-:W-:Y:S01]  /*74d40*/  IADD3 R8, R29, 0x1bb, RZ ;  /* 0x000001bb1d087810 */ /* 0x000fe20007ffe0ff */
[----:B------:R1:W-:Y:S01]  /*74d50*/  @P3 STG.E.U16 [R24.64], R5 ;  /* 0x0000000518003986 */ /* 0x0003e2000c101506 */
[----:B------:R-:W-:-:S02]  /*74d60*/  IADD3 R0, R4, c[0x0][0x198], RZ ;  /* 0x0000660004007a10 */ /* 0x000fc40007ffe0ff */
[-C--:B0-----:R-:W-:Y:S02]  /*74d70*/  LEA R26, P6, R4, R2.reuse, 0x1 ;  /* 0x00000002041a7211 */ /* 0x081fe400078c08ff */
[----:B------:R-:W-:Y:S02]  /*74d80*/  ISETP.LT.AND P3, PT, R8, c[0x0][0x17c], !P0 ;  /* 0x00005f0008007a0c */ /* 0x000fe40004761270 */
[----:B------:R-:W-:Y:S02]  /*74d90*/  LEA.HI.X.SX32 R27, R4, R3, 0x1, P6 ;  /* 0x00000003041b7211 */ /* 0x000fe400030f0eff */
[----:B-1----:R-:W-:Y:S02]  /*74da0*/  PRMT R5, R5, 0x7632, R5 ;  /* 0x0000763205057816 */ /* 0x002fe40000000005 */
[C---:B------:R-:W-:Y:S02]  /*74db0*/  LEA R4, P6, R0.reuse, R2, 0x1 ;  /* 0x0000000200047211 */ /* 0x040fe400078c08ff */
[----:B------:R-:W-:Y:S01]  /*74dc0*/  IADD3 R8, R0, c[0x0][0x198], RZ ;  /* 0x0000660000087a10 */ /* 0x000fe20007ffe0ff */
[----:B------:R0:W-:Y:S01]  /*74dd0*/  @P2 STG.E.U16 [R26.64], R5 ;  /* 0x000000051a002986 */ /* 0x0001e2000c101506 */
[----:B------:R-:W-:-:S02]  /*74de0*/  IADD3 R12, R29, 0x1bc, RZ ;  /* 0x000001bc1d0c7810 */ /* 0x000fc40007ffe0ff */
[-C--:B0-----:R-:W-:Y:S01]  /*74df0*/  LEA.HI.X.SX32 R5, R0, R3.reuse, 0x1, P6 ;  /* 0x0000000300057211 */ /* 0x081fe200030f0eff */
[----:B------:R-:W4:Y:S01]  /*74e00*/  LDL.LU R27, [R1+0x28] ;  /* 0x00002800011b7983 */ /* 0x000f220000300800 */
[C---:B------:R-:W-:Y:S02]  /*74e10*/  LEA R24, P6, R8.reuse, R2, 0x1 ;  /* 0x0000000208187211 */ /* 0x040fe400078c08ff */
[C---:B------:R-:W-:Y:S01]  /*74e20*/  IADD3 R0, R8.reuse, c[0x0][0x198], RZ ;  /* 0x0000660008007a10 */ /* 0x040fe20007ffe0ff */
[----:B------:R0:W-:Y:S01]  /*74e30*/  @P1 STG.E.U16 [R4.64], R9 ;  /* 0x0000000904001986 */ /* 0x0001e2000c101506 */
[----:B------:R-:W-:Y:S02]  /*74e40*/  LEA.HI.X.SX32 R25, R8, R3, 0x1, P6 ;  /* 0x0000000308197211 */ /* 0x000fe400030f0eff */
[----:B------:R-:W-:Y:S01]  /*74e50*/  PRMT R8, R9, 0x7632, R8 ;  /* 0x0000763209087816 */ /* 0x000fe20000000008 */
[----:B------:R-:W4:Y:S01]  /*74e60*/  LDL.LU R20, [R1+0x78] ;  /* 0x0000780001147983 */ /* 0x000f220000300800 */
[----:B------:R-:W-:-:S02]  /*74e70*/  ISETP.LT.AND P2, PT, R12, c[0x0][0x17c], !P0 ;  /* 0x00005f000c007a0c */ /* 0x000fc40004741270 */
[C---:B0-----:R-:W-:Y:S02]  /*74e80*/  LEA R4, P6, R0.reuse, R2, 0x1 ;  /* 0x0000000200047211 */ /* 0x041fe400078c08ff */
[C---:B------:R-:W-:Y:S01]  /*74e90*/  IADD3 R9, R0.reuse, c[0x0][0x198], RZ ;  /* 0x0000660000097a10 */ /* 0x040fe20007ffe0ff */
[----:B------:R0:W-:Y:S01]  /*74ea0*/  @P5 STG.E.U16 [R24.64], R8 ;  /* 0x0000000818005986 */ /* 0x0001e2000c101506 */
[----:B------:R-:W-:Y:S02]  /*74eb0*/  LEA.HI.X.SX32 R5, R0, R3, 0x1, P6 ;  /* 0x0000000300057211 */ /* 0x000fe400030f0eff */
[----:B------:R-:W-:Y:S02]  /*74ec0*/  IADD3 R12, R29, 0x1bd, RZ ;  /* 0x000001bd1d0c7810 */ /* 0x000fe40007ffe0ff */
[----:B------:R-:W-:Y:S01]  /*74ed0*/  IADD3 R0, R9, c[0x0][0x198], RZ ;  /* 0x0000660009007a10 */ /* 0x000fe20007ffe0ff */
[----:B------:R1:W-:Y:S01]  /*74ee0*/  @P4 STG.E.U16 [R4.64], R13 ;  /* 0x0000000d04004986 */ /* 0x0003e2000c101506 */
[----:B------:R-:W-:-:S02]  /*74ef0*/  ISETP.LT.AND P1, PT, R12, c[0x0][0x17c], !P0 ;  /* 0x00005f000c007a0c */ /* 0x000fc40004721270 */
[----:B0-----:R-:W-:Y:S02]  /*74f00*/  LEA R8, P6, R9, R2, 0x1 ;  /* 0x0000000209087211 */ /* 0x001fe400078c08ff */
[----:B------:R-:W-:Y:S02]  /*74f10*/  IADD3 R12, R29, 0x1be, RZ ;  /* 0x000001be1d0c7810 */ /* 0x000fe40007ffe0ff */
[----:B------:R-:W-:Y:S02]  /*74f20*/  LEA.HI.X.SX32 R9, R9, R3, 0x1, P6 ;  /* 0x0000000309097211 */ /* 0x000fe400030f0eff */
[----:B-1----:R-:W-:Y:S02]  /*74f30*/  IADD3 R4, R29, 0x1bf, RZ ;  /* 0x000001bf1d047810 */ /* 0x002fe40007ffe0ff */
[----:B------:R-:W-:Y:S02]  /*74f40*/  PRMT R13, R13, 0x7632, R13 ;  /* 0x000076320d0d7816 */ /* 0x000fe4000000000d */
[----:B------:R-:W-:-:S02]  /*74f50*/  ISETP.LT.AND P4, PT, R4, c[0x0][0x17c], !P0 ;  /* 0x00005f0004007a0c */ /* 0x000fc40004781270 */
[----:B------:R-:W-:Y:S01]  /*74f60*/  LEA R4, P6, R0, R2, 0x1 ;  /* 0x0000000200047211 */ /* 0x000fe200078c08ff */
[----:B------:R0:W-:Y:S01]  /*74f70*/  @P3 STG.E.U16 [R8.64], R13 ;  /* 0x0000000d08003986 */ /* 0x0001e2000c101506 */
[----:B------:R-:W-:Y:S02]  /*74f80*/  ISETP.LT.AND P5, PT, R12, c[0x0][0x17c], !P0 ;  /* 0x00005f000c007a0c */ /* 0x000fe400047a1270 */
[----:B------:R-:W-:Y:S02]  /*74f90*/  IADD3 R12, R29, 0x1c0, RZ ;  /* 0x000001c01d0c7810 */ /* 0x000fe40007ffe0ff */
[----:B------:R-:W-:Y:S02]  /*74fa0*/  LEA.HI.X.SX32 R5, R0, R3, 0x1, P6 ;  /* 0x0000000300057211 */ /* 0x000fe400030f0eff */
[----:B------:R-:W-:Y:S02]  /*74fb0*/  ISETP.LT.AND P3, PT, R12, c[0x0][0x17c], !P0 ;  /* 0x00005f000c007a0c */ /* 0x000fe40004761270 */
[----:B0-----:R-:W-:-:S02]  /*74fc0*/  IADD3 R9, R0, c[0x0][0x198], RZ ;  /* 0x0000660000097a10 */ /* 0x001fc40007ffe0ff */
[----:B------:R-:W-:Y:S02]  /*74fd0*/  IADD3 R12, R29, 0x1c1, RZ ;  /* 0x000001c11d0c7810 */ /* 0x000fe40007ffe0ff */
[C---:B------:R-:W-:Y:S02]  /*74fe0*/  LEA R8, P6, R9.reuse, R2, 0x1 ;  /* 0x0000000209087211 */ /* 0x040fe400078c08ff */
[C---:B------:R-:W-:Y:S01]  /*74ff0*/  IADD3 R0, R9.reuse, c[0x0][0x198], RZ ;  /* 0x0000660009007a10 */ /* 0x040fe20007ffe0ff */
[----:B------:R0:W-:Y:S01]  /*75000*/  @P2 STG.E.U16 [R4.64], R17 ;  /* 0x0000001104002986 */ /* 0x0001e2000c101506 */
[----:B------:R-:W-:Y:S02]  /*75010*/  LEA.HI.X.SX32 R9, R9, R3, 0x1, P6 ;  /* 0x0000000309097211 */ /* 0x000fe400030f0eff */
[----:B------:R-:W-:Y:S02]  /*75020*/  ISETP.LT.AND P2, PT, R12, c[0x0][0x17c], !P0 ;  /* 0x00005f000c007a0c */ /* 0x000fe40004741270 */
[----:B------:R-:W-:-:S02]  /*75030*/  IADD3 R12, R0, c[0x0][0x198], RZ ;  /* 0x00006600000c7a10 */ /* 0x000fc40007ffe0ff */
[C---:B0-----:R-:W-:Y:S02]  /*75040*/  LEA R4, P6, R0.reuse, R2, 0x1 ;  /* 0x0000000200047211 */ /* 0x041fe400078c08ff */
[----:B------:R-:W-:Y:S02]  /*75050*/  PRMT R17, R17, 0x7632, R17 ;  /* 0x0000763211117816 */ /* 0x000fe40000000011 */
[----:B------:R-:W-:-:S03]  /*75060*/  LEA.HI.X.SX32 R5, R0, R3, 0x1, P6 ;  /* 0x0000000300057211 */ /* 0x000fc600030f0eff */
[----:B------:R0:W-:Y:S01]  /*75070*/  @P1 STG.E.U16 [R8.64], R17 ;  /* 0x0000001108001986 */ /* 0x0001e2000c101506 */
[----:B------:R-:W-:-:S03]  /*75080*/  IADD3 R0, R12, c[0x0][0x198], RZ ;  /* 0x000066000c007a10 */ /* 0x000fc60007ffe0ff */
[----:B------:R1:W-:Y:S01]  /*75090*/  @P5 STG.E.U16 [R4.64], R21 ;  /* 0x0000001504005986 */ /* 0x0003e2000c101506 */
[CC--:B0-----:R-:W-:Y:S02]  /*750a0*/  LEA R8, P6, R12.reuse, R2.reuse, 0x1 ;  /* 0x000000020c087211 */ /* 0x0c1fe400078c08ff */
[----:B-1----:R-:W-:Y:S02]  /*750b0*/  IADD3 R4, R29, 0x1c3, RZ ;  /* 0x000001c31d047810 */ /* 0x002fe40007ffe0ff */
[----:B------:R-:W-:Y:S02]  /*750c0*/  LEA.HI.X.SX32 R9, R12, R3, 0x1, P6 ;  /* 0x000000030c097211 */ /* 0x000fe400030f0eff */
[----:B------:R-:W-:Y:S02]  /*750d0*/  PRMT R21, R21, 0x7632, R21 ;  /* 0x0000763215157816 */ /* 0x000fe40000000015 */
[----:B------:R-:W-:Y:S02]  /*750e0*/  ISETP.LT.AND P5, PT, R4, c[0x0][0x17c], !P0 ;  /* 0x00005f0004007a0c */ /* 0x000fe400047a1270 */
[----:B------:R-:W-:Y:S01]  /*750f0*/  LEA R4, P6, R0, R2, 0x1 ;  /* 0x0000000200047211 */ /* 0x000fe200078c08ff */
[----:B------:R0:W-:Y:S01]  /*75100*/  @P4 STG.E.U16 [R8.64], R21 ;  /* 0x0000001508004986 */ /* 0x0001e2000c101506 */
[----:B------:R-:W-:-:S02]  /*75110*/  IADD3 R13, R29, 0x1c2, RZ ;  /* 0x000001c21d0d7810 */ /* 0x000fc40007ffe0ff */
[C---:B------:R-:W-:Y:S02]  /*75120*/  LEA.HI.X.SX32 R5, R0.reuse, R3, 0x1, P6 ;  /* 0x0000000300057211 */ /* 0x040fe400030f0eff */
[----:B------:R-:W-:Y:S02]  /*75130*/  ISETP.LT.AND P1, PT, R13, c[0x0][0x17c], !P0 ;  /* 0x00005f000d007a0c */ /* 0x000fe40004721270 */
[----:B0-----:R-:W-:-:S04]  /*75140*/  IADD3 R9, R0, c[0x0][0x198], RZ ;  /* 0x0000660000097a10 */ /* 0x001fc80007ffe0ff */
[CC--:B------:R-:W-:Y:S02]  /*75150*/  LEA R8, P6, R9.reuse, R2.reuse, 0x1 ;  /* 0x0000000209087211 */ /* 0x0c0fe400078c08ff */
[C---:B------:R-:W-:Y:S02]  /*75160*/  IADD3 R0, R9.reuse, c[0x0][0x198], RZ ;  /* 0x0000660009007a10 */ /* 0x040fe40007ffe0ff */
[----:B------:R-:W-:Y:S01]  /*75170*/  LEA.HI.X.SX32 R9, R9, R3, 0x1, P6 ;  /* 0x0000000309097211 */ /* 0x000fe200030f0eff */
[----:B--2---:R0:W-:Y:S01]  /*75180*/  @P3 STG.E.U16 [R4.64], R16 ;  /* 0x0000001004003986 */ /* 0x0041e2000c101506 */
[----:B------:R-:W-:Y:S02]  /*75190*/  PRMT R13, R16, 0x7632, R13 ;  /* 0x00007632100d7816 */ /* 0x000fe4000000000d */
[----:B0-----:R-:W-:-:S04]  /*751a0*/  LEA R4, P6, R0, R2, 0x1 ;  /* 0x0000000200047211 */ /* 0x001fc800078c08ff */
[----:B------:R-:W-:Y:S01]  /*751b0*/  LEA.HI.X.SX32 R5, R0, R3, 0x1, P6 ;  /* 0x0000000300057211 */ /* 0x000fe200030f0eff */
[----:B------:R-:W-:Y:S04]  /*751c0*/  @P2 STG.E.U16 [R8.64], R13 ;  /* 0x0000000d08002986 */ /* 0x000fe8000c101506 */
[----:B---3--:R0:W-:Y:S02]  /*751d0*/  @P1 STG.E.U16 [R4.64], R28 ;  /* 0x0000001c04001986 */ /* 0x0081e4000c101506 */
[----:B0-----:R-:W-:Y:S02]  /*751e0*/  PRMT R5, R28, 0x7632, R5 ;  /* 0x000076321c057816 */ /* 0x001fe40000000005 */
[----:B------:R-:W2:Y:S01]  /*751f0*/  LDL.LU R28, [R1+0xa8] ;  /* 0x0000a800011c7983 */ /* 0x000ea20000300800 */
[----:B------:R-:W-:-:S04]  /*75200*/  IADD3 R12, R29, 0x1c4, RZ ;  /* 0x000001c41d0c7810 */ /* 0x000fc80007ffe0ff */
[----:B------:R-:W-:Y:S02]  /*75210*/  ISETP.LT.AND P4, PT, R12, c[0x0][0x17c], !P0 ;  /* 0x00005f000c007a0c */ /* 0x000fe40004781270 */
[----:B------:R-:W-:-:S04]  /*75220*/  IADD3 R12, R29, 0x1c5, RZ ;  /* 0x000001c51d0c7810 */ /* 0x000fc80007ffe0ff */
[----:B------:R-:W-:Y:S02]  /*75230*/  ISETP.LT.AND P3, PT, R12, c[0x0][0x17c], !P0 ;  /* 0x00005f000c007a0c */ /* 0x000fe40004761270 */
[----:B------:R-:W-:Y:S02]  /*75240*/  IADD3 R12, R0, c[0x0][0x198], RZ ;  /* 0x00006600000c7a10 */ /* 0x000fe40007ffe0ff */
[----:B------:R-:W-:Y:S02]  /*75250*/  IADD3 R4, R29, 0x1c7, RZ ;  /* 0x000001c71d047810 */ /* 0x000fe40007ffe0ff */
[C---:B------:R-:W-:Y:S02]  /*75260*/  LEA R8, P6, R12.reuse, R2, 0x1 ;  /* 0x000000020c087211 */ /* 0x040fe400078c08ff */
[C---:B------:R-:W-:Y:S02]  /*75270*/  IADD3 R0, R12.reuse, c[0x0][0x198], RZ ;  /* 0x000066000c007a10 */ /* 0x040fe40007ffe0ff */
[----:B------:R-:W-:-:S02]  /*75280*/  LEA.HI.X.SX32 R9, R12, R3, 0x1, P6 ;  /* 0x000000030c097211 */ /* 0x000fc400030f0eff */
[----:B------:R-:W-:Y:S02]  /*75290*/  ISETP.LT.AND P1, PT, R4, c[0x0][0x17c], !P0 ;  /* 0x00005f0004007a0c */ /* 0x000fe40004721270 */
[----:B------:R-:W-:Y:S01]  /*752a0*/  LEA R4, P6, R0, R2, 0x1 ;  /* 0x0000000200047211 */ /* 0x000fe200078c08ff */
[----:B------:R0:W-:Y:S01]  /*752b0*/  @P5 STG.E.U16 [R8.64], R5 ;  /* 0x0000000508005986 */ /* 0x0001e2000c101506 */
[C---:B------:R-:W-:Y:S02]  /*752c0*/  IADD3 R16, R29.reuse, 0x1c6, RZ ;  /* 0x000001c61d107810 */ /* 0x040fe40007ffe0ff */
[----:B------:R-:W-:Y:S02]  /*752d0*/  IADD3 R12, R29, 0x1c8, RZ ;  /* 0x000001c81d0c7810 */ /* 0x000fe40007ffe0ff */
[----:B------:R-:W-:Y:S02]  /*752e0*/  ISETP.LT.AND P2, PT, R16, c[0x0][0x17c], !P0 ;  /* 0x00005f0010007a0c */ /* 0x000fe40004741270 */
[----:B0-----:R-:W-:-:S02]  /*752f0*/  LEA.HI.X.SX32 R5, R0, R3, 0x1, P6 ;  /* 0x0000000300057211 */ /* 0x001fc400030f0eff */
[----:B------:R-:W-:-:S04]  /*75300*/  IADD3 R9, R0, c[0x0][0x198], RZ ;  /* 0x0000660000097a10 */ /* 0x000fc80007ffe0ff */
[CC--:B------:R-:W-:Y:S02]  /*75310*/  LEA R8, P6, R9.reuse, R2.reuse, 0x1 ;  /* 0x0000000209087211 */ /* 0x0c0fe400078c08ff */
[C---:B------:R-:W-:Y:S02]  /*75320*/  IADD3 R0, R9.reuse, c[0x0][0x198], RZ ;  /* 0x0000660009007a10 */ /* 0x040fe40007ffe0ff */
[----:B------:R-:W-:Y:S02]  /*75330*/  ISETP.LT.AND P5, PT, R12, c[0x0][0x17c], !P0 ;  /* 0x00005f000c007a0c */ /* 0x000fe400047a1270 */
[----:B------:R-:W-:Y:S01]  /*75340*/  LEA.HI.X.SX32 R9, R9, R3, 0x1, P6 ;  /* 0x0000000309097211 */ /* 0x000fe200030f0eff */
[----:B----4-:R0:W-:Y:S01]  /*75350*/  @P4 STG.E.U16 [R4.64], R27 ;  /* 0x0000001b04004986 */ /* 0x0101e2000c101506 */
[----:B------:R-:W-:Y:S02]  /*75360*/  PRMT R13, R27, 0x7632, R13 ;  /* 0x000076321b0d7816 */ /* 0x000fe4000000000d */
[----:B------:R-:W-:Y:S01]  /*75370*/  IADD3 R12, R29, 0x1c9, RZ ;  /* 0x000001c91d0c7810 */ /* 0x000fe20007ffe0ff */
[----:B0-----:R-:W3:Y:S01]  /*75380*/  LDL.LU R27, [R1+0x98] ;  /* 0x00009800011b7983 */ /* 0x001ee20000300800 */
[----:B------:R-:W-:-:S02]  /*75390*/  LEA R4, P6, R0, R2, 0x1 ;  /* 0x0000000200047211 */ /* 0x000fc400078c08ff */
[----:B------:R-:W-:Y:S02]  /*753a0*/  ISETP.LT.AND P4, PT, R12, c[0x0][0x17c], !P0 ;  /* 0x00005f000c007a0c */ /* 0x000fe40004781270 */
[C---:B------:R-:W-:Y:S02]  /*753b0*/  LEA.HI.X.SX32 R5, R0.reuse, R3, 0x1, P6 ;  /* 0x0000000300057211 */ /* 0x040fe400030f0eff */
[----:B------:R-:W-:Y:S01]  /*753c0*/  IADD3 R12, R0, c[0x0][0x198], RZ ;  /* 0x00006600000c7a10 */ /* 0x000fe20007ffe0ff */
[----:B------:R0:W-:Y:S04]  /*753d0*/  @P3 STG.E.U16 [R8.64], R13 ;  /* 0x0000000d08003986 */ /* 0x0001e8000c101506 */
[----:B------:R1:W-:Y:S01]  /*753e0*/  @P2 STG.E.U16 [R4.64], R20 ;  /* 0x0000001404002986 */ /* 0x0003e2000c101506 */
[----:B------:R-:W-:-:S02]  /*753f0*/  IADD3 R0, R12, c[0x0][0x198], RZ ;  /* 0x000066000c007a10 */ /* 0x000fc40007ffe0ff */
[-C--:B0-----:R-:W-:Y:S02]  /*75400*/  LEA R8, P6, R12, R2.reuse, 0x1 ;  /* 0x000000020c087211 */ /* 0x081fe400078c08ff */
[----:B-1----:R-:W-:Y:S02]  /*75410*/  IADD3 R4, R29, 0x1cb, RZ ;  /* 0x000001cb1d047810 */ /* 0x002fe40007ffe0ff */
[----:B------:R-:W-:Y:S02]  /*75420*/  PRMT R5, R20, 0x7632, R5 ;  /* 0x0000763214057816 */ /* 0x000fe40000000005 */
[----:B------:R-:W4:Y:S01]  /*75430*/  LDL.LU R20, [R1+0x88] ;  /* 0x0000880001147983 */ /* 0x000f220000300800 */
[-C--:B------:R-:W-:Y:S02]  /*75440*/  LEA.HI.X.SX32 R9, R12, R3.reuse, 0x1, P6 ;  /* 0x000000030c097211 */ /* 0x080fe400030f0eff */
[----:B------:R-:W-:Y:S02]  /*75450*/  ISETP.LT.AND P2, PT, R4, c[0x0][0x17c], !P0 ;  /* 0x00005f0004007a0c */ /* 0x000fe40004741270 */
[C---:B------:R-:W-:Y:S01]  /*75460*/  LEA R4, P6, R0.reuse, R2, 0x1 ;  /* 0x0000000200047211 */ /* 0x040fe200078c08ff */
[----:B------:R0:W-:Y:S03]  /*75470*/  @P1 STG.E.U16 [R8.64], R5 ;  /* 0x0000000508001986 */ /* 0x0001e6000c101506 */
[----:B0-----:R-:W-:-:S05]  /*75480*/  LEA.HI.X.SX32 R5, R0, R3, 0x1, P6 ;  /* 0x0000000300057211 */ /* 0x001fca00030f0eff */
[----:B--2---:R0:W-:Y:S01]  /*75490*/  @P5 STG.E.U16 [R4.64], R28 ;  /* 0x0000001c04005986 */ /* 0x0041e2000c101506 */
[----:B------:R-:W-:-:S03]  /*754a0*/  PRMT R13, R28, 0x7632, R13 ;  /* 0x000076321c0d7816 */ /* 0x000fc6000000000d */
[----:B0-----:R-:W2:Y:S01]  /*754b0*/  LDL.LU R28, [R1+0x8] ;  /* 0x00000800011c7983 */ /* 0x001ea20000300800 */
[----:B------:R-:W-:Y:S02]  /*754c0*/  IADD3 R9, R0, c[0x0][0x198], RZ ;  /* 0x0000660000097a10 */ /* 0x000fe40007ffe0ff */
[C---:B------:R-:W-:Y:S02]  /*754d0*/  IADD3 R16, R29.reuse, 0x1ca, RZ ;  /* 0x000001ca1d107810 */ /* 0x040fe40007ffe0ff */
[----:B------:R-:W-:Y:S02]  /*754e0*/  IADD3 R12, R29, 0x1cc, RZ ;  /* 0x000001cc1d0c7810 */ /* 0x000fe40007ffe0ff */
[C---:B------:R-:W-:Y:S02]  /*754f0*/  LEA R8, P6, R9.reuse, R2, 0x1 ;  /* 0x0000000209087211 */ /* 0x040fe400078c08ff */
[----:B------:R-:W-:Y:S02]  /*75500*/  ISETP.LT.AND P3, PT, R16, c[0x0][0x17c], !P0 ;  /* 0x00005f0010007a0c */ /* 0x000fe40004761270 */
[----:B------:R-:W-:-:S02]  /*75510*/  IADD3 R0, R9, c[0x0][0x198], RZ ;  /* 0x0000660009007a10 */ /* 0x000fc40007ffe0ff */
[----:B------:R-:W-:Y:S02]  /*75520*/  ISETP.LT.AND P1, PT, R12, c[0x0][0x17c], !P0 ;  /* 0x00005f000c007a0c */ /* 0x000fe40004721270 */
[-C--:B------:R-:W-:Y:S02]  /*75530*/  LEA.HI.X.SX32 R9, R9, R3.reuse, 0x1, P6 ;  /* 0x0000000309097211 */ /* 0x080fe400030f0eff */
[----:B------:R-:W-:Y:S02]  /*75540*/  IADD3 R12, R29, 0x1cd, RZ ;  /* 0x000001cd1d0c7810 */ /* 0x000fe40007ffe0ff */
[----:B------:R-:W-:Y:S02]  /*75550*/  LEA R4, P6, R0, R2, 0x1 ;  /* 0x0000000200047211 */ /* 0x000fe400078c08ff */
[----:B------:R-:W-:Y:S02]  /*75560*/  ISETP.LT.AND P5, PT, R12, c[0x0][0x17c], !P0 ;  /* 0x00005f000c007a0c */ /* 0x000fe400047a1270 */
[----:B------:R-:W-:-:S02]  /*75570*/  LEA.HI.X.SX32 R5, R0, R3, 0x1, P6 ;  /* 0x0000000300057211 */ /* 0x000fc400030f0eff */
[----:B------:R-:W-:Y:S01]  /*75580*/  IADD3 R12, R0, c[0x0][0x198], RZ ;  /* 0x00006600000c7a10 */ /* 0x000fe20007ffe0ff */
[----:B------:R0:W-:Y:S03]  /*75590*/  @P4 STG.E.U16 [R8.64], R13 ;  /* 0x0000000d08004986 */ /* 0x0001e6000c101506 */
[C---:B------:R-:W-:Y:S02]  /*755a0*/  IADD3 R0, R12.reuse, c[0x0][0x198], RZ ;  /* 0x000066000c007a10 */ /* 0x040fe40007ffe0ff */
[----:B0-----:R-:W-:-:S04]  /*755b0*/  LEA R8, P6, R12, R2, 0x1 ;  /* 0x000000020c087211 */ /* 0x001fc800078c08ff */
[----:B------:R-:W-:Y:S02]  /*755c0*/  LEA.HI.X.SX32 R9, R12, R3, 0x1, P6 ;  /* 0x000000030c097211 */ /* 0x000fe400030f0eff */
[C---:B------:R-:W-:Y:S01]  /*755d0*/  IADD3 R16, R29.reuse, 0x1ce, RZ ;  /* 0x000001ce1d107810 */ /* 0x040fe20007ffe0ff */
[----:B---3--:R0:W-:Y:S02]  /*755e0*/  @P3 STG.E.U16 [R4.64], R27 ;  /* 0x0000001b04003986 */ /* 0x0081e4000c101506 */
[----:B0-----:R-:W-:Y:S02]  /*755f0*/  IADD3 R4, R29, 0x1cf, RZ ;  /* 0x000001cf1d047810 */ /* 0x001fe40007ffe0ff */
[----:B------:R-:W-:Y:S02]  /*75600*/  PRMT R5, R27, 0x7632, R5 ;  /* 0x000076321b057816 */ /* 0x000fe40000000005 */
[----:B------:R-:W-:Y:S01]  /*75610*/  ISETP.LT.AND P3, PT, R4, c[0x0][0x17c], !P0 ;  /* 0x00005f0004007a0c */ /* 0x000fe20004761270 */
[----:B------:R-:W3:Y:S01]  /*75620*/  LDL.LU R27, [R1+0x68] ;  /* 0x00006800011b7983 */ /* 0x000ee20000300800 */
[----:B------:R-:W-:-:S03]  /*75630*/  LEA R4, P6, R0, R2, 0x1 ;  /* 0x0000000200047211 */ /* 0x000fc600078c08ff */
[----:B------:R0:W-:Y:S01]  /*75640*/  @P2 STG.E.U16 [R8.64], R5 ;  /* 0x0000000508002986 */ /* 0x0001e2000c101506 */
[----:B------:R-:W-:Y:S02]  /*75650*/  ISETP.LT.AND P4, PT, R16, c[0x0][0x17c], !P0 ;  /* 0x00005f0010007a0c */ /* 0x000fe40004781270 */
[----:B----4-:R-:W-:Y:S02]  /*75660*/  PRMT R13, R20, 0x7632, R13 ;  /* 0x00007632140d7816 */ /* 0x010fe4000000000d */
[C---:B0-----:R-:W-:Y:S02]  /*75670*/  LEA.HI.X.SX32 R5, R0.reuse, R3, 0x1, P6 ;  /* 0x0000000300057211 */ /* 0x041fe400030f0eff */
[----:B------:R-:W-:-:S03]  /*75680*/  IADD3 R9, R0, c[0x0][0x198], RZ ;  /* 0x0000660000097a10 */ /* 0x000fc60007ffe0ff */
[----:B------:R0:W-:Y:S01]  /*75690*/  @P1 STG.E.U16 [R4.64], R20 ;  /* 0x0000001404001986 */ /* 0x0001e2000c101506 */
[CC--:B------:R-:W-:Y:S02]  /*756a0*/  LEA R8, P6, R9.reuse, R2.reuse, 0x1 ;  /* 0x0000000209087211 */ /* 0x0c0fe400078c08ff */
[C---:B------:R-:W-:Y:S02]  /*756b0*/  IADD3 R0, R9.reuse, c[0x0][0x198], RZ ;  /* 0x0000660009007a10 */ /* 0x040fe40007ffe0ff */
[----:B------:R-:W-:Y:S01]  /*756c0*/  LEA.HI.X.SX32 R9, R9, R3, 0x1, P6 ;  /* 0x0000000309097211 */ /* 0x000fe200030f0eff */
[----:B0-----:R-:W4:Y:S01]  /*756d0*/  LDL.LU R20, [R1+0x38] ;  /* 0x0000380001147983 */ /* 0x001f220000300800 */
[----:B------:R-:W-:-:S04]  /*756e0*/  LEA R4, P6, R0, R2, 0x1 ;  /* 0x0000000200047211 */ /* 0x000fc800078c08ff */
[----:B------:R-:W-:Y:S01]  /*756f0*/  LEA.HI.X.SX32 R5, R0, R3, 0x1, P6 ;  /* 0x0000000300057211 */ /* 0x000fe200030f0eff */
[----:B------:R-:W-:Y:S04]  /*75700*/  @P5 STG.E.U16 [R8.64], R13 ;  /* 0x0000000d08005986 */ /* 0x000fe8000c101506 */
[----:B--2---:R0:W-:Y:S02]  /*75710*/  @P4 STG.E.U16 [R4.64], R28 ;  /* 0x0000001c04004986 */ /* 0x0041e4000c101506 */
[----:B0-----:R-:W-:Y:S02]  /*75720*/  PRMT R5, R28, 0x7632, R5 ;  /* 0x000076321c057816 */ /* 0x001fe40000000005 */
[----:B------:R-:W2:Y:S01]  /*75730*/  LDL.LU R28, [R1+0x18] ;  /* 0x00001800011c7983 */ /* 0x000ea20000300800 */
[----:B------:R-:W-:-:S04]  /*75740*/  IADD3 R12, R29, 0x1d0, RZ ;  /* 0x000001d01d0c7810 */ /* 0x000fc80007ffe0ff */
[----:B------:R-:W-:Y:S02]  /*75750*/  ISETP.LT.AND P2, PT, R12, c[0x0][0x17c], !P0 ;  /* 0x00005f000c007a0c */ /* 0x000fe40004741270 */
[----:B------:R-:W-:-:S04]  /*75760*/  IADD3 R12, R29, 0x1d1, RZ ;  /* 0x000001d11d0c7810 */ /* 0x000fc80007ffe0ff */
[----:B------:R-:W-:Y:S02]  /*75770*/  ISETP.LT.AND P1, PT, R12, c[0x0][0x17c], !P0 ;  /* 0x00005f000c007a0c */ /* 0x000fe40004721270 */
[----:B------:R-:W-:-:S04]  /*75780*/  IADD3 R12, R0, c[0x0][0x198], RZ ;  /* 0x00006600000c7a10 */ /* 0x000fc80007ffe0ff */
[CC--:B------:R-:W-:Y:S02]  /*75790*/  LEA R8, P6, R12.reuse, R2.reuse, 0x1 ;  /* 0x000000020c087211 */ /* 0x0c0fe400078c08ff */
[----:B------:R-:W-:Y:S02]  /*757a0*/  IADD3 R4, R29, 0x1d3, RZ ;  /* 0x000001d31d047810 */ /* 0x000fe40007ffe0ff */
[C---:B------:R-:W-:Y:S02]  /*757b0*/  LEA.HI.X.SX32 R9, R12.reuse, R3, 0x1, P6 ;  /* 0x000000030c097211 */ /* 0x040fe400030f0eff */
[----:B------:R-:W-:Y:S02]  /*757c0*/  IADD3 R0, R12, c[0x0][0x198], RZ ;  /* 0x000066000c007a10 */ /* 0x000fe40007ffe0ff */
[----:B------:R-:W-:Y:S01]  /*757d0*/  ISETP.LT.AND P4, PT, R4, c[0x0][0x17c], !P0 ;  /* 0x00005f0004007a0c */ /* 0x000fe20004781270 */
[----:B------:R0:W-:Y:S01]  /*757e0*/  @P3 STG.E.U16 [R8.64], R5 ;  /* 0x0000000508003986 */ /* 0x0001e2000c101506 */
[----:B------:R-:W-:-:S02]  /*757f0*/  LEA R4, P6, R0, R2, 0x1 ;  /* 0x0000000200047211 */ /* 0x000fc400078c08ff */
[C---:B------:R-:W-:Y:S02]  /*75800*/  IADD3 R16, R29.reuse, 0x1d2, RZ ;  /* 0x000001d21d107810 */ /* 0x040fe40007ffe0ff */
[----:B------:R-:W-:Y:S02]  /*75810*/  IADD3 R12, R29, 0x1d4, RZ ;  /* 0x000001d41d0c7810 */ /* 0x000fe40007ffe0ff */
[----:B------:R-:W-:Y:S02]  /*75820*/  ISETP.LT.AND P5, PT, R16, c[0x0][0x17c], !P0 ;  /* 0x00005f0010007a0c */ /* 0x000fe400047a1270 */
[C---:B0-----:R-:W-:Y:S02]  /*75830*/  IADD3 R9, R0.reuse, c[0x0][0x198], RZ ;  /* 0x0000660000097a10 */ /* 0x041fe40007ffe0ff */
[----:B------:R-:W-:Y:S02]  /*75840*/  LEA.HI.X.SX32 R5, R0, R3, 0x1, P6 ;  /* 0x0000000300057211 */ /* 0x000fe400030f0eff */
[----:B------:R-:W-:-:S02]  /*75850*/  LEA R8, P6, R9, R2, 0x1 ;  /* 0x0000000209087211 */ /* 0x000fc400078c08ff */
[C---:B------:R-:W-:Y:S02]  /*75860*/  IADD3 R0, R9.reuse, c[0x0][0x198], RZ ;  /* 0x0000660009007a10 */ /* 0x040fe40007ffe0ff */
[----:B------:R-:W-:Y:S02]  /*75870*/  ISETP.LT.AND P3, PT, R12, c[0x0][0x17c], !P0 ;  /* 0x00005f000c007a0c */ /* 0x000fe40004761270 */
[----:B------:R-:W-:Y:S02]  /*75880*/  LEA.HI.X.SX32 R9, R9, R3, 0x1, P6 ;  /* 0x0000000309097211 */ /* 0x000fe400030f0eff */
[----:B------:R-:W-:Y:S01]  /*75890*/  IADD3 R12, R29, 0x1d5, RZ ;  /* 0x000001d51d0c7810 */ /* 0x000fe20007ffe0ff */
[----:B---3--:R0:W-:Y:S01]  /*758a0*/  @P2 STG.E.U16 [R4.64], R27 ;  /* 0x0000001b04002986 */ /* 0x0081e2000c101506 */
[----:B------:R-:W-:Y:S02]  /*758b0*/  PRMT R13, R27, 0x7632, R13 ;  /* 0x000076321b0d7816 */ /* 0x000fe4000000000d */
[----:B------:R-:W-:-:S02]  /*758c0*/  ISETP.LT.AND P2, PT, R12, c[0x0][0x17c], !P0 ;  /* 0x00005f000c007a0c */ /* 0x000fc40004741270 */
[C---:B------:R-:W-:Y:S02]  /*758d0*/  IADD3 R12, R0.reuse, c[0x0][0x198], RZ ;  /* 0x00006600000c7a10 */ /* 0x040fe40007ffe0ff */
[----:B0-----:R-:W-:-:S04]  /*758e0*/  LEA R4, P6, R0, R2, 0x1 ;  /* 0x0000000200047211 */ /* 0x001fc800078c08ff */
[-C--:B------:R-:W-:Y:S01]  /*758f0*/  LEA.HI.X.SX32 R5, R0, R3.reuse, 0x1, P6 ;  /* 0x0000000300057211 */ /* 0x080fe200030f0eff */
[----:B------:R0:W-:Y:S01]  /*75900*/  @P1 STG.E.U16 [R8.64], R13 ;  /* 0x0000000d08001986 */ /* 0x0001e2000c101506 */
[C---:B------:R-:W-:Y:S02]  /*75910*/  IADD3 R0, R12.reuse, c[0x0][0x198], RZ ;  /* 0x000066000c007a10 */ /* 0x040fe40007ffe0ff */
[C---:B0-----:R-:W-:Y:S01]  /*75920*/  LEA R8, P6, R12.reuse, R2, 0x1 ;  /* 0x000000020c087211 */ /* 0x041fe200078c08ff */
[----:B----4-:R0:W-:Y:S03]  /*75930*/  @P5 STG.E.U16 [R4.64], R20 ;  /* 0x0000001404005986 */ /* 0x0101e6000c101506 */
[----:B------:R-:W-:Y:S02]  /*75940*/  LEA.HI.X.SX32 R9, R12, R3, 0x1, P6 ;  /* 0x000000030c097211 */ /* 0x000fe400030f0eff */
[----:B0-----:R-:W-:-:S02]  /*75950*/  IADD3 R4, R29, 0x1d7, RZ ;  /* 0x000001d71d047810 */ /* 0x001fc40007ffe0ff */
[----:B------:R-:W-:Y:S02]  /*75960*/  PRMT R5, R20, 0x7632, R5 ;  /* 0x0000763214057816 */ /* 0x000fe40000000005 */
[----:B------:R-:W-:Y:S01]  /*75970*/  ISETP.LT.AND P5, PT, R4, c[0x0][0x17c], !P0 ;  /* 0x00005f0004007a0c */ /* 0x000fe200047a1270 */
[----:B------:R-:W3:Y:S01]  /*75980*/  LDL.LU R20, [R1+0x4c] ;  /* 0x00004c0001147983 */ /* 0x000ee20000300800 */
[----:B------:R-:W-:-:S03]  /*75990*/  LEA R4, P6, R0, R2, 0x1 ;  /* 0x0000000200047211 */ /* 0x000fc600078c08ff */
[----:B------:R0:W-:Y:S02]  /*759a0*/  @P4 STG.E.U16 [R8.64], R5 ;  /* 0x0000000508004986 */ /* 0x0001e4000c101506 */
[----:B0-----:R-:W-:-:S05]  /*759b0*/  LEA.HI.X.SX32 R5, R0, R3, 0x1, P6 ;  /* 0x0000000300057211 */ /* 0x001fca00030f0eff */
[----:B--2---:R0:W-:Y:S01]  /*759c0*/  @P3 STG.E.U16 [R4.64], R28 ;  /* 0x0000001c04003986 */ /* 0x0041e2000c101506 */
[----:B------:R-:W-:-:S03]  /*759d0*/  PRMT R13, R28, 0x7632, R13 ;  /* 0x000076321c0d7816 */ /* 0x000fc6000000000d */
[----:B0-----:R-:W2:Y:S01]  /*759e0*/  LDL.LU R28, [R1+0x5c] ;  /* 0x00005c00011c7983 */ /* 0x001ea20000300800 */
[----:B------:R-:W-:Y:S02]  /*759f0*/  IADD3 R9, R0, c[0x0][0x198], RZ ;  /* 0x0000660000097a10 */ /* 0x000fe40007ffe0ff */
[C---:B------:R-:W-:Y:S01]  /*75a00*/  IADD3 R16, R29.reuse, 0x1d6, RZ ;  /* 0x000001d61d107810 */ /* 0x040fe20007ffe0ff */
[----:B------:R-:W4:Y:S01]  /*75a10*/  LDL.LU R27, [R1+0x2c] ;  /* 0x00002c00011b7983 */ /* 0x000f220000300800 */
[----:B------:R-:W-:Y:S02]  /*75a20*/  IADD3 R12, R29, 0x1d8, RZ ;  /* 0x000001d81d0c7810 */ /* 0x000fe40007ffe0ff */
[C---:B------:R-:W-:Y:S02]  /*75a30*/  LEA R8, P6, R9.reuse, R2, 0x1 ;  /* 0x0000000209087211 */ /* 0x040fe400078c08ff */
[----:B------:R-:W-:Y:S02]  /*75a40*/  ISETP.LT.AND P1, PT, R16, c[0x0][0x17c], !P0 ;  /* 0x00005f0010007a0c */ /* 0x000fe40004721270 */
[----:B------:R-:W-:-:S02]  /*75a50*/  IADD3 R0, R9, c[0x0][0x198], RZ ;  /* 0x0000660009007a10 */ /* 0x000fc40007ffe0ff */
[----:B------:R-:W-:Y:S02]  /*75a60*/  ISETP.LT.AND P4, PT, R12, c[0x0][0x17c], !P0 ;  /* 0x00005f000c007a0c */ /* 0x000fe40004781270 */
[----:B------:R-:W-:Y:S02]  /*75a70*/  IADD3 R12, R29, 0x1d9, RZ ;  /* 0x000001d91d0c7810 */ /* 0x000fe40007ffe0ff */
[----:B------:R-:W-:Y:S02]  /*75a80*/  LEA.HI.X.SX32 R9, R9, R3, 0x1, P6 ;  /* 0x0000000309097211 */ /* 0x000fe400030f0eff */
[----:B------:R-:W-:Y:S02]  /*75a90*/  LEA R4, P6, R0, R2, 0x1 ;  /* 0x0000000200047211 */ /* 0x000fe400078c08ff */
[----:B------:R-:W-:Y:S02]  /*75aa0*/  ISETP.LT.AND P3, PT, R12, c[0x0][0x17c], !P0 ;  /* 0x00005f000c007a0c */ /* 0x000fe40004761270 */
[----:B------:R-:W-:-:S02]  /*75ab0*/  IADD3 R12, R0, c[0x0][0x198], RZ ;  /* 0x00006600000c7a10 */ /* 0x000fc40007ffe0ff */
[----:B------:R-:W-:Y:S01]  /*75ac0*/  LEA.HI.X.SX32 R5, R0, R3, 0x1, P6 ;  /* 0x0000000300057211 */ /* 0x000fe200030f0eff */
[----:B------:R0:W-:Y:S01]  /*75ad0*/  @P2 STG.E.U16 [R8.64], R13 ;  /* 0x0000000d08002986 */ /* 0x0001e2000c101506 */
[----:B------:R-:W-:-:S03]  /*75ae0*/  IADD3 R0, R12, c[0x0][0x198], RZ ;  /* 0x000066000c007a10 */ /* 0x000fc60007ffe0ff */
[----:B------:R1:W-:Y:S01]  /*75af0*/  @P1 STG.E.U16 [R4.64], R6 ;  /* 0x0000000604001986 */ /* 0x0003e2000c101506 */
[CC--:B0-----:R-:W-:Y:S02]  /*75b00*/  LEA R8, P6, R12.reuse, R2.reuse, 0x1 ;  /* 0x000000020c087211 */ /* 0x0c1fe400078c08ff */
[C---:B-1----:R-:W-:Y:S02]  /*75b10*/  IADD3 R4, R29.reuse, 0x1db, RZ ;  /* 0x000001db1d047810 */ /* 0x042fe40007ffe0ff */
[----:B------:R-:W-:Y:S02]  /*75b20*/  LEA.HI.X.SX32 R9, R12, R3, 0x1, P6 ;  /* 0x000000030c097211 */ /* 0x000fe400030f0eff */
[----:B------:R-:W-:Y:S02]  /*75b30*/  PRMT R6, R6, 0x7632, R6 ;  /* 0x0000763206067816 */ /* 0x000fe40000000006 */
[----:B------:R-:W-:Y:S02]  /*75b40*/  ISETP.LT.AND P1, PT, R4, c[0x0][0x17c], !P0 ;  /* 0x00005f0004007a0c */ /* 0x000fe40004721270 */
[----:B------:R-:W-:Y:S01]  /*75b50*/  LEA R4, P6, R0, R2, 0x1 ;  /* 0x0000000200047211 */ /* 0x000fe200078c08ff */
[----:B------:R0:W-:Y:S01]  /*75b60*/  @P5 STG.E.U16 [R8.64], R6 ;  /* 0x0000000608005986 */ /* 0x0001e2000c101506 */
[----:B------:R-:W-:-:S02]  /*75b70*/  IADD3 R16, R29, 0x1da, RZ ;  /* 0x000001da1d107810 */ /* 0x000fc40007ffe0ff */
[----:B------:R-:W-:Y:S02]  /*75b80*/  LEA.HI.X.SX32 R5, R0, R3, 0x1, P6 ;  /* 0x0000000300057211 */ /* 0x000fe400030f0eff */
[----:B------:R-:W-:Y:S02]  /*75b90*/  ISETP.LT.AND P2, PT, R16, c[0x0][0x17c], !P0 ;  /* 0x00005f0010007a0c */ /* 0x000fe40004741270 */
[----:B0-----:R-:W-:Y:S02]  /*75ba0*/  IADD3 R6, R0, c[0x0][0x198], RZ ;  /* 0x0000660000067a10 */ /* 0x001fe40007ffe0ff */
[----:B------:R-:W-:Y:S02]  /*75bb0*/  IADD3 R9, R29, 0x1dd, RZ ;  /* 0x000001dd1d097810 */ /* 0x000fe40007ffe0ff */
[C---:B------:R-:W-:Y:S01]  /*75bc0*/  LEA R8, P6, R6.reuse, R2, 0x1 ;  /* 0x0000000206087211 */ /* 0x040fe200078c08ff */
[----:B------:R0:W-:Y:S01]  /*75bd0*/  @P4 STG.E.U16 [R4.64], R10 ;  /* 0x0000000a04004986 */ /* 0x0001e2000c101506 */
[----:B------:R-:W-:-:S02]  /*75be0*/  IADD3 R0, R6, c[0x0][0x198], RZ ;  /* 0x0000660006007a10 */ /* 0x000fc40007ffe0ff */
[----:B------:R-:W-:Y:S02]  /*75bf0*/  ISETP.LT.AND P4, PT, R9, c[0x0][0x17c], !P0 ;  /* 0x00005f0009007a0c */ /* 0x000fe40004781270 */
[----:B------:R-:W-:Y:S02]  /*75c00*/  LEA.HI.X.SX32 R9, R6, R3, 0x1, P6 ;  /* 0x0000000306097211 */ /* 0x000fe400030f0eff */
[----:B------:R-:W-:Y:S02]  /*75c10*/  IADD3 R12, R29, 0x1dc, RZ ;  /* 0x000001dc1d0c7810 */ /* 0x000fe40007ffe0ff */
[C---:B------:R-:W-:Y:S02]  /*75c20*/  IADD3 R6, R0.reuse, c[0x0][0x198], RZ ;  /* 0x0000660000067a10 */ /* 0x040fe40007ffe0ff */
[----:B0-----:R-:W-:Y:S02]  /*75c30*/  LEA R4, P6, R0, R2, 0x1 ;  /* 0x0000000200047211 */ /* 0x001fe400078c08ff */
[----:B------:R-:W-:-:S02]  /*75c40*/  PRMT R10, R10, 0x7632, R10 ;  /* 0x000076320a0a7816 */ /* 0x000fc4000000000a */
[----:B------:R-:W-:Y:S02]  /*75c50*/  LEA.HI.X.SX32 R5, R0, R3, 0x1, P6 ;  /* 0x0000000300057211 */ /* 0x000fe400030f0eff */
[----:B------:R-:W-:Y:S01]  /*75c60*/  ISETP.LT.AND P5, PT, R12, c[0x0][0x17c], !P0 ;  /* 0x00005f000c007a0c */ /* 0x000fe200047a1270 */
[----:B------:R0:W-:Y:S01]  /*75c70*/  @P3 STG.E.U16 [R8.64], R10 ;  /* 0x0000000a08003986 */ /* 0x0001e2000c101506 */
[----:B------:R-:W-:Y:S02]  /*75c80*/  IADD3 R12, R29, 0x1de, RZ ;  /* 0x000001de1d0c7810 */ /* 0x000fe40007ffe0ff */
[----:B------:R-:W-:Y:S01]  /*75c90*/  IADD3 R0, R6, c[0x0][0x198], RZ ;  /* 0x0000660006007a10 */ /* 0x000fe20007ffe0ff */
[----:B------:R1:W-:Y:S01]  /*75ca0*/  @P2 STG.E.U16 [R4.64], R14 ;  /* 0x0000000e04002986 */ /* 0x0003e2000c101506 */
[----:B------:R-:W-:Y:S02]  /*75cb0*/  ISETP.LT.AND P3, PT, R12, c[0x0][0x17c], !P0 ;  /* 0x00005f000c007a0c */ /* 0x000fe40004761270 */
[----:B0-----:R-:W-:-:S02]  /*75cc0*/  LEA R8, P6, R6, R2, 0x1 ;  /* 0x0000000206087211 */ /* 0x001fc400078c08ff */
[----:B------:R-:W-:Y:S02]  /*75cd0*/  IADD3 R12, R29, 0x1df, RZ ;  /* 0x000001df1d0c7810 */ /* 0x000fe40007ffe0ff */
[----:B------:R-:W-:Y:S02]  /*75ce0*/  LEA.HI.X.SX32 R9, R6, R3, 0x1, P6 ;  /* 0x0000000306097211 */ /* 0x000fe400030f0eff */
[----:B-1----:R-:W-:Y:S02]  /*75cf0*/  PRMT R5, R14, 0x7632, R5 ;  /* 0x000076320e057816 */ /* 0x002fe40000000005 */
[C---:B------:R-:W-:Y:S02]  /*75d00*/  LEA R4, P6, R0.reuse, R2, 0x1 ;  /* 0x0000000200047211 */ /* 0x040fe400078c08ff */
[----:B------:R-:W-:Y:S01]  /*75d10*/  IADD3 R6, R0, c[0x0][0x198], RZ ;  /* 0x0000660000067a10 */ /* 0x000fe20007ffe0ff */
[----:B------:R0:W-:Y:S01]  /*75d20*/  @P1 STG.E.U16 [R8.64], R5 ;  /* 0x0000000508001986 */ /* 0x0001e2000c101506 */
[----:B------:R-:W-:-:S02]  /*75d30*/  ISETP.LT.AND P2, PT, R12, c[0x0][0x17c], !P0 ;  /* 0x00005f000c007a0c */ /* 0x000fc40004741270 */
[----:B------:R-:W-:-:S04]  /*75d40*/  IADD3 R12, R29, 0x1e0, RZ ;  /* 0x000001e01d0c7810 */ /* 0x000fc80007ffe0ff */
[----:B------:R-:W-:Y:S02]  /*75d50*/  ISETP.LT.AND P1, PT, R12, c[0x0][0x17c], !P0 ;  /* 0x00005f000c007a0c */ /* 0x000fe40004721270 */
[-C--:B0-----:R-:W-:Y:S02]  /*75d60*/  LEA.HI.X.SX32 R5, R0, R3.reuse, 0x1, P6 ;  /* 0x0000000300057211 */ /* 0x081fe400030f0eff */
[C---:B------:R-:W-:Y:S02]  /*75d70*/  LEA R8, P6, R6.reuse, R2, 0x1 ;  /* 0x0000000206087211 */ /* 0x040fe400078c08ff */
[C---:B------:R-:W-:Y:S01]  /*75d80*/  IADD3 R0, R6.reuse, c[0x0][0x198], RZ ;  /* 0x0000660006007a10 */ /* 0x040fe20007ffe0ff */
[----:B------:R0:W-:Y:S01]  /*75d90*/  @P5 STG.E.U16 [R4.64], R18 ;  /* 0x0000001204005986 */ /* 0x0001e2000c101506 */
[----:B------:R-:W-:Y:S02]  /*75da0*/  LEA.HI.X.SX32 R9, R6, R3, 0x1, P6 ;  /* 0x0000000306097211 */ /* 0x000fe400030f0eff */
[----:B------:R-:W-:-:S02]  /*75db0*/  PRMT R12, R18, 0x7632, R12 ;  /* 0x00007632120c7816 */ /* 0x000fc4000000000c */
[C---:B------:R-:W-:Y:S02]  /*75dc0*/  IADD3 R6, R0.reuse, c[0x0][0x198], RZ ;  /* 0x0000660000067a10 */ /* 0x040fe40007ffe0ff */
[CC--:B0-----:R-:W-:Y:S01]  /*75dd0*/  LEA R4, P6, R0.reuse, R2.reuse, 0x1 ;  /* 0x0000000200047211 */ /* 0x0c1fe200078c08ff */
[----:B------:R0:W-:Y:S03]  /*75de0*/  @P4 STG.E.U16 [R8.64], R12 ;  /* 0x0000000c08004986 */ /* 0x0001e6000c101506 */
[----:B------:R-:W-:Y:S02]  /*75df0*/  LEA.HI.X.SX32 R5, R0, R3, 0x1, P6 ;  /* 0x0000000300057211 */ /* 0x000fe400030f0eff */
[C---:B------:R-:W-:Y:S02]  /*75e00*/  IADD3 R0, R6.reuse, c[0x0][0x198], RZ ;  /* 0x0000660006007a10 */ /* 0x040fe40007ffe0ff */
[----:B------:R-:W-:Y:S01]  /*75e10*/  IADD3 R10, R29, 0x1e1, RZ ;  /* 0x000001e11d0a7810 */ /* 0x000fe20007ffe0ff */
[----:B------:R1:W-:Y:S01]  /*75e20*/  @P3 STG.E.U16 [R4.64], R22 ;  /* 0x0000001604003986 */ /* 0x0003e2000c101506 */
[----:B0-----:R-:W-:-:S04]  /*75e30*/  LEA R8, P6, R6, R2, 0x1 ;  /* 0x0000000206087211 */ /* 0x001fc800078c08ff */
[----:B------:R-:W-:Y:S02]  /*75e40*/  LEA.HI.X.SX32 R9, R6, R3, 0x1, P6 ;  /* 0x0000000306097211 */ /* 0x000fe400030f0eff */
[----:B-1----:R-:W-:Y:S02]  /*75e50*/  PRMT R5, R22, 0x7632, R5 ;  /* 0x0000763216057816 */ /* 0x002fe40000000005 */
[----:B------:R-:W-:Y:S02]  /*75e60*/  LEA R4, P6, R0, R2, 0x1 ;  /* 0x0000000200047211 */ /* 0x000fe400078c08ff */
[----:B------:R-:W-:Y:S02]  /*75e70*/  ISETP.LT.AND P5, PT, R10, c[0x0][0x17c], !P0 ;  /* 0x00005f000a007a0c */ /* 0x000fe400047a1270 */
[C---:B------:R-:W-:Y:S02]  /*75e80*/  IADD3 R6, R29.reuse, 0x1e4, RZ ;  /* 0x000001e41d067810 */ /* 0x040fe40007ffe0ff */
[----:B------:R-:W-:Y:S01]  /*75e90*/  IADD3 R12, R0, c[0x0][0x198], RZ ;  /* 0x00006600000c7a10 */ /* 0x000fe20007ffe0ff */
[----:B------:R0:W-:Y:S01]  /*75ea0*/  @P2 STG.E.U16 [R8.64], R5 ;  /* 0x0000000508002986 */ /* 0x0001e2000c101506 */
[----:B------:R-:W-:-:S02]  /*75eb0*/  IADD3 R10, R29, 0x1e2, RZ ;  /* 0x000001e21d0a7810 */ /* 0x000fc40007ffe0ff */
[----:B------:R-:W-:Y:S02]  /*75ec0*/  ISETP.LT.AND P2, PT, R6, c[0x0][0x17c], !P0 ;  /* 0x00005f0006007a0c */ /* 0x000fe40004741270 */
[----:B------:R-:W-:Y:S02]  /*75ed0*/  ISETP.LT.AND P4, PT, R10, c[0x0][0x17c], !P0 ;  /* 0x00005f000a007a0c */ /* 0x000fe40004781270 */
[----:B------:R-:W-:Y:S02]  /*75ee0*/  IADD3 R6, R12, c[0x0][0x198], RZ ;  /* 0x000066000c067a10 */ /* 0x000fe40007ffe0ff */
[-C--:B0-----:R-:W-:Y:S02]  /*75ef0*/  LEA.HI.X.SX32 R5, R0, R3.reuse, 0x1, P6 ;  /* 0x0000000300057211 */ /* 0x081fe400030f0eff */
[----:B------:R-:W-:Y:S02]  /*75f00*/  LEA R8, P6, R12, R2, 0x1 ;  /* 0x000000020c087211 */ /* 0x000fe400078c08ff */
[----:B---3--:R-:W-:Y:S01]  /*75f10*/  PRMT R0, R20, 0x7632, R0 ;  /* 0x0000763214007816 */ /* 0x008fe20000000000 */
[----:B------:R0:W-:Y:S01]  /*75f20*/  @P1 STG.E.U16 [R4.64], R20 ;  /* 0x0000001404001986 */ /* 0x0001e2000c101506 */
[----:B------:R-:W-:-:S03]  /*75f30*/  LEA.HI.X.SX32 R9, R12, R3, 0x1, P6 ;  /* 0x000000030c097211 */ /* 0x000fc600030f0eff */
[----:B0-----:R-:W3:Y:S01]  /*75f40*/  LDL.LU R20, [R1+0x7c] ;  /* 0x00007c0001147983 */ /* 0x001ee20000300800 */
[----:B------:R-:W-:-:S04]  /*75f50*/  LEA R4, P6, R6, R2, 0x1 ;  /* 0x0000000206047211 */ /* 0x000fc800078c08ff */
[----:B------:R-:W-:Y:S01]  /*75f60*/  LEA.HI.X.SX32 R5, R6, R3, 0x1, P6 ;  /* 0x0000000306057211 */ /* 0x000fe200030f0eff */
[----:B------:R-:W-:Y:S01]  /*75f70*/  @P5 STG.E.U16 [R8.64], R0 ;  /* 0x0000000008005986 */ /* 0x000fe2000c101506 */
[----:B--2---:R-:W-:-:S03]  /*75f80*/  PRMT R13, R28, 0x7632, R13 ;  /* 0x000076321c0d7816 */ /* 0x004fc6000000000d */
[----:B------:R0:W-:Y:S04]  /*75f90*/  @P4 STG.E.U16 [R4.64], R28 ;  /* 0x0000001c04004986 */ /* 0x0001e8000c101506 */
[----:B0-----:R-:W2:Y:S01]  /*75fa0*/  LDL.LU R28, [R1+0xac] ;  /* 0x0000ac00011c7983 */ /* 0x001ea20000300800 */
[----:B------:R-:W-:-:S04]  /*75fb0*/  IADD3 R10, R29, 0x1e3, RZ ;  /* 0x000001e31d0a7810 */ /* 0x000fc80007ffe0ff */
[----:B------:R-:W-:Y:S02]  /*75fc0*/  ISETP.LT.AND P3, PT, R10, c[0x0][0x17c], !P0 ;  /* 0x00005f000a007a0c */ /* 0x000fe40004761270 */
[C---:B------:R-:W-:Y:S02]  /*75fd0*/  IADD3 R10, R29.reuse, 0x1e5, RZ ;  /* 0x000001e51d0a7810 */ /* 0x040fe40007ffe0ff */
[----:B------:R-:W-:Y:S02]  /*75fe0*/  IADD3 R12, R6, c[0x0][0x198], RZ ;  /* 0x00006600060c7a10 */ /* 0x000fe40007ffe0ff */
[----:B------:R-:W-:Y:S02]  /*75ff0*/  ISETP.LT.AND P1, PT, R10, c[0x0][0x17c], !P0 ;  /* 0x00005f000a007a0c */ /* 0x000fe40004721270 */
[----:B------:R-:W-:Y:S02]  /*76000*/  IADD3 R10, R29, 0x1e6, RZ ;  /* 0x000001e61d0a7810 */ /* 0x000fe40007ffe0ff */
[----:B------:R-:W-:-:S02]  /*76010*/  LEA R8, P6, R12, R2, 0x1 ;  /* 0x000000020c087211 */ /* 0x000fc400078c08ff */
[----:B------:R-:W-:Y:S02]  /*76020*/  ISETP.LT.AND P5, PT, R10, c[0x0][0x17c], !P0 ;  /* 0x00005f000a007a0c */ /* 0x000fe400047a1270 */
[----:B------:R-:W-:Y:S02]  /*76030*/  IADD3 R10, R29, 0x1e7, RZ ;  /* 0x000001e71d0a7810 */ /* 0x000fe40007ffe0ff */
[C---:B------:R-:W-:Y:S02]  /*76040*/  IADD3 R6, R12.reuse, c[0x0][0x198], RZ ;  /* 0x000066000c067a10 */ /* 0x040fe40007ffe0ff */
[----:B------:R-:W-:Y:S02]  /*76050*/  LEA.HI.X.SX32 R9, R12, R3, 0x1, P6 ;  /* 0x000000030c097211 */ /* 0x000fe400030f0eff */
[----:B------:R-:W-:Y:S02]  /*76060*/  ISETP.LT.AND P4, PT, R10, c[0x0][0x17c], !P0 ;  /* 0x00005f000a007a0c */ /* 0x000fe40004781270 */
[----:B------:R-:W-:-:S02]  /*76070*/  LEA R4, P6, R6, R2, 0x1 ;  /* 0x0000000206047211 */ /* 0x000fc400078c08ff */
[C---:B------:R-:W-:Y:S01]  /*76080*/  IADD3 R10, R6.reuse, c[0x0][0x198], RZ ;  /* 0x00006600060a7a10 */ /* 0x040fe20007ffe0ff */
[----:B------:R0:W-:Y:S01]  /*76090*/  @P3 STG.E.U16 [R8.64], R13 ;  /* 0x0000000d08003986 */ /* 0x0001e2000c101506 */
[----:B------:R-:W-:Y:S02]  /*760a0*/  LEA.HI.X.SX32 R5, R6, R3, 0x1, P6 ;  /* 0x0000000306057211 */ /* 0x000fe400030f0eff */
[C---:B------:R-:W-:Y:S02]  /*760b0*/  IADD3 R6, R10.reuse, c[0x0][0x198], RZ ;  /* 0x000066000a067a10 */ /* 0x040fe40007ffe0ff */
[----:B----4-:R-:W-:Y:S01]  /*760c0*/  PRMT R12, R27, 0x7632, R12 ;  /* 0x000076321b0c7816 */ /* 0x010fe2000000000c */
[----:B------:R1:W-:Y:S01]  /*760d0*/  @P2 STG.E.U16 [R4.64], R27 ;  /* 0x0000001b04002986 */ /* 0x0003e2000c101506 */
[----:B0-----:R-:W-:-:S04]  /*760e0*/  LEA R8, P6, R10, R2, 0x1 ;  /* 0x000000020a087211 */ /* 0x001fc800078c08ff */
[-C--:B------:R-:W-:Y:S01]  /*760f0*/  LEA.HI.X.SX32 R9, R10, R3.reuse, 0x1, P6 ;  /* 0x000000030a097211 */ /* 0x080fe200030f0eff */
[----:B-1----:R-:W4:Y:S01]  /*76100*/  LDL.LU R27, [R1+0x9c] ;  /* 0x00009c00011b7983 */ /* 0x002f220000300800 */
[C---:B------:R-:W-:Y:S02]  /*76110*/  LEA R4, P6, R6.reuse, R2, 0x1 ;  /* 0x0000000206047211 */ /* 0x040fe400078c08ff */
[C---:B------:R-:W-:Y:S02]  /*76120*/  IADD3 R10, R6.reuse, c[0x0][0x198], RZ ;  /* 0x00006600060a7a10 */ /* 0x040fe40007ffe0ff */
[----:B------:R-:W-:Y:S01]  /*76130*/  IADD3 R0, R29, 0x1e8, RZ ;  /* 0x000001e81d007810 */ /* 0x000fe20007ffe0ff */
[----:B------:R0:W-:Y:S01]  /*76140*/  @P1 STG.E.U16 [R8.64], R12 ;  /* 0x0000000c08001986 */ /* 0x0001e2000c101506 */
[----:B------:R-:W-:Y:S02]  /*76150*/  LEA.HI.X.SX32 R5, R6, R3, 0x1, P6 ;  /* 0x0000000306057211 */ /* 0x000fe400030f0eff */
[----:B------:R-:W-:-:S02]  /*76160*/  ISETP.LT.AND P3, PT, R0, c[0x0][0x17c], !P0 ;  /* 0x00005f0000007a0c */ /* 0x000fc40004761270 */
[C---:B------:R-:W-:Y:S02]  /*76170*/  IADD3 R6, R10.reuse, c[0x0][0x198], RZ ;  /* 0x000066000a067a10 */ /* 0x040fe40007ffe0ff */
[----:B0-----:R-:W-:-:S04]  /*76180*/  LEA R8, P6, R10, R2, 0x1 ;  /* 0x000000020a087211 */ /* 0x001fc800078c08ff */
[-C--:B------:R-:W-:Y:S01]  /*76190*/  LEA.HI.X.SX32 R9, R10, R3.reuse, 0x1, P6 ;  /* 0x000000030a097211 */ /* 0x080fe200030f0eff */
[----:B---3--:R0:W-:Y:S01]  /*761a0*/  @P5 STG.E.U16 [R4.64], R20 ;  /* 0x0000001404005986 */ /* 0x0081e2000c101506 */
[----:B------:R-:W-:Y:S02]  /*761b0*/  PRMT R13, R20, 0x7632, R13 ;  /* 0x00007632140d7816 */ /* 0x000fe4000000000d */
[C---:B0-----:R-:W-:Y:S01]  /*761c0*/  LEA R4, P6, R6.reuse, R2, 0x1 ;  /* 0x0000000206047211 */ /* 0x041fe200078c08ff */
[----:B------:R-:W3:Y:S03]  /*761d0*/  LDL.LU R20, [R1+0x8c] ;  /* 0x00008c0001147983 */ /* 0x000ee60000300800 */
[----:B------:R-:W-:Y:S01]  /*761e0*/  LEA.HI.X.SX32 R5, R6, R3, 0x1, P6 ;  /* 0x0000000306057211 */ /* 0x000fe200030f0eff */
[----:B------:R-:W-:Y:S01]  /*761f0*/  @P4 STG.E.U16 [R8.64], R13 ;  /* 0x0000000d08004986 */ /* 0x000fe2000c101506 */
[----:B--2---:R-:W-:-:S03]  /*76200*/  PRMT R12, R28, 0x7632, R12 ;  /* 0x000076321c0c7816 */ /* 0x004fc6000000000c */
[----:B------:R0:W-:Y:S04]  /*76210*/  @P3 STG.E.U16 [R4.64], R28 ;  /* 0x0000001c04003986 */ /* 0x0001e8000c101506 */
[----:B0-----:R-:W2:Y:S01]  /*76220*/  LDL.LU R28, [R1+0xc] ;  /* 0x00000c00011c7983 */ /* 0x001ea20000300800 */
[C---:B------:R-:W-:Y:S02]  /*76230*/  IADD3 R0, R29.reuse, 0x1e9, RZ ;  /* 0x000001e91d007810 */ /* 0x040fe40007ffe0ff */
[----:B------:R-:W-:Y:S01]  /*76240*/  IADD3 R10, R6, c[0x0][0x198], RZ ;  /* 0x00006600060a7a10 */ /* 0x000fe20007ffe0ff */
[----:B------:R-:W2:Y:S01]  /*76250*/  LDL.LU R26, [R1+0x6c] ;  /* 0x00006c00011a7983 */ /* 0x000ea20000300800 */
[----:B------:R-:W-:Y:S02]  /*76260*/  ISETP.LT.AND P2, PT, R0, c[0x0][0x17c], !P0 ;  /* 0x00005f0000007a0c */ /* 0x000fe40004741270 */
[----:B------:R-:W-:-:S02]  /*76270*/  IADD3 R0, R29, 0x1ea, RZ ;  /* 0x000001ea1d007810 */ /* 0x000fc40007ffe0ff */
[-C--:B------:R-:W-:Y:S02]  /*76280*/  LEA R8, P6, R10, R2.reuse, 0x1 ;  /* 0x000000020a087211 */ /* 0x080fe400078c08ff */
[----:B------:R-:W-:Y:S02]  /*76290*/  ISETP.LT.AND P1, PT, R0, c[0x0][0x17c], !P0 ;  /* 0x00005f0000007a0c */ /* 0x000fe40004721270 */
[C---:B------:R-:W-:Y:S02]  /*762a0*/  IADD3 R6, R10.reuse, c[0x0][0x198], RZ ;  /* 0x000066000a067a10 */ /* 0x040fe40007ffe0ff */
[----:B------:R-:W-:Y:S02]  /*762b0*/  IADD3 R0, R29, 0x1eb, RZ ;  /* 0x000001eb1d007810 */ /* 0x000fe40007ffe0ff */
[----:B------:R-:W-:Y:S02]  /*762c0*/  LEA.HI.X.SX32 R9, R10, R3, 0x1, P6 ;  /* 0x000000030a097211 */ /* 0x000fe400030f0eff */
[----:B------:R-:W-:-:S02]  /*762d0*/  LEA R4, P6, R6, R2, 0x1 ;  /* 0x0000000206047211 */ /* 0x000fc400078c08ff */
[----:B------:R-:W-:Y:S02]  /*762e0*/  ISETP.LT.AND P5, PT, R0, c[0x0][0x17c], !P0 ;  /* 0x00005f0000007a0c */ /* 0x000fe400047a1270 */
[C---:B------:R-:W-:Y:S02]  /*762f0*/  IADD3 R10, R6.reuse, c[0x0][0x198], RZ ;  /* 0x00006600060a7a10 */ /* 0x040fe40007ffe0ff */
[----:B------:R-:W-:Y:S01]  /*76300*/  IADD3 R0, R29, 0x1ec, RZ ;  /* 0x000001ec1d007810 */ /* 0x000fe20007ffe0ff */
[----:B------:R0:W-:Y:S01]  /*76310*/  @P2 STG.E.U16 [R8.64], R12 ;  /* 0x0000000c08002986 */ /* 0x0001e2000c101506 */
[----:B------:R-:W-:Y:S02]  /*76320*/  LEA.HI.X.SX32 R5, R6, R3, 0x1, P6 ;  /* 0x0000000306057211 */ /* 0x000fe400030f0eff */
[----:B------:R-:W-:Y:S02]  /*76330*/  ISETP.LT.AND P4, PT, R0, c[0x0][0x17c], !P0 ;  /* 0x00005f0000007a0c */ /* 0x000fe40004781270 */
[----:B------:R-:W-:-:S02]  /*76340*/  IADD3 R6, R10, c[0x0][0x198], RZ ;  /* 0x000066000a067a10 */ /* 0x000fc40007ffe0ff */
[----:B------:R-:W-:Y:S02]  /*76350*/  IADD3 R0, R29, 0x1ed, RZ ;  /* 0x000001ed1d007810 */ /* 0x000fe40007ffe0ff */
[C---:B0-----:R-:W-:Y:S01]  /*76360*/  LEA R8, P6, R10.reuse, R2, 0x1 ;  /* 0x000000020a087211 */ /* 0x041fe200078c08ff */
[----:B----4-:R0:W-:Y:S01]  /*76370*/  @P1 STG.E.U16 [R4.64], R27 ;  /* 0x0000001b04001986 */ /* 0x0101e2000c101506 */
[----:B------:R-:W-:Y:S02]  /*76380*/  PRMT R13, R27, 0x7632, R13 ;  /* 0x000076321b0d7816 */ /* 0x000fe4000000000d */
[----:B------:R-:W-:Y:S02]  /*76390*/  LEA.HI.X.SX32 R9, R10, R3, 0x1, P6 ;  /* 0x000000030a097211 */ /* 0x000fe400030f0eff */
[----:B------:R-:W-:Y:S02]  /*763a0*/  ISETP.LT.AND P3, PT, R0, c[0x0][0x17c], !P0 ;  /* 0x00005f0000007a0c */ /* 0x000fe40004761270 */
[----:B------:R-:W-:-:S02]  /*763b0*/  IADD3 R10, R6, c[0x0][0x198], RZ ;  /* 0x00006600060a7a10 */ /* 0x000fc40007ffe0ff */
[----:B------:R-:W-:Y:S02]  /*763c0*/  IADD3 R0, R29, 0x1ee, RZ ;  /* 0x000001ee1d007810 */ /* 0x000fe40007ffe0ff */
[-C--:B0-----:R-:W-:Y:S01]  /*763d0*/  LEA R4, P6, R6, R2.reuse, 0x1 ;  /* 0x0000000206047211 */ /* 0x081fe200078c08ff */
[----:B------:R0:W-:Y:S01]  /*763e0*/  @P5 STG.E.U16 [R8.64], R13 ;  /* 0x0000000d08005986 */ /* 0x0001e2000c101506 */
[----:B------:R-:W-:Y:S02]  /*763f0*/  ISETP.LT.AND P2, PT, R0, c[0x0][0x17c], !P0 ;  /* 0x00005f0000007a0c */ /* 0x000fe40004741270 */
[----:B------:R-:W-:Y:S01]  /*76400*/  LEA.HI.X.SX32 R5, R6, R3, 0x1, P6 ;  /* 0x0000000306057211 */ /* 0x000fe200030f0eff */
[----:B------:R-:W4:Y:S01]  /*76410*/  LDL.LU R27, [R1+0x3c] ;  /* 0x00003c00011b7983 */ /* 0x000f220000300800 */
[C---:B------:R-:W-:Y:S02]  /*76420*/  IADD3 R6, R10.reuse, c[0x0][0x198], RZ ;  /* 0x000066000a067a10 */ /* 0x040fe40007ffe0ff */
[----:B0-----:R-:W-:-:S04]  /*76430*/  LEA R8, P6, R10, R2, 0x1 ;  /* 0x000000020a087211 */ /* 0x001fc800078c08ff */
[----:B------:R-:W-:Y:S02]  /*76440*/  LEA.HI.X.SX32 R9, R10, R3, 0x1, P6 ;  /* 0x000000030a097211 */ /* 0x000fe400030f0eff */
[----:B------:R-:W-:-:S04]  /*76450*/  LEA R12, P6, R6, R2, 0x1 ;  /* 0x00000002060c7211 */ /* 0x000fc800078c08ff */
[C---:B------:R-:W-:Y:S02]  /*76460*/  LEA.HI.X.SX32 R13, R6.reuse, R3, 0x1, P6 ;  /* 0x00000003060d7211 */ /* 0x040fe400030f0eff */
[----:B------:R-:W-:Y:S02]  /*76470*/  IADD3 R10, R6, c[0x0][0x198], RZ ;  /* 0x00006600060a7a10 */ /* 0x000fe40007ffe0ff */
[----:B---3--:R-:W-:Y:S01]  /*76480*/  PRMT R14, R20, 0x7632, R14 ;  /* 0x00007632140e7816 */ /* 0x008fe2000000000e */
[----:B------:R-:W-:Y:S04]  /*76490*/  @P4 STG.E.U16 [R4.64], R20 ;  /* 0x0000001404004986 */ /* 0x000fe8000c101506 */
[----:B------:R-:W-:Y:S01]  /*764a0*/  @P3 STG.E.U16 [R8.64], R14 ;  /* 0x0000000e08003986 */ /* 0x000fe2000c101506 */
[----:B--2---:R-:W-:-:S03]  /*764b0*/  PRMT R6, R28, 0x7632, R6 ;  /* 0x000076321c067816 */ /* 0x004fc60000000006 */
[----:B------:R0:W-:Y:S04]  /*764c0*/  @P2 STG.E.U16 [R12.64], R28 ;  /* 0x0000001c0c002986 */ /* 0x0001e8000c101506 */
[----:B0-----:R-:W2:Y:S01]  /*764d0*/  LDL.LU R28, [R1+0x1c] ;  /* 0x00001c00011c7983 */ /* 0x001ea20000300800 */
[----:B------:R-:W-:-:S04]  /*764e0*/  IADD3 R0, R29, 0x1ef, RZ ;  /* 0x000001ef1d007810 */ /* 0x000fc80007ffe0ff */
[----:B------:R-:W-:Y:S02]  /*764f0*/  ISETP.LT.AND P1, PT, R0, c[0x0][0x17c], !P0 ;  /* 0x00005f0000007a0c */ /* 0x000fe40004721270 */
[----:B------:R-:W-:-:S04]  /*76500*/  IADD3 R0, R29, 0x1f0, RZ ;  /* 0x000001f01d007810 */ /* 0x000fc80007ffe0ff */
[----:B------:R-:W-:Y:S02]  /*76510*/  ISETP.LT.AND P5, PT, R0, c[0x0][0x17c], !P0 ;  /* 0x00005f0000007a0c */ /* 0x000fe400047a1270 */
[C---:B------:R-:W-:Y:S02]  /*76520*/  IADD3 R0, R29.reuse, 0x1f1, RZ ;  /* 0x000001f11d007810 */ /* 0x040fe40007ffe0ff */
[----:B------:R-:W-:Y:S02]  /*76530*/  LEA R16, P6, R10, R2, 0x1 ;  /* 0x000000020a107211 */ /* 0x000fe400078c08ff */
[----:B------:R-:W-:Y:S02]  /*76540*/  ISETP.LT.AND P4, PT, R0, c[0x0][0x17c], !P0 ;  /* 0x00005f0000007a0c */ /* 0x000fe40004781270 */
[----:B------:R-:W-:Y:S02]  /*76550*/  IADD3 R0, R29, 0x1f2, RZ ;  /* 0x000001f21d007810 */ /* 0x000fe40007ffe0ff */
[----:B------:R-:W-:-:S02]  /*76560*/  IADD3 R4, R10, c[0x0][0x198], RZ ;  /* 0x000066000a047a10 */ /* 0x000fc40007ffe0ff */
[-C--:B------:R-:W-:Y:S02]  /*76570*/  LEA.HI.X.SX32 R17, R10, R3.reuse, 0x1, P6 ;  /* 0x000000030a117211 */ /* 0x080fe400030f0eff */
[----:B------:R-:W-:Y:S02]  /*76580*/  ISETP.LT.AND P3, PT, R0, c[0x0][0x17c], !P0 ;  /* 0x00005f0000007a0c */ /* 0x000fe40004761270 */
[C---:B------:R-:W-:Y:S02]  /*76590*/  LEA R20, P6, R4.reuse, R2, 0x1 ;  /* 0x0000000204147211 */ /* 0x040fe400078c08ff */
[----:B------:R-:W-:Y:S02]  /*765a0*/  IADD3 R0, R29, 0x1f3, RZ ;  /* 0x000001f31d007810 */ /* 0x000fe40007ffe0ff */
[C---:B------:R-:W-:Y:S02]  /*765b0*/  IADD3 R5, R4.reuse, c[0x0][0x198], RZ ;  /* 0x0000660004057a10 */ /* 0x040fe40007ffe0ff */
[----:B------:R-:W-:-:S02]  /*765c0*/  LEA.HI.X.SX32 R21, R4, R3, 0x1, P6 ;  /* 0x0000000304157211 */ /* 0x000fc400030f0eff */
[----:B------:R-:W-:Y:S02]  /*765d0*/  ISETP.LT.AND P2, PT, R0, c[0x0][0x17c], !P0 ;  /* 0x00005f0000007a0c */ /* 0x000fe40004741270 */
[----:B------:R-:W-:Y:S02]  /*765e0*/  LEA R8, P6, R5, R2, 0x1 ;  /* 0x0000000205087211 */ /* 0x000fe400078c08ff */
[----:B------:R-:W-:Y:S02]  /*765f0*/  IADD3 R0, R29, 0x1f4, RZ ;  /* 0x000001f41d007810 */ /* 0x000fe40007ffe0ff */
[C---:B------:R-:W-:Y:S01]  /*76600*/  IADD3 R4, R5.reuse, c[0x0][0x198], RZ ;  /* 0x0000660005047a10 */ /* 0x040fe20007ffe0ff */
[----:B------:R0:W-:Y:S01]  /*76610*/  @P1 STG.E.U16 [R16.64], R6 ;  /* 0x0000000610001986 */ /* 0x0001e2000c101506 */
[----:B------:R-:W-:Y:S02]  /*76620*/  LEA.HI.X.SX32 R9, R5, R3, 0x1, P6 ;  /* 0x0000000305097211 */ /* 0x000fe400030f0eff */
[----:B------:R-:W-:-:S02]  /*76630*/  ISETP.LT.AND P1, PT, R0, c[0x0][0x17c], !P0 ;  /* 0x00005f0000007a0c */ /* 0x000fc40004721270 */
[C---:B------:R-:W-:Y:S02]  /*76640*/  LEA R12, P6, R4.reuse, R2, 0x1 ;  /* 0x00000002040c7211 */ /* 0x040fe400078c08ff */
[----:B------:R-:W-:Y:S02]  /*76650*/  IADD3 R0, R29, 0x1f5, RZ ;  /* 0x000001f51d007810 */ /* 0x000fe40007ffe0ff */
[----:B------:R-:W-:Y:S01]  /*76660*/  IADD3 R5, R4, c[0x0][0x198], RZ ;  /* 0x0000660004057a10 */ /* 0x000fe20007ffe0ff */
[----:B------:R-:W-:Y:S01]  /*76670*/  @P5 STG.E.U16 [R20.64], R26 ;  /* 0x0000001a14005986 */ /* 0x000fe2000c101506 */
[----:B------:R-:W-:Y:S02]  /*76680*/  PRMT R10, R26, 0x7632, R10 ;  /* 0x000076321a0a7816 */ /* 0x000fe4000000000a */
[----:B------:R-:W-:Y:S02]  /*76690*/  LEA.HI.X.SX32 R13, R4, R3, 0x1, P6 ;  /* 0x00000003040d7211 */ /* 0x000fe400030f0eff */
[----:B------:R-:W-:-:S02]  /*766a0*/  ISETP.LT.AND P5, PT, R0, c[0x0][0x17c], !P0 ;  /* 0x00005f0000007a0c */ /* 0x000fc400047a1270 */
[----:B------:R-:W-:Y:S02]  /*766b0*/  LEA R4, P6, R5, R2, 0x1 ;  /* 0x0000000205047211 */ /* 0x000fe400078c08ff */
[----:B------:R-:W-:Y:S01]  /*766c0*/  IADD3 R0, R29, 0x1f6, RZ ;  /* 0x000001f61d007810 */ /* 0x000fe20007ffe0ff */
[----:B------:R1:W-:Y:S01]  /*766d0*/  @P4 STG.E.U16 [R8.64], R10 ;  /* 0x0000000a08004986 */ /* 0x0003e2000c101506 */
[C---:B0-----:R-:W-:Y:S02]  /*766e0*/  IADD3 R6, R5.reuse, c[0x0][0x198], RZ ;  /* 0x0000660005067a10 */ /* 0x041fe40007ffe0ff */
[----:B------:R-:W-:Y:S02]  /*766f0*/  LEA.HI.X.SX32 R5, R5, R3, 0x1, P6 ;  /* 0x0000000305057211 */ /* 0x000fe400030f0eff */
[----:B------:R-:W-:Y:S02]  /*76700*/  ISETP.LT.AND P4, PT, R0, c[0x0][0x17c], !P0 ;  /* 0x00005f0000007a0c */ /* 0x000fe40004781270 */
[----:B------:R-:W-:Y:S01]  /*76710*/  IADD3 R0, R29, 0x1f7, RZ ;  /* 0x000001f71d007810 */ /* 0x000fe20007ffe0ff */
[----:B----4-:R-:W-:Y:S01]  /*76720*/  @P3 STG.E.U16 [R12.64], R27 ;  /* 0x0000001b0c003986 */ /* 0x010fe2000c101506 */
[----:B-1----:R-:W-:-:S02]  /*76730*/  PRMT R9, R27, 0x7632, R9 ;  /* 0x000076321b097816 */ /* 0x002fc40000000009 */
[C---:B------:R-:W-:Y:S02]  /*76740*/  LEA R8, P6, R6.reuse, R2, 0x1 ;  /* 0x0000000206087211 */ /* 0x040fe400078c08ff */
[----:B------:R-:W-:Y:S01]  /*76750*/  IADD3 R10, R6, c[0x0][0x198], RZ ;  /* 0x00006600060a7a10 */ /* 0x000fe20007ffe0ff */
[----:B------:R0:W-:Y:S01]  /*76760*/  @P2 STG.E.U16 [R4.64], R9 ;  /* 0x0000000904002986 */ /* 0x0001e2000c101506 */
[----:B------:R-:W-:Y:S02]  /*76770*/  ISETP.LT.AND P3, PT, R0, c[0x0][0x17c], !P0 ;  /* 0x00005f0000007a0c */ /* 0x000fe40004761270 */
[----:B------:R-:W-:-:S04]  /*76780*/  IADD3 R0, R29, 0x1f8, RZ ;  /* 0x000001f81d007810 */ /* 0x000fc80007ffe0ff */
[----:B------:R-:W-:Y:S02]  /*76790*/  ISETP.LT.AND P2, PT, R0, c[0x0][0x17c], !P0 ;  /* 0x00005f0000007a0c */ /* 0x000fe40004741270 */
[-C--:B0-----:R-:W-:Y:S02]  /*767a0*/  LEA.HI.X.SX32 R9, R6, R3.reuse, 0x1, P6 ;  /* 0x0000000306097211 */ /* 0x081fe400030f0eff */
[C---:B------:R-:W-:Y:S02]  /*767b0*/  LEA R16, P6, R10.reuse, R2, 0x1 ;  /* 0x000000020a107211 */ /* 0x040fe400078c08ff */
[C---:B------:R-:W-:Y:S02]  /*767c0*/  IADD3 R6, R10.reuse, c[0x0][0x198], RZ ;  /* 0x000066000a067a10 */ /* 0x040fe40007ffe0ff */
[----:B------:R-:W-:Y:S02]  /*767d0*/  LEA.HI.X.SX32 R17, R10, R3, 0x1, P6 ;  /* 0x000000030a117211 */ /* 0x000fe400030f0eff */
[----:B------:R-:W-:-:S02]  /*767e0*/  IADD3 R0, R29, 0x1f9, RZ ;  /* 0x000001f91d007810 */ /* 0x000fc40007ffe0ff */
[C---:B------:R-:W-:Y:S02]  /*767f0*/  LEA R4, P6, R6.reuse, R2, 0x1 ;  /* 0x0000000206047211 */ /* 0x040fe400078c08ff */
[----:B------:R-:W-:Y:S02]  /*76800*/  IADD3 R10, R6, c[0x0][0x198], RZ ;  /* 0x00006600060a7a10 */ /* 0x000fe40007ffe0ff */
[C---:B------:R-:W-:Y:S02]  /*76810*/  IADD3 R14, R29.reuse, 0x1fe, RZ ;  /* 0x000001fe1d0e7810 */ /* 0x040fe40007ffe0ff */
[----:B--2---:R-:W-:Y:S01]  /*76820*/  PRMT R5, R28, 0x7632, R5 ;  /* 0x000076321c057816 */ /* 0x004fe20000000005 */
[----:B------:R-:W-:Y:S01]  /*76830*/  @P1 STG.E.U16 [R8.64], R28 ;  /* 0x0000001c08001986 */ /* 0x000fe2000c101506 */
[----:B------:R-:W-:Y:S02]  /*76840*/  ISETP.LT.AND P1, PT, R0, c[0x0][0x17c], !P0 ;  /* 0x00005f0000007a0c */ /* 0x000fe40004721270 */
[----:B------:R-:W-:Y:S01]  /*76850*/  IADD3 R0, R29, 0x1fa, RZ ;  /* 0x000001fa1d007810 */ /* 0x000fe20007ffe0ff */
[----:B------:R0:W-:Y:S03]  /*76860*/  @P5 STG.E.U16 [R16.64], R5 ;  /* 0x0000000510005986 */ /* 0x0001e6000c101506 */
[----:B------:R-:W-:-:S02]  /*76870*/  ISETP.LT.AND P5, PT, R0, c[0x0][0x17c], !P0 ;  /* 0x00005f0000007a0c */ /* 0x000fc400047a1270 */
[----:B------:R-:W-:Y:S02]  /*76880*/  IADD3 R0, R29, 0x1fb, RZ ;  /* 0x000001fb1d007810 */ /* 0x000fe40007ffe0ff */
[-C--:B0-----:R-:W-:Y:S02]  /*76890*/  LEA.HI.X.SX32 R5, R6, R3.reuse, 0x1, P6 ;  /* 0x0000000306057211 */ /* 0x081fe400030f0eff */
[CC--:B------:R-:W-:Y:S02]  /*768a0*/  LEA R12, P6, R10.reuse, R2.reuse, 0x1 ;  /* 0x000000020a0c7211 */ /* 0x0c0fe400078c08ff */
[C---:B------:R-:W-:Y:S02]  /*768b0*/  IADD3 R6, R10.reuse, c[0x0][0x198], RZ ;  /* 0x000066000a067a10 */ /* 0x040fe40007ffe0ff */
[----:B------:R-:W-:Y:S02]  /*768c0*/  PRMT R9, R7, 0x7632, R9 ;  /* 0x0000763207097816 */ /* 0x000fe40000000009 */
[----:B------:R-:W-:Y:S01]  /*768d0*/  LEA.HI.X.SX32 R13, R10, R3, 0x1, P6 ;  /* 0x000000030a0d7211 */ /* 0x000fe200030f0eff */
[----:B------:R-:W-:Y:S01]  /*768e0*/  @P4 STG.E.U16 [R4.64], R7 ;  /* 0x0000000704004986 */ /* 0x000fe2000c101506 */
[----:B------:R-:W-:-:S02]  /*768f0*/  LEA R8, P6, R6, R2, 0x1 ;  /* 0x0000000206087211 */ /* 0x000fc400078c08ff */
[----:B------:R-:W-:Y:S01]  /*76900*/  IADD3 R10, R6, c[0x0][0x198], RZ ;  /* 0x00006600060a7a10 */ /* 0x000fe20007ffe0ff */
[----:B------:R0:W-:Y:S01]  /*76910*/  @P3 STG.E.U16 [R12.64], R9 ;  /* 0x000000090c003986 */ /* 0x0001e2000c101506 */
[----:B------:R-:W-:Y:S02]  /*76920*/  ISETP.LT.AND P4, PT, R0, c[0x0][0x17c], !P0 ;  /* 0x00005f0000007a0c */ /* 0x000fe40004781270 */
[----:B------:R-:W-:-:S04]  /*76930*/  IADD3 R0, R29, 0x1fc, RZ ;  /* 0x000001fc1d007810 */ /* 0x000fc80007ffe0ff */
[----:B------:R-:W-:Y:S02]  /*76940*/  ISETP.LT.AND P3, PT, R0, c[0x0][0x17c], !P0 ;  /* 0x00005f0000007a0c */ /* 0x000fe40004761270 */
[----:B0-----:R-:W-:Y:S02]  /*76950*/  LEA.HI.X.SX32 R9, R6, R3, 0x1, P6 ;  /* 0x0000000306097211 */ /* 0x001fe400030f0eff */
[C---:B------:R-:W-:Y:S02]  /*76960*/  IADD3 R6, R10.reuse, c[0x0][0x198], RZ ;  /* 0x000066000a067a10 */ /* 0x040fe40007ffe0ff */
[----:B------:R-:W-:Y:S02]  /*76970*/  IADD3 R0, R29, 0x1fd, RZ ;  /* 0x000001fd1d007810 */ /* 0x000fe40007ffe0ff */
[----:B------:R-:W-:Y:S02]  /*76980*/  LEA R16, P6, R10, R2, 0x1 ;  /* 0x000000020a107211 */ /* 0x000fe400078c08ff */
[----:B------:R-:W-:Y:S01]  /*76990*/  IADD3 R7, R6, c[0x0][0x198], RZ ;  /* 0x0000660006077a10 */ /* 0x000fe20007ffe0ff */
[----:B------:R-:W-:Y:S01]  /*769a0*/  @P2 STG.E.U16 [R8.64], R11 ;  /* 0x0000000b08002986 */ /* 0x000fe2000c101506 */
[----:B------:R-:W-:-:S02]  /*769b0*/  ISETP.LT.AND P2, PT, R0, c[0x0][0x17c], !P0 ;  /* 0x00005f0000007a0c */ /* 0x000fc40004741270 */
[----:B------:R-:W-:Y:S02]  /*769c0*/  PRMT R5, R11, 0x7632, R5 ;  /* 0x000076320b057816 */ /* 0x000fe40000000005 */
[----:B------:R-:W-:Y:S02]  /*769d0*/  LEA.HI.X.SX32 R17, R10, R3, 0x1, P6 ;  /* 0x000000030a117211 */ /* 0x000fe400030f0eff */
[----:B------:R-:W-:Y:S02]  /*769e0*/  IADD3 R0, R7, c[0x0][0x198], RZ ;  /* 0x0000660007007a10 */ /* 0x000fe40007ffe0ff */
[----:B------:R-:W-:Y:S01]  /*769f0*/  LEA R4, P6, R6, R2, 0x1 ;  /* 0x0000000206047211 */ /* 0x000fe200078c08ff */
[----:B------:R0:W-:Y:S01]  /*76a00*/  @P1 STG.E.U16 [R16.64], R5 ;  /* 0x0000000510001986 */ /* 0x0001e2000c101506 */
[----:B------:R-:W-:-:S04]  /*76a10*/  IADD3 R18, R0, c[0x0][0x198], RZ ;  /* 0x0000660000127a10 */ /* 0x000fc80007ffe0ff */
[----:B------:R-:W-:Y:S02]  /*76a20*/  IADD3 R20, R18, c[0x0][0x198], RZ ;  /* 0x0000660012147a10 */ /* 0x000fe40007ffe0ff */
[-C--:B0-----:R-:W-:Y:S02]  /*76a30*/  LEA.HI.X.SX32 R5, R6, R3.reuse, 0x1, P6 ;  /* 0x0000000306057211 */ /* 0x081fe400030f0eff */
[CC--:B------:R-:W-:Y:S02]  /*76a40*/  LEA R6, P1, R7.reuse, R2.reuse, 0x1 ;  /* 0x0000000207067211 */ /* 0x0c0fe400078208ff */
[-C--:B------:R-:W-:Y:S02]  /*76a50*/  LEA R12, P6, R0, R2.reuse, 0x1 ;  /* 0x00000002000c7211 */ /* 0x080fe400078c08ff */
[----:B------:R-:W-:Y:S02]  /*76a60*/  LEA.HI.X.SX32 R7, R7, R3, 0x1, P1 ;  /* 0x0000000307077211 */ /* 0x000fe400008f0eff */
[----:B------:R-:W-:-:S02]  /*76a70*/  LEA R10, P1, R20, R2, 0x1 ;  /* 0x00000002140a7211 */ /* 0x000fc400078208ff */
[-C--:B------:R-:W-:Y:S02]  /*76a80*/  LEA.HI.X.SX32 R13, R0, R3.reuse, 0x1, P6 ;  /* 0x00000003000d7211 */ /* 0x080fe400030f0eff */
[----:B------:R-:W-:Y:S02]  /*76a90*/  IADD3 R0, R29, 0x1ff, RZ ;  /* 0x000001ff1d007810 */ /* 0x000fe40007ffe0ff */
[----:B------:R-:W-:Y:S02]  /*76aa0*/  LEA.HI.X.SX32 R11, R20, R3, 0x1, P1 ;  /* 0x00000003140b7211 */ /* 0x000fe400008f0eff */
[----:B------:R-:W-:Y:S02]  /*76ab0*/  ISETP.LT.AND P1, PT, R14, c[0x0][0x17c], !P0 ;  /* 0x00005f000e007a0c */ /* 0x000fe40004721270 */
[----:B------:R-:W-:Y:S02]  /*76ac0*/  ISETP.LT.AND P0, PT, R0, c[0x0][0x17c], !P0 ;  /* 0x00005f0000007a0c */ /* 0x000fe40004701270 */
[----:B------:R-:W-:Y:S01]  /*76ad0*/  LEA R8, P6, R18, R2, 0x1 ;  /* 0x0000000212087211 */ /* 0x000fe200078c08ff */
[----:B------:R0:W-:Y:S01]  /*76ae0*/  @P5 STG.E.U16 [R4.64], R15 ;  /* 0x0000000f04005986 */ /* 0x0001e2000c101506 */
[----:B------:R-:W-:-:S02]  /*76af0*/  PRMT R0, R15, 0x7632, R0 ;  /* 0x000076320f007816 */ /* 0x000fc40000000000 */
[----:B------:R-:W-:Y:S02]  /*76b00*/  LEA.HI.X.SX32 R9, R18, R3, 0x1, P6 ;  /* 0x0000000312097211 */ /* 0x000fe400030f0eff */
[----:B------:R-:W-:Y:S01]  /*76b10*/  IADD3 R21, R20, c[0x0][0x198], RZ ;  /* 0x0000660014157a10 */ /* 0x000fe20007ffe0ff */
[----:B------:R1:W-:Y:S01]  /*76b20*/  @P4 STG.E.U16 [R6.64], R0 ;  /* 0x0000000006004986 */ /* 0x0003e2000c101506 */
[----:B0-----:R-:W-:-:S03]  /*76b30*/  PRMT R5, R19, 0x7632, R5 ;  /* 0x0000763213057816 */ /* 0x001fc60000000005 */
[----:B------:R1:W-:Y:S01]  /*76b40*/  @P3 STG.E.U16 [R12.64], R19 ;  /* 0x000000130c003986 */ /* 0x0003e2000c101506 */
[----:B------:R-:W-:-:S03]  /*76b50*/  LEA R2, P6, R21, R2, 0x1 ;  /* 0x0000000215027211 */ /* 0x000fc600078c08ff */
[----:B------:R1:W-:Y:S01]  /*76b60*/  @P2 STG.E.U16 [R8.64], R5 ;  /* 0x0000000508002986 */ /* 0x0003e2000c101506 */
[----:B------:R-:W-:-:S03]  /*76b70*/  LEA.HI.X.SX32 R3, R21, R3, 0x1, P6 ;  /* 0x0000000315037211 */ /* 0x000fc600030f0eff */
[----:B------:R1:W-:Y:S01]  /*76b80*/  @P1 STG.E.U16 [R10.64], R23 ;  /* 0x000000170a001986 */ /* 0x0003e2000c101506 */
[----:B------:R-:W-:Y:S05]  /*76b90*/  @!P0 EXIT ;  /* 0x000000000000894d */ /* 0x000fea0003800000 */
[----:B-1----:R-:W-:-:S05]  /*76ba0*/  PRMT R23, R23, 0x7632, R23 ;  /* 0x0000763217177816 */ /* 0x002fca0000000017 */
[----:B------:R-:W-:Y:S01]  /*76bb0*/  STG.E.U16 [R2.64], R23 ;  /* 0x0000001702007986 */ /* 0x000fe2000c101506 */
[----:B------:R-:W-:Y:S05]  /*76bc0*/  EXIT ;  /* 0x000000000000794d */ /* 0x000fea0003800000 */
.L_x_3:
[----:B------:R-:W-:-:S00]  /*76bd0*/  BRA `(.L_x_3) ;  /* 0xfffffff000007947 */ /* 0x000fc0000383ffff */
[----:B------:R-:W-:-:S00]  /*76be0*/  NOP ;  /* 0x0000000000007918 */ /* 0x000fc00000000000 */
        /* <DEDUP_REMOVED lines=9> */
.L_x_4:


//--------------------- .nv.shared.matmul_kernel  --------------------------
	.section	.nv.shared.matmul_kernel,"aw",@nobits
	.sectionflags	@""
	.align	16
